def matmul_kernel(
    a_ptr,
    b_ptr,
    c_ptr,
    M,
    N,
    K,
    stride_am,
    stride_ak,
    stride_bk,
    stride_bn,
    stride_cm,
    stride_cn,
    BLOCK_M: tl.constexpr,
    BLOCK_N: tl.constexpr,
    BLOCK_K: tl.constexpr,
    GROUP_M: tl.constexpr,
):
    pid = tl.program_id(axis=0)
    num_pid_m = tl.cdiv(M, BLOCK_M)
    num_pid_n = tl.cdiv(N, BLOCK_N)
    num_pid_in_group = GROUP_M * num_pid_n
    group_id = pid // num_pid_in_group
    first_pid_m = group_id * GROUP_M
    group_size_m = min(num_pid_m - first_pid_m, GROUP_M)
    pid_m = first_pid_m + ((pid % num_pid_in_group) % group_size_m)
    pid_n = (pid % num_pid_in_group) // group_size_m

    offs_am = (pid_m * BLOCK_M + tl.arange(0, BLOCK_M)) % M
    offs_bn = (pid_n * BLOCK_N + tl.arange(0, BLOCK_N)) % N
    offs_k = tl.arange(0, BLOCK_K)
    a_ptrs = a_ptr + offs_am[:, None] * stride_am + offs_k[None, :] * stride_ak
    b_ptrs = b_ptr + offs_k[:, None] * stride_bk + offs_bn[None, :] * stride_bn

    acc = tl.zeros((BLOCK_M, BLOCK_N), dtype=tl.float32)
    for kk in range(0, tl.cdiv(K, BLOCK_K)):
        a = tl.load(a_ptrs, mask=offs_k[None, :] < K - kk * BLOCK_K, other=0.0)
        b = tl.load(b_ptrs, mask=offs_k[:, None] < K - kk * BLOCK_K, other=0.0)
        acc = tl.dot(a, b, acc)
        a_ptrs += BLOCK_K * stride_ak
        b_ptrs += BLOCK_K * stride_bk

    c = acc.to(c_ptr.dtype.element_ty)
    offs_cm = pid_m * BLOCK_M + tl.arange(0, BLOCK_M)
    offs_cn = pid_n * BLOCK_N + tl.arange(0, BLOCK_N)
    c_ptrs = c_ptr + offs_cm[:, None] * stride_cm + offs_cn[None, :] * stride_cn
    mask = (offs_cm[:, None] < M) & (offs_cn[None, :] < N)
    tl.store(c_ptrs, c, mask=mask)

# config = {"BLOCK_K": 128, "BLOCK_M": 64, "BLOCK_N": 512, "GROUP_M": 4, "arch": "sm_80", "dtype": "fp16", "num_ctas": 1, "num_stages": 3, "num_warps": 4}
# arch = sm_80


// ===== COMPILED SASS (sm_80) =====

	.target	sm_80

	.elftype	@"ET_EXEC"


//--------------------- .note.nv.tkinfo           --------------------------
	.section	.note.nv.tkinfo,"",@"SHT_NOTE"
	.sectionflags	@"SHF_NOTE_NV_TKINFO"
	.tkinfo
        /*0018*/ 	.word	0x00000002
        /*0030*/ 	.string	""
        /*0030*/ 	.string	"ptxas"
        /*0030*/ 	.string	"Cuda compilation tools, release 13.0, V13.0.88"
        /*0030*/ 	.string	"Build cuda_13.0.r13.0/compiler.36424714_0"
        /*0030*/ 	.string	"-v  -suppress-debug-info  -lineinfo  -arch sm_80 "



//--------------------- .note.nv.cuinfo           --------------------------
	.section	.note.nv.cuinfo,"",@"SHT_NOTE"
	.sectionflags	@"SHF_NOTE_NV_CUINFO"
        /*0018*/ 	.short	0x0002
        /*001a*/ 	.short	0x0050
        /*001c*/ 	.short	0x0082
	.zero		2


//--------------------- .nv.info                  --------------------------
	.section	.nv.info,"",@"SHT_CUDA_INFO"
	.align	4


	//----- nvinfo : EIATTR_REGCOUNT
	.align		4
        /*0000*/ 	.byte	0x04, 0x2f
        /*0002*/ 	.short	(.L_1 - .L_0)
	.align		4
.L_0:
        /*0004*/ 	.word	index@(matmul_kernel)
        /*0008*/ 	.word	0x00000020


	//----- nvinfo : EIATTR_FRAME_SIZE
	.align		4
.L_1:
        /*000c*/ 	.byte	0x04, 0x11
        /*000e*/ 	.short	(.L_3 - .L_2)
	.align		4
.L_2:
        /*0010*/ 	.word	index@(matmul_kernel)
        /*0014*/ 	.word	0x00004cc0


	//----- nvinfo : EIATTR_MIN_STACK_SIZE
	.align		4
.L_3:
        /*0018*/ 	.byte	0x04, 0x12
        /*001a*/ 	.short	(.L_5 - .L_4)
	.align		4
.L_4:
        /*001c*/ 	.word	index@(matmul_kernel)
        /*0020*/ 	.word	0x00004cc0
.L_5:


//--------------------- .nv.info.matmul_kernel    --------------------------
	.section	.nv.info.matmul_kernel,"",@"SHT_CUDA_INFO"
	.sectionflags	@""
	.align	4


	//----- nvinfo : EIATTR_CUDA_API_VERSION
	.align		4
        /*0000*/ 	.byte	0x04, 0x37
        /*0002*/ 	.short	(.L_7 - .L_6)
.L_6:
        /*0004*/ 	.word	0x00000082


	//----- nvinfo : EIATTR_SW2861232_WAR
	.align		4
.L_7:
        /*0008*/ 	.byte	0x01, 0x35
	.zero		2


	//----- nvinfo : EIATTR_PARAM_CBANK
	.align		4
        /*000c*/ 	.byte	0x04, 0x0a
        /*000e*/ 	.short	(.L_9 - .L_8)
	.align		4
.L_8:
        /*0010*/ 	.word	index@(.nv.constant0.matmul_kernel)
        /*0014*/ 	.short	0x0160
        /*0016*/ 	.short	0x0050


	//----- nvinfo : EIATTR_CBANK_PARAM_SIZE
	.align		4
.L_9:
        /*0018*/ 	.byte	0x03, 0x19
        /*001a*/ 	.short	0x0050


	//----- nvinfo : EIATTR_KPARAM_INFO
	.align		4
        /*001c*/ 	.byte	0x04, 0x17
        /*001e*/ 	.short	(.L_11 - .L_10)
.L_10:
        /*0020*/ 	.word	0x00000000
        /*0024*/ 	.short	0x000d
        /*0026*/ 	.short	0x0048
        /*0028*/ 	.byte	0x00, 0xf4, 0x21, 0x00


	//----- nvinfo : EIATTR_KPARAM_INFO
	.align		4
.L_11:
        /*002c*/ 	.byte	0x04, 0x17
        /*002e*/ 	.short	(.L_13 - .L_12)
.L_12:
        /*0030*/ 	.word	0x00000000
        /*0034*/ 	.short	0x000c
        /*0036*/ 	.short	0x0040
        /*0038*/ 	.byte	0x00, 0xf4, 0x21, 0x00


	//----- nvinfo : EIATTR_KPARAM_INFO
	.align		4
.L_13:
        /*003c*/ 	.byte	0x04, 0x17
        /*003e*/ 	.short	(.L_15 - .L_14)
.L_14:
        /*0040*/ 	.word	0x00000000
        /*0044*/ 	.short	0x000b
        /*0046*/ 	.short	0x0038
        /*0048*/ 	.byte	0x00, 0xf0, 0x11, 0x00


	//----- nvinfo : EIATTR_KPARAM_INFO
	.align		4
.L_15:
        /*004c*/ 	.byte	0x04, 0x17
        /*004e*/ 	.short	(.L_17 - .L_16)
.L_16:
        /*0050*/ 	.word	0x00000000
        /*0054*/ 	.short	0x000a
        /*0056*/ 	.short	0x0034
        /*0058*/ 	.byte	0x00, 0xf0, 0x11, 0x00


	//----- nvinfo : EIATTR_KPARAM_INFO
	.align		4
.L_17:
        /*005c*/ 	.byte	0x04, 0x17
        /*005e*/ 	.short	(.L_19 - .L_18)
.L_18:
        /*0060*/ 	.word	0x00000000
        /*0064*/ 	.short	0x0009
        /*0066*/ 	.short	0x0030
        /*0068*/ 	.byte	0x00, 0xf0, 0x11, 0x00


	//----- nvinfo : EIATTR_KPARAM_INFO
	.align		4
.L_19:
        /*006c*/ 	.byte	0x04, 0x17
        /*006e*/ 	.short	(.L_21 - .L_20)
.L_20:
        /*0070*/ 	.word	0x00000000
        /*0074*/ 	.short	0x0008
        /*0076*/ 	.short	0x002c
        /*0078*/ 	.byte	0x00, 0xf0, 0x11, 0x00


	//----- nvinfo : EIATTR_KPARAM_INFO
	.align		4
.L_21:
        /*007c*/ 	.byte	0x04, 0x17
        /*007e*/ 	.short	(.L_23 - .L_22)
.L_22:
        /*0080*/ 	.word	0x00000000
        /*0084*/ 	.short	0x0007
        /*0086*/ 	.short	0x0028
        /*0088*/ 	.byte	0x00, 0xf0, 0x11, 0x00


	//----- nvinfo : EIATTR_KPARAM_INFO
	.align		4
.L_23:
        /*008c*/ 	.byte	0x04, 0x17
        /*008e*/ 	.short	(.L_25 - .L_24)
.L_24:
        /*0090*/ 	.word	0x00000000
        /*0094*/ 	.short	0x0006
        /*0096*/ 	.short	0x0024
        /*0098*/ 	.byte	0x00, 0xf0, 0x11, 0x00


	//----- nvinfo : EIATTR_KPARAM_INFO
	.align		4
.L_25:
        /*009c*/ 	.byte	0x04, 0x17
        /*009e*/ 	.short	(.L_27 - .L_26)
.L_26:
        /*00a0*/ 	.word	0x00000000
        /*00a4*/ 	.short	0x0005
        /*00a6*/ 	.short	0x0020
        /*00a8*/ 	.byte	0x00, 0xf0, 0x11, 0x00


	//----- nvinfo : EIATTR_KPARAM_INFO
	.align		4
.L_27:
        /*00ac*/ 	.byte	0x04, 0x17
        /*00ae*/ 	.short	(.L_29 - .L_28)
.L_28:
        /*00b0*/ 	.word	0x00000000
        /*00b4*/ 	.short	0x0004
        /*00b6*/ 	.short	0x001c
        /*00b8*/ 	.byte	0x00, 0xf0, 0x11, 0x00


	//----- nvinfo : EIATTR_KPARAM_INFO
	.align		4
.L_29:
        /*00bc*/ 	.byte	0x04, 0x17
        /*00be*/ 	.short	(.L_31 - .L_30)
.L_30:
        /*00c0*/ 	.word	0x00000000
        /*00c4*/ 	.short	0x0003
        /*00c6*/ 	.short	0x0018
        /*00c8*/ 	.byte	0x00, 0xf0, 0x11, 0x00


	//----- nvinfo : EIATTR_KPARAM_INFO
	.align		4
.L_31:
        /*00cc*/ 	.byte	0x04, 0x17
        /*00ce*/ 	.short	(.L_33 - .L_32)
.L_32:
        /*00d0*/ 	.word	0x00000000
        /*00d4*/ 	.short	0x0002
        /*00d6*/ 	.short	0x0010
        /*00d8*/ 	.byte	0x00, 0xf4, 0x21, 0x00


	//----- nvinfo : EIATTR_KPARAM_INFO
	.align		4
.L_33:
        /*00dc*/ 	.byte	0x04, 0x17
        /*00de*/ 	.short	(.L_35 - .L_34)
.L_34:
        /*00e0*/ 	.word	0x00000000
        /*00e4*/ 	.short	0x0001
        /*00e6*/ 	.short	0x0008
        /*00e8*/ 	.byte	0x00, 0xf4, 0x21, 0x00


	//----- nvinfo : EIATTR_KPARAM_INFO
	.align		4
.L_35:
        /*00ec*/ 	.byte	0x04, 0x17
        /*00ee*/ 	.short	(.L_37 - .L_36)
.L_36:
        /*00f0*/ 	.word	0x00000000
        /*00f4*/ 	.short	0x0000
        /*00f6*/ 	.short	0x0000
        /*00f8*/ 	.byte	0x00, 0xf4, 0x21, 0x00


	//----- nvinfo : EIATTR_MAXREG_COUNT
	.align		4
.L_37:
        /*00fc*/ 	.byte	0x03, 0x1b
        /*00fe*/ 	.short	0x00ff


	//----- nvinfo : EIATTR_NUM_BARRIERS
	.align		4
        /*0100*/ 	.byte	0x02, 0x4c
        /*0102*/ 	.byte	0x01
	.zero		1


	//----- nvinfo : EIATTR_ANNOTATIONS
	.align		4
        /*0104*/ 	.byte	0x04, 0x55
        /*0106*/ 	.short	(.L_39 - .L_38)


	//   ....[0]....
.L_38:
        /*0108*/ 	.word	0x00000001
        /*010c*/ 	.byte	0xf0, 0x05, 0x00, 0x00, 0x01, 0x00, 0x00, 0x00, 0x60, 0x06, 0x00, 0x00, 0x01, 0x00, 0x00, 0x00
        /* <DEDUP_REMOVED lines=620> */
        /*27dc*/ 	.byte	0xb0, 0xe9, 0x01, 0x00, 0x01, 0x00, 0x00, 0x00, 0xc0, 0xe9, 0x01, 0x00


	//----- nvinfo : EIATTR_MERCURY_ISA_VERSION
	.align		4
.L_39:
        /*27e8*/ 	.byte	0x03, 0x5f
        /*27ea*/ 	.short	0x0000


	//----- nvinfo : EIATTR_EXIT_INSTR_OFFSETS
	.align		4
        /*27ec*/ 	.byte	0x04, 0x1c
        /*27ee*/ 	.short	(.L_41 - .L_40)


	//   ....[0]....
.L_40:
        /*27f0*/ 	.word	0x000893a0


	//   ....[1]....
        /*27f4*/ 	.word	0x000893d0


	//----- nvinfo : EIATTR_REQNTID
	.align		4
.L_41:
        /*27f8*/ 	.byte	0x04, 0x10
        /*27fa*/ 	.short	(.L_43 - .L_42)
.L_42:
        /*27fc*/ 	.word	0x00000080
        /*2800*/ 	.word	0x00000001
        /*2804*/ 	.word	0x00000001
.L_43:


//--------------------- .nv.callgraph             --------------------------
	.section	.nv.callgraph,"",@"SHT_CUDA_CALLGRAPH"
	.align	4
	.sectionentsize	8
	.align		4
        /*0000*/ 	.word	0x00000000
	.align		4
        /*0004*/ 	.word	0xffffffff
	.align		4
        /*0008*/ 	.word	0x00000000
	.align		4
        /*000c*/ 	.word	0xfffffffe
	.align		4
        /*0010*/ 	.word	0x00000000
	.align		4
        /*0014*/ 	.word	0xfffffffd
	.align		4
        /*0018*/ 	.word	0x00000000
	.align		4
        /*001c*/ 	.word	0xfffffffc


//--------------------- .nv.rel.action            --------------------------
	.section	.nv.rel.action,"",@"SHT_CUDA_RELOCINFO"
	.align	8
	.sectionentsize	8
        /*0000*/ 	.byte	0x73, 0x00, 0x00, 0x00, 0x00, 0x00, 0x00, 0x00, 0x00, 0x00, 0x00, 0x11, 0x25, 0x00, 0x05, 0x36


//--------------------- .nv.constant0.matmul_kernel --------------------------
	.section	.nv.constant0.matmul_kernel,"a",@progbits
	.sectionflags	@""
	.align	4
.nv.constant0.matmul_kernel:
	.zero		432


//--------------------- .text.matmul_kernel       --------------------------
	.section	.text.matmul_kernel,"ax",@progbits
	.sectioninfo	@"SHI_REGISTERS=32"
	.align	128
        .global         matmul_kernel
        .type           matmul_kernel,@function
        .size           matmul_kernel,(.L_x_5 - matmul_kernel)
        .other          matmul_kernel,@"STO_CUDA_ENTRY STV_DEFAULT"
matmul_kernel:
.text.matmul_kernel:
[----:B------:R-:W-:-:S03]  /*0000*/  IMAD.MOV.U32 R1, RZ, RZ, c[0x0][0x28] ;  /* 0x00000a00ff017624 */ /* 0x000fc600078e00ff */
[----:B------:R-:W-:Y:S01]  /*0010*/  IMAD.MOV.U32 R0, RZ, RZ, c[0x0][0x17c] ;  /* 0x00005f00ff007624 */ /* 0x000fe200078e00ff */
[----:B------:R-:W0:Y:S01]  /*0020*/  S2R R12, SR_TID.X ;  /* 0x00000000000c7919 */ /* 0x000e220000002100 */
[----:B------:R-:W-:Y:S01]  /*0030*/  IADD3 R1, R1, -0x4cc0, RZ ;  /* 0xffffb34001017810 */ /* 0x000fe20007ffe0ff */
[----:B------:R-:W-:Y:S02]  /*0040*/  ULDC.64 UR10, c[0x0][0x118] ;  /* 0x00004600000a7ab9 */ /* 0x000fe40000000a00 */
[----:B------:R-:W-:-:S04]  /*0050*/  IADD3 R0, R0, 0x1ff, RZ ;  /* 0x000001ff00007810 */ /* 0x000fc80007ffe0ff */
[----:B------:R-:W-:-:S04]  /*0060*/  SHF.R.S32.HI R3, RZ, 0x1f, R0 ;  /* 0x0000001fff037819 */ /* 0x000fc80000011400 */
[----:B------:R-:W-:-:S04]  /*0070*/  LEA.HI R3, R3, R0, RZ, 0x9 ;  /* 0x0000000003037211 */ /* 0x000fc800078f48ff */
[----:B------:R-:W-:Y:S02]  /*0080*/  SHF.R.S32.HI R0, RZ, 0x9, R3 ;  /* 0x00000009ff007819 */ /* 0x000fe40000011403 */
[----:B------:R-:W1:Y:S03]  /*0090*/  S2R R3, SR_CTAID.X ;  /* 0x0000000000037919 */ /* 0x000e660000002500 */
[----:B------:R-:W-:Y:S01]  /*00a0*/  IMAD.SHL.U32 R0, R0, 0x4, RZ ;  /* 0x0000000400007824 */ /* 0x000fe200078e00ff */
[----:B0-----:R-:W-:-:S04]  /*00b0*/  LOP3.LUT R13, R12, 0x3f, RZ, 0xc0, !PT ;  /* 0x0000003f0c0d7812 */ /* 0x001fc800078ec0ff */
[-C--:B------:R-:W-:Y:S02]  /*00c0*/  IABS R7, R0.reuse ;  /* 0x0000000000077213 */ /* 0x080fe40000000000 */
[----:B------:R-:W-:Y:S02]  /*00d0*/  IABS R10, R0 ;  /* 0x00000000000a7213 */ /* 0x000fe40000000000 */
[----:B------:R-:W0:Y:S01]  /*00e0*/  I2F.RP R2, R7 ;  /* 0x0000000700027306 */ /* 0x000e220000209400 */
[----:B-1----:R-:W-:-:S07]  /*00f0*/  IABS R8, R3 ;  /* 0x0000000300087213 */ /* 0x002fce0000000000 */
[----:B0-----:R-:W0:Y:S02]  /*0100*/  MUFU.RCP R2, R2 ;  /* 0x0000000200027308 */ /* 0x001e240000001000 */
[----:B0-----:R-:W-:Y:S01]  /*0110*/  IADD3 R4, R2, 0xffffffe, RZ ;  /* 0x0ffffffe02047810 */ /* 0x001fe20007ffe0ff */
[----:B------:R-:W-:-:S05]  /*0120*/  IMAD.MOV R2, RZ, RZ, -R10 ;  /* 0x000000ffff027224 */ /* 0x000fca00078e0a0a */
[----:B------:R0:W1:Y:S02]  /*0130*/  F2I.FTZ.U32.TRUNC.NTZ R5, R4 ;  /* 0x0000000400057305 */ /* 0x000064000021f000 */
[----:B0-----:R-:W-:Y:S02]  /*0140*/  IMAD.MOV.U32 R4, RZ, RZ, RZ ;  /* 0x000000ffff047224 */ /* 0x001fe400078e00ff */
[----:B-1----:R-:W-:-:S04]  /*0150*/  IMAD.MOV R6, RZ, RZ, -R5 ;  /* 0x000000ffff067224 */ /* 0x002fc800078e0a05 */
[----:B------:R-:W-:Y:S02]  /*0160*/  IMAD R9, R6, R7, RZ ;  /* 0x0000000706097224 */ /* 0x000fe400078e02ff */
[----:B------:R-:W-:Y:S02]  /*0170*/  IMAD.MOV.U32 R6, RZ, RZ, R8 ;  /* 0x000000ffff067224 */ /* 0x000fe400078e0008 */
[----:B------:R-:W-:-:S06]  /*0180*/  IMAD.HI.U32 R5, R5, R9, R4 ;  /* 0x0000000905057227 */ /* 0x000fcc00078e0004 */
[----:B------:R-:W-:-:S04]  /*0190*/  IMAD.HI.U32 R5, R5, R6, RZ ;  /* 0x0000000605057227 */ /* 0x000fc800078e00ff */
[----:B------:R-:W-:-:S05]  /*01a0*/  IMAD R2, R5, R2, R6 ;  /* 0x0000000205027224 */ /* 0x000fca00078e0206 */
[----:B------:R-:W-:-:S13]  /*01b0*/  ISETP.GT.U32.AND P1, PT, R7, R2, PT ;  /* 0x000000020700720c */ /* 0x000fda0003f24070 */
[----:B------:R-:W-:Y:S01]  /*01c0*/  @!P1 IMAD.IADD R2, R2, 0x1, -R7 ;  /* 0x0000000102029824 */ /* 0x000fe200078e0a07 */
[----:B------:R-:W-:Y:S02]  /*01d0*/  @!P1 IADD3 R5, R5, 0x1, RZ ;  /* 0x0000000105059810 */ /* 0x000fe40007ffe0ff */
[----:B------:R-:W-:Y:S02]  /*01e0*/  ISETP.NE.AND P1, PT, R0, RZ, PT ;  /* 0x000000ff0000720c */ /* 0x000fe40003f25270 */
[----:B------:R-:W-:Y:S02]  /*01f0*/  ISETP.GE.U32.AND P0, PT, R2, R7, PT ;  /* 0x000000070200720c */ /* 0x000fe40003f06070 */
[----:B------:R-:W-:-:S04]  /*0200*/  LOP3.LUT R2, R3, R0, RZ, 0x3c, !PT ;  /* 0x0000000003027212 */ /* 0x000fc800078e3cff */
[----:B------:R-:W-:Y:S01]  /*0210*/  ISETP.GE.AND P2, PT, R2, RZ, PT ;  /* 0x000000ff0200720c */ /* 0x000fe20003f46270 */
[----:B------:R-:W-:-:S05]  /*0220*/  IMAD.MOV.U32 R2, RZ, RZ, c[0x0][0x178] ;  /* 0x00005e00ff027624 */ /* 0x000fca00078e00ff */
[----:B------:R-:W-:Y:S02]  /*0230*/  IADD3 R2, R2, 0x3f, RZ ;  /* 0x0000003f02027810 */ /* 0x000fe40007ffe0ff */
[----:B------:R-:W-:-:S05]  /*0240*/  @P0 IADD3 R5, R5, 0x1, RZ ;  /* 0x0000000105050810 */ /* 0x000fca0007ffe0ff */
[----:B------:R-:W-:Y:S01]  /*0250*/  IMAD.MOV.U32 R6, RZ, RZ, R5 ;  /* 0x000000ffff067224 */ /* 0x000fe200078e0005 */
[----:B------:R-:W-:-:S03]  /*0260*/  SHF.R.S32.HI R5, RZ, 0x1f, R2 ;  /* 0x0000001fff057819 */ /* 0x000fc60000011402 */
[----:B------:R-:W-:Y:S01]  /*0270*/  @!P2 IMAD.MOV R6, RZ, RZ, -R6 ;  /* 0x000000ffff06a224 */ /* 0x000fe200078e0a06 */
[----:B------:R-:W-:Y:S02]  /*0280*/  @!P1 LOP3.LUT R6, RZ, R0, RZ, 0x33, !PT ;  /* 0x00000000ff069212 */ /* 0x000fe400078e33ff */
[----:B------:R-:W-:-:S03]  /*0290*/  LEA.HI R5, R5, R2, RZ, 0x6 ;  /* 0x0000000205057211 */ /* 0x000fc600078f30ff */
[----:B------:R-:W-:Y:S02]  /*02a0*/  IMAD.SHL.U32 R4, R6, 0x4, RZ ;  /* 0x0000000406047824 */ /* 0x000fe400078e00ff */
[----:B------:R-:W-:-:S03]  /*02b0*/  IMAD.MOV R6, RZ, RZ, -R6 ;  /* 0x000000ffff067224 */ /* 0x000fc600078e0a06 */
[----:B------:R-:W-:Y:S01]  /*02c0*/  LEA.HI.SX32 R5, R5, -R4, 0x1a ;  /* 0x8000000405057211 */ /* 0x000fe200078fd2ff */
[----:B------:R-:W-:Y:S02]  /*02d0*/  IMAD R8, R0, R6, R3 ;  /* 0x0000000600087224 */ /* 0x000fe400078e0203 */
[----:B------:R-:W-:Y:S01]  /*02e0*/  IMAD.MOV.U32 R6, RZ, RZ, RZ ;  /* 0x000000ffff067224 */ /* 0x000fe200078e00ff */
[----:B------:R-:W-:Y:S02]  /*02f0*/  IMNMX R5, R5, 0x4, PT ;  /* 0x0000000405057817 */ /* 0x000fe40003800200 */
[----:B------:R-:W-:Y:S02]  /*0300*/  IABS R11, R8 ;  /* 0x00000008000b7213 */ /* 0x000fe40000000000 */
[----:B------:R-:W-:-:S04]  /*0310*/  IABS R9, R5 ;  /* 0x0000000500097213 */ /* 0x000fc80000000000 */
[----:B------:R-:W0:Y:S08]  /*0320*/  I2F.RP R2, R9 ;  /* 0x0000000900027306 */ /* 0x000e300000209400 */
[----:B0-----:R-:W0:Y:S02]  /*0330*/  MUFU.RCP R2, R2 ;  /* 0x0000000200027308 */ /* 0x001e240000001000 */
[----:B0-----:R-:W-:-:S06]  /*0340*/  IADD3 R7, R2, 0xffffffe, RZ ;  /* 0x0ffffffe02077810 */ /* 0x001fcc0007ffe0ff */
[----:B------:R-:W0:Y:S02]  /*0350*/  F2I.FTZ.U32.TRUNC.NTZ R7, R7 ;  /* 0x0000000700077305 */ /* 0x000e24000021f000 */
[----:B0-----:R-:W-:-:S04]  /*0360*/  IMAD.MOV R10, RZ, RZ, -R7 ;  /* 0x000000ffff0a7224 */ /* 0x001fc800078e0a07 */
[----:B------:R-:W-:-:S04]  /*0370*/  IMAD.MOV.U32 R0, RZ, RZ, R10 ;  /* 0x000000ffff007224 */ /* 0x000fc800078e000a */
[----:B------:R-:W-:Y:S01]  /*0380*/  IMAD R3, R0, R9, RZ ;  /* 0x0000000900037224 */ /* 0x000fe200078e02ff */
[----:B------:R-:W-:-:S03]  /*0390*/  IABS R0, R5 ;  /* 0x0000000500007213 */ /* 0x000fc60000000000 */
[----:B------:R-:W-:-:S04]  /*03a0*/  IMAD.HI.U32 R6, R7, R3, R6 ;  /* 0x0000000307067227 */ /* 0x000fc800078e0006 */
[----:B------:R-:W-:Y:S02]  /*03b0*/  IMAD.MOV R0, RZ, RZ, -R0 ;  /* 0x000000ffff007224 */ /* 0x000fe400078e0a00 */
[----:B------:R-:W-:Y:S01]  /*03c0*/  IMAD.HI.U32 R2, R6, R11, RZ ;  /* 0x0000000b06027227 */ /* 0x000fe200078e00ff */
[----:B------:R-:W-:-:S03]  /*03d0*/  SHF.R.U32.HI R6, RZ, 0x6, R12 ;  /* 0x00000006ff067819 */ /* 0x000fc6000001160c */
[----:B------:R-:W-:Y:S01]  /*03e0*/  IMAD R0, R2, R0, R11 ;  /* 0x0000000002007224 */ /* 0x000fe200078e020b */
[----:B------:R-:W-:Y:S01]  /*03f0*/  SGXT.U32 R14, R6, 0x1 ;  /* 0x00000001060e781a */ /* 0x000fe20000000000 */
[----:B------:R-:W-:-:S03]  /*0400*/  IMAD.MOV.U32 R3, RZ, RZ, 0x7f ;  /* 0x0000007fff037424 */ /* 0x000fc600078e00ff */
[----:B------:R-:W-:Y:S02]  /*0410*/  ISETP.GT.U32.AND P1, PT, R9, R0, PT ;  /* 0x000000000900720c */ /* 0x000fe40003f24070 */
[----:B------:R-:W-:Y:S02]  /*0420*/  IADD3 R15, R3, c[0x0][0x180], RZ ;  /* 0x00006000030f7a10 */ /* 0x000fe40007ffe0ff */
[C---:B------:R-:W-:Y:S02]  /*0430*/  LOP3.LUT R3, R14.reuse, 0x6, RZ, 0xfc, !PT ;  /* 0x000000060e037812 */ /* 0x040fe400078efcff */
[C---:B------:R-:W-:Y:S02]  /*0440*/  LOP3.LUT R3, R14.reuse, 0xc, RZ, 0xfc, !PT ;  /* 0x0000000c0e037812 */ /* 0x040fe400078efcff */
[C---:B------:R-:W-:Y:S02]  /*0450*/  LOP3.LUT R3, R14.reuse, 0x12, RZ, 0xfc, !PT ;  /* 0x000000120e037812 */ /* 0x040fe400078efcff */
[----:B------:R-:W-:-:S02]  /*0460*/  LOP3.LUT R3, R14, 0x18, RZ, 0xfc, !PT ;  /* 0x000000180e037812 */ /* 0x000fc400078efcff */
[----:B------:R-:W-:Y:S01]  /*0470*/  LOP3.LUT R3, R14, 0x1e, RZ, 0xfc, !PT ;  /* 0x0000001e0e037812 */ /* 0x000fe200078efcff */
[----:B------:R-:W-:Y:S01]  /*0480*/  @!P1 IMAD.IADD R0, R0, 0x1, -R9 ;  /* 0x0000000100009824 */ /* 0x000fe200078e0a09 */
[----:B------:R-:W-:Y:S02]  /*0490*/  @!P1 IADD3 R2, R2, 0x1, RZ ;  /* 0x0000000102029810 */ /* 0x000fe40007ffe0ff */
[----:B------:R-:W-:Y:S02]  /*04a0*/  ISETP.NE.AND P1, PT, R5, RZ, PT ;  /* 0x000000ff0500720c */ /* 0x000fe40003f25270 */
[----:B------:R-:W-:Y:S02]  /*04b0*/  ISETP.GE.U32.AND P0, PT, R0, R9, PT ;  /* 0x000000090000720c */ /* 0x000fe40003f06070 */
[----:B------:R-:W-:Y:S02]  /*04c0*/  LOP3.LUT R0, R8, R5, RZ, 0x3c, !PT ;  /* 0x0000000508007212 */ /* 0x000fe400078e3cff */
[----:B------:R-:W-:-:S02]  /*04d0*/  LOP3.LUT R3, R14, 0x24, RZ, 0xfc, !PT ;  /* 0x000000240e037812 */ /* 0x000fc400078efcff */
[----:B------:R-:W-:Y:S02]  /*04e0*/  ISETP.GE.AND P2, PT, R0, RZ, PT ;  /* 0x000000ff0000720c */ /* 0x000fe40003f46270 */
[C---:B------:R-:W-:Y:S02]  /*04f0*/  LOP3.LUT R3, R14.reuse, 0x2a, RZ, 0xfc, !PT ;  /* 0x0000002a0e037812 */ /* 0x040fe400078efcff */
[C---:B------:R-:W-:Y:S02]  /*0500*/  LOP3.LUT R3, R14.reuse, 0x30, RZ, 0xfc, !PT ;  /* 0x000000300e037812 */ /* 0x040fe400078efcff */
[----:B------:R-:W-:Y:S02]  /*0510*/  LOP3.LUT R3, R14, 0x36, RZ, 0xfc, !PT ;  /* 0x000000360e037812 */ /* 0x000fe400078efcff */
[----:B------:R-:W-:Y:S02]  /*0520*/  @P0 IADD3 R2, R2, 0x1, RZ ;  /* 0x0000000102020810 */ /* 0x000fe40007ffe0ff */
[----:B------:R-:W-:-:S02]  /*0530*/  ISETP.GT.AND P0, PT, R15, 0x7f, PT ;  /* 0x0000007f0f00780c */ /* 0x000fc40003f04270 */
[C---:B------:R-:W-:Y:S01]  /*0540*/  LOP3.LUT R3, R14.reuse, 0x3c, RZ, 0xfc, !PT ;  /* 0x0000003c0e037812 */ /* 0x040fe200078efcff */
[----:B------:R-:W-:Y:S01]  /*0550*/  @!P2 IMAD.MOV R2, RZ, RZ, -R2 ;  /* 0x000000ffff02a224 */ /* 0x000fe200078e0a02 */
[----:B------:R-:W-:Y:S02]  /*0560*/  @!P1 LOP3.LUT R2, RZ, R5, RZ, 0x33, !PT ;  /* 0x00000005ff029212 */ /* 0x000fe400078e33ff */
[C---:B------:R-:W-:Y:S02]  /*0570*/  LOP3.LUT R3, R14.reuse, 0x42, RZ, 0xfc, !PT ;  /* 0x000000420e037812 */ /* 0x040fe400078efcff */
[C---:B------:R-:W-:Y:S01]  /*0580*/  LOP3.LUT R3, R14.reuse, 0x48, RZ, 0xfc, !PT ;  /* 0x000000480e037812 */ /* 0x040fe200078efcff */
[----:B------:R-:W-:Y:S01]  /*0590*/  IMAD.MOV R0, RZ, RZ, -R2 ;  /* 0x000000ffff007224 */ /* 0x000fe200078e0a02 */
[----:B------:R-:W-:Y:S01]  /*05a0*/  LOP3.LUT R3, R14, 0x4e, RZ, 0xfc, !PT ;  /* 0x0000004e0e037812 */ /* 0x000fe200078efcff */
[----:B------:R-:W-:Y:S01]  /*05b0*/  IMAD.SHL.U32 R29, R2, 0x200, RZ ;  /* 0x00000200021d7824 */ /* 0x000fe200078e00ff */
[C---:B------:R-:W-:Y:S01]  /*05c0*/  LOP3.LUT R3, R14.reuse, 0x54, RZ, 0xfc, !PT ;  /* 0x000000540e037812 */ /* 0x040fe200078efcff */
[----:B------:R-:W-:Y:S01]  /*05d0*/  IMAD R5, R5, R0, R8 ;  /* 0x0000000005057224 */ /* 0x000fe200078e0208 */
[----:B------:R-:W-:-:S02]  /*05e0*/  LOP3.LUT R3, R14, 0x5a, RZ, 0xfc, !PT ;  /* 0x0000005a0e037812 */ /* 0x000fc400078efcff */
[----:B------:R0:W-:Y:S01]  /*05f0*/  STL [R1+0x4b4], R29 ;  /* 0x0004b41d01007387 */ /* 0x0001e20000100800 */
[----:B------:R-:W-:Y:S01]  /*0600*/  IMAD.IADD R0, R4, 0x1, R5 ;  /* 0x0000000104007824 */ /* 0x000fe200078e0205 */
[C---:B------:R-:W-:Y:S02]  /*0610*/  LOP3.LUT R5, R14.reuse, 0x2, RZ, 0xfc, !PT ;  /* 0x000000020e057812 */ /* 0x040fe400078efcff */
[----:B------:R-:W-:Y:S01]  /*0620*/  LOP3.LUT R4, R14, 0x4, RZ, 0xfc, !PT ;  /* 0x000000040e047812 */ /* 0x000fe200078efcff */
[----:B------:R-:W-:Y:S01]  /*0630*/  IMAD R28, R0, 0x40, R13 ;  /* 0x00000040001c7824 */ /* 0x000fe200078e020d */
[C---:B------:R-:W-:Y:S02]  /*0640*/  LOP3.LUT R5, R14.reuse, 0x8, RZ, 0xfc, !PT ;  /* 0x000000080e057812 */ /* 0x040fe400078efcff */
[C---:B------:R-:W-:Y:S02]  /*0650*/  LOP3.LUT R4, R14.reuse, 0xa, RZ, 0xfc, !PT ;  /* 0x0000000a0e047812 */ /* 0x040fe400078efcff */
[----:B------:R0:W-:Y:S01]  /*0660*/  STL [R1+0x1bd0], R28 ;  /* 0x001bd01c01007387 */ /* 0x0001e20000100800 */
[----:B------:R-:W-:-:S02]  /*0670*/  LOP3.LUT R5, R14, 0xe, RZ, 0xfc, !PT ;  /* 0x0000000e0e057812 */ /* 0x000fc400078efcff */
[C---:B------:R-:W-:Y:S02]  /*0680*/  LOP3.LUT R4, R14.reuse, 0x10, RZ, 0xfc, !PT ;  /* 0x000000100e047812 */ /* 0x040fe400078efcff */
[C---:B------:R-:W-:Y:S02]  /*0690*/  LOP3.LUT R5, R14.reuse, 0x14, RZ, 0xfc, !PT ;  /* 0x000000140e057812 */ /* 0x040fe400078efcff */
[C---:B------:R-:W-:Y:S02]  /*06a0*/  LOP3.LUT R4, R14.reuse, 0x16, RZ, 0xfc, !PT ;  /* 0x000000160e047812 */ /* 0x040fe400078efcff */
[C---:B------:R-:W-:Y:S02]  /*06b0*/  LOP3.LUT R5, R14.reuse, 0x1a, RZ, 0xfc, !PT ;  /* 0x0000001a0e057812 */ /* 0x040fe400078efcff */
[C---:B------:R-:W-:Y:S02]  /*06c0*/  LOP3.LUT R4, R14.reuse, 0x1c, RZ, 0xfc, !PT ;  /* 0x0000001c0e047812 */ /* 0x040fe400078efcff */
        /* <DEDUP_REMOVED lines=37> */
[----:B------:R-:W-:Y:S01]  /*0920*/  LOP3.LUT R3, R14, 0x7e, RZ, 0xfc, !PT ;  /* 0x0000007e0e037812 */ /* 0x000fe200078efcff */
[----:B------:R-:W-:Y:S05]  /*0930*/  @P0 BRA `(.L_x_0) ;  /* 0x0000078000000947 */ /* 0x000fea0003800000 */
[----:B0-----:R0:W-:Y:S01]  /*0940*/  STL [R1], RZ ;  /* 0x000000ff01007387 */ /* 0x0011e20000100800 */
[----:B------:R-:W-:Y:S01]  /*0950*/  IMAD.SHL.U32 R0, R12, 0x40, RZ ;  /* 0x000000400c007824 */ /* 0x000fe200078e00ff */
[----:B------:R-:W-:Y:S01]  /*0960*/  CS2R R24, SRZ ;  /* 0x0000000000187805 */ /* 0x000fe2000001ff00 */
[----:B------:R-:W-:Y:S01]  /*0970*/  CS2R R26, SRZ ;  /* 0x00000000001a7805 */ /* 0x000fe2000001ff00 */
[----:B------:R0:W-:Y:S01]  /*0980*/  STL [R1+0x4], RZ ;  /* 0x000004ff01007387 */ /* 0x0001e20000100800 */
[----:B------:R-:W-:Y:S01]  /*0990*/  CS2R R20, SRZ ;  /* 0x0000000000147805 */ /* 0x000fe2000001ff00 */
[----:B------:R-:W-:Y:S01]  /*09a0*/  LOP3.LUT R0, R0, 0x1800, RZ, 0xc0, !PT ;  /* 0x0000180000007812 */ /* 0x000fe200078ec0ff */
[----:B------:R-:W-:Y:S01]  /*09b0*/  CS2R R22, SRZ ;  /* 0x0000000000167805 */ /* 0x000fe2000001ff00 */
[----:B------:R0:W-:Y:S01]  /*09c0*/  STL [R1+0x8], RZ ;  /* 0x000008ff01007387 */ /* 0x0001e20000100800 */
[----:B------:R-:W-:Y:S01]  /*09d0*/  CS2R R16, SRZ ;  /* 0x0000000000107805 */ /* 0x000fe2000001ff00 */
[----:B------:R-:W-:Y:S01]  /*09e0*/  CS2R R18, SRZ ;  /* 0x0000000000127805 */ /* 0x000fe2000001ff00 */
[----:B------:R-:W-:Y:S01]  /*09f0*/  CS2R R12, SRZ ;  /* 0x00000000000c7805 */ /* 0x000fe2000001ff00 */
[----:B------:R0:W-:Y:S01]  /*0a00*/  STL [R1+0xc], RZ ;  /* 0x00000cff01007387 */ /* 0x0001e20000100800 */
[----:B------:R-:W-:Y:S01]  /*0a10*/  CS2R R14, SRZ ;  /* 0x00000000000e7805 */ /* 0x000fe2000001ff00 */
[----:B------:R-:W-:Y:S01]  /*0a20*/  CS2R R8, SRZ ;  /* 0x0000000000087805 */ /* 0x000fe2000001ff00 */
[----:B------:R-:W-:Y:S01]  /*0a30*/  CS2R R10, SRZ ;  /* 0x00000000000a7805 */ /* 0x000fe2000001ff00 */
[----:B------:R0:W-:Y:S01]  /*0a40*/  STL [R1+0x10], RZ ;  /* 0x000010ff01007387 */ /* 0x0001e20000100800 */
[----:B------:R-:W-:Y:S01]  /*0a50*/  CS2R R4, SRZ ;  /* 0x0000000000047805 */ /* 0x000fe2000001ff00 */
[----:B------:R-:W-:-:S02]  /*0a60*/  CS2R R6, SRZ ;  /* 0x0000000000067805 */ /* 0x000fc4000001ff00 */
[----:B------:R0:W-:Y:S04]  /*0a70*/  STL [R1+0x14], RZ ;  /* 0x000014ff01007387 */ /* 0x0001e80000100800 */
        /* <DEDUP_REMOVED lines=98> */
[----:B------:R0:W-:Y:S01]  /*10a0*/  STL [R1+0x1bcc], R0 ;  /* 0x001bcc0001007387 */ /* 0x0001e20000100800 */
[----:B------:R-:W-:Y:S05]  /*10b0*/  BRA `(.L_x_1) ;  /* 0x0007e5f000007947 */ /* 0x000fea0003800000 */
.L_x_0:
[----:B0-----:R-:W-:Y:S01]  /*10c0*/  IABS R7, c[0x0][0x178] ;  /* 0x00005e0000077a13 */ /* 0x001fe20000000000 */
[----:B------:R-:W-:Y:S01]  /*10d0*/  IMAD.MOV.U32 R4, RZ, RZ, RZ ;  /* 0x000000ffff047224 */ /* 0x000fe200078e00ff */
[----:B------:R-:W-:Y:S01]  /*10e0*/  IABS R24, c[0x0][0x17c] ;  /* 0x00005f0000187a13 */ /* 0x000fe20000000000 */
[----:B------:R-:W-:Y:S01]  /*10f0*/  ULDC.64 UR6, c[0x0][0x188] ;  /* 0x0000620000067ab9 */ /* 0x000fe20000000a00 */
[----:B------:R-:W0:Y:S01]  /*1100*/  I2F.RP R2, R7 ;  /* 0x0000000700027306 */ /* 0x000e220000209400 */
[----:B------:R-:W-:-:S07]  /*1110*/  IABS R8, R28 ;  /* 0x0000001c00087213 */ /* 0x000fce0000000000 */
[----:B------:R-:W1:Y:S08]  /*1120*/  I2F.RP R0, R24 ;  /* 0x0000001800007306 */ /* 0x000e700000209400 */
[----:B0-----:R-:W0:Y:S08]  /*1130*/  MUFU.RCP R2, R2 ;  /* 0x0000000200027308 */ /* 0x001e300000001000 */
[----:B-1----:R-:W1:Y:S01]  /*1140*/  MUFU.RCP R0, R0 ;  /* 0x0000000000007308 */ /* 0x002e620000001000 */
[----:B0-----:R-:W-:-:S07]  /*1150*/  IADD3 R2, R2, 0xffffffe, RZ ;  /* 0x0ffffffe02027810 */ /* 0x001fce0007ffe0ff */
[----:B------:R0:W2:Y:S01]  /*1160*/  F2I.FTZ.U32.TRUNC.NTZ R3, R2 ;  /* 0x0000000200037305 */ /* 0x0000a2000021f000 */
[----:B-1----:R-:W-:-:S07]  /*1170*/  IADD3 R0, R0, 0xffffffe, RZ ;  /* 0x0ffffffe00007810 */ /* 0x002fce0007ffe0ff */
[----:B------:R2:W1:Y:S01]  /*1180*/  F2I.FTZ.U32.TRUNC.NTZ R5, R0 ;  /* 0x0000000000057305 */ /* 0x000462000021f000 */
[----:B0-----:R-:W-:Y:S02]  /*1190*/  IMAD.MOV.U32 R2, RZ, RZ, RZ ;  /* 0x000000ffff027224 */ /* 0x001fe400078e00ff */
[----:B--2---:R-:W-:-:S04]  /*11a0*/  IMAD.MOV R0, RZ, RZ, -R3 ;  /* 0x000000ffff007224 */ /* 0x004fc800078e0a03 */
[----:B------:R-:W-:Y:S02]  /*11b0*/  IMAD R6, R0, R7, RZ ;  /* 0x0000000700067224 */ /* 0x000fe400078e02ff */
[----:B-1----:R-:W-:Y:S02]  /*11c0*/  IMAD.MOV R0, RZ, RZ, -R5 ;  /* 0x000000ffff007224 */ /* 0x002fe400078e0a05 */
[----:B------:R-:W-:Y:S01]  /*11d0*/  IMAD.HI.U32 R6, R3, R6, R2 ;  /* 0x0000000603067227 */ /* 0x000fe200078e0002 */
[----:B------:R-:W-:-:S03]  /*11e0*/  IADD3 R3, R29, 0x1fe, RZ ;  /* 0x000001fe1d037810 */ /* 0x000fc60007ffe0ff */
[----:B------:R-:W-:Y:S01]  /*11f0*/  IMAD.MOV.U32 R2, RZ, RZ, R0 ;  /* 0x000000ffff027224 */ /* 0x000fe200078e0000 */
[----:B------:R-:W-:Y:S01]  /*1200*/  IADD3 R0, R29, 0x1ff, RZ ;  /* 0x000001ff1d007810 */ /* 0x000fe20007ffe0ff */
[----:B------:R-:W-:Y:S01]  /*1210*/  IMAD.HI.U32 R6, R6, R8, RZ ;  /* 0x0000000806067227 */ /* 0x000fe200078e00ff */
[----:B------:R-:W-:Y:S02]  /*1220*/  ISETP.GE.AND P5, PT, R3, RZ, PT ;  /* 0x000000ff0300720c */ /* 0x000fe40003fa6270 */
[----:B------:R-:W-:Y:S01]  /*1230*/  IABS R9, R0 ;  /* 0x0000000000097213 */ /* 0x000fe20000000000 */
[----:B------:R-:W-:Y:S01]  /*1240*/  IMAD R2, R2, R24, RZ ;  /* 0x0000001802027224 */ /* 0x000fe200078e02ff */
[----:B------:R-:W-:Y:S01]  /*1250*/  ISETP.GE.AND P4, PT, R0, RZ, PT ;  /* 0x000000ff0000720c */ /* 0x000fe20003f86270 */
[----:B------:R-:W-:Y:S02]  /*1260*/  IMAD.MOV R6, RZ, RZ, -R6 ;  /* 0x000000ffff067224 */ /* 0x000fe400078e0a06 */
[----:B------:R-:W-:Y:S01]  /*1270*/  IMAD.HI.U32 R2, R5, R2, R4 ;  /* 0x0000000205027227 */ /* 0x000fe200078e0004 */
[----:B------:R-:W-:-:S03]  /*1280*/  IABS R4, R3 ;  /* 0x0000000300047213 */ /* 0x000fc60000000000 */
[----:B------:R-:W-:Y:S02]  /*1290*/  IMAD R8, R7, R6, R8 ;  /* 0x0000000607087224 */ /* 0x000fe400078e0208 */
[----:B------:R-:W-:-:S03]  /*12a0*/  IMAD.HI.U32 R11, R2, R9, RZ ;  /* 0x00000009020b7227 */ /* 0x000fc600078e00ff */
[----:B------:R-:W-:Y:S01]  /*12b0*/  ISETP.GT.U32.AND P0, PT, R7, R8, PT ;  /* 0x000000080700720c */ /* 0x000fe20003f04070 */
[----:B------:R-:W-:Y:S02]  /*12c0*/  IMAD.MOV R11, RZ, RZ, -R11 ;  /* 0x000000ffff0b7224 */ /* 0x000fe400078e0a0b */
[----:B------:R-:W-:Y:S01]  /*12d0*/  IMAD.MOV.U32 R6, RZ, RZ, R4 ;  /* 0x000000ffff067224 */ /* 0x000fe200078e0004 */
[C---:B------:R-:W-:Y:S01]  /*12e0*/  IADD3 R4, R29.reuse, 0x1fd, RZ ;  /* 0x000001fd1d047810 */ /* 0x040fe20007ffe0ff */
[----:B------:R-:W-:Y:S02]  /*12f0*/  IMAD R9, R24, R11, R9 ;  /* 0x0000000b18097224 */ /* 0x000fe400078e0209 */
[----:B------:R-:W-:Y:S01]  /*1300*/  IMAD.HI.U32 R10, R2, R6, RZ ;  /* 0x00000006020a7227 */ /* 0x000fe200078e00ff */
[----:B------:R-:W-:Y:S02]  /*1310*/  IABS R5, R4 ;  /* 0x0000000400057213 */ /* 0x000fe40000000000 */
[----:B------:R-:W-:Y:S01]  /*1320*/  ISETP.GT.U32.AND P6, PT, R24, R9, PT ;  /* 0x000000091800720c */ /* 0x000fe20003fc4070 */
[----:B------:R-:W-:Y:S01]  /*1330*/  IMAD.MOV R10, RZ, RZ, -R10 ;  /* 0x000000ffff0a7224 */ /* 0x000fe200078e0a0a */
[----:B------:R-:W-:Y:S01]  /*1340*/  ISETP.GE.AND P2, PT, R4, RZ, PT ;  /* 0x000000ff0400720c */ /* 0x000fe20003f46270 */
[----:B------:R-:W-:Y:S01]  /*1350*/  @!P0 IMAD.IADD R8, R8, 0x1, -R7 ;  /* 0x0000000108088824 */ /* 0x000fe200078e0a07 */
[C---:B------:R-:W-:Y:S01]  /*1360*/  IADD3 R4, R29.reuse, 0x1fb, RZ ;  /* 0x000001fb1d047810 */ /* 0x040fe20007ffe0ff */
[----:B------:R-:W-:Y:S01]  /*1370*/  IMAD R6, R24, R10, R6 ;  /* 0x0000000a18067224 */ /* 0x000fe200078e0206 */
[----:B------:R-:W-:Y:S01]  /*1380*/  IADD3 R10, R29, 0x1fc, RZ ;  /* 0x000001fc1d0a7810 */ /* 0x000fe20007ffe0ff */
[----:B------:R-:W-:Y:S01]  /*1390*/  IMAD.HI.U32 R11, R2, R5, RZ ;  /* 0x00000005020b7227 */ /* 0x000fe200078e00ff */
[----:B------:R-:W-:-:S02]  /*13a0*/  ISETP.GT.U32.AND P0, PT, R7, R8, PT ;  /* 0x000000080700720c */ /* 0x000fc40003f04070 */
[C---:B------:R-:W-:Y:S01]  /*13b0*/  ISETP.GT.U32.AND P3, PT, R24.reuse, R6, PT ;  /* 0x000000061800720c */ /* 0x040fe20003f64070 */
[----:B------:R-:W-:Y:S01]  /*13c0*/  IMAD.MOV R11, RZ, RZ, -R11 ;  /* 0x000000ffff0b7224 */ /* 0x000fe200078e0a0b */
[----:B------:R-:W-:Y:S01]  /*13d0*/  IABS R17, R10 ;  /* 0x0000000a00117213 */ /* 0x000fe20000000000 */
[--C-:B------:R-:W-:Y:S01]  /*13e0*/  @!P6 IMAD.IADD R9, R9, 0x1, -R24.reuse ;  /* 0x000000010909e824 */ /* 0x100fe200078e0a18 */
[----:B------:R-:W-:Y:S01]  /*13f0*/  IABS R16, R4 ;  /* 0x0000000400107213 */ /* 0x000fe20000000000 */
[----:B------:R-:W-:Y:S01]  /*1400*/  IMAD R0, R24, R11, R5 ;  /* 0x0000000b18007224 */ /* 0x000fe200078e0205 */
[----:B------:R-:W-:Y:S01]  /*1410*/  ISETP.GE.AND P1, PT, R10, RZ, PT ;  /* 0x000000ff0a00720c */ /* 0x000fe20003f26270 */
[----:B------:R-:W-:Y:S01]  /*1420*/  IMAD.HI.U32 R3, R2, R17, RZ ;  /* 0x0000001102037227 */ /* 0x000fe200078e00ff */
[----:B------:R-:W-:Y:S02]  /*1430*/  ISETP.GT.U32.AND P6, PT, R24, R9, PT ;  /* 0x000000091800720c */ /* 0x000fe40003fc4070 */
[C---:B------:R-:W-:Y:S01]  /*1440*/  IADD3 R11, R29.reuse, 0x1f4, RZ ;  /* 0x000001f41d0b7810 */ /* 0x040fe20007ffe0ff */
[----:B------:R-:W-:Y:S01]  /*1450*/  @!P0 IMAD.IADD R8, R8, 0x1, -R7 ;  /* 0x0000000108088824 */ /* 0x000fe200078e0a07 */
[----:B------:R-:W-:Y:S01]  /*1460*/  ISETP.GT.U32.AND P0, PT, R24, R0, PT ;  /* 0x000000001800720c */ /* 0x000fe20003f04070 */
[----:B------:R-:W-:Y:S01]  /*1470*/  IMAD.MOV R3, RZ, RZ, -R3 ;  /* 0x000000ffff037224 */ /* 0x000fe200078e0a03 */
[C---:B------:R-:W-:Y:S01]  /*1480*/  IADD3 R7, R29.reuse, 0x1f9, RZ ;  /* 0x000001f91d077810 */ /* 0x040fe20007ffe0ff */
[----:B------:R-:W-:Y:S01]  /*1490*/  @!P3 IMAD.IADD R6, R6, 0x1, -R24 ;  /* 0x000000010606b824 */ /* 0x000fe200078e0a18 */
[----:B------:R-:W-:Y:S01]  /*14a0*/  ISETP.GE.AND P3, PT, R4, RZ, PT ;  /* 0x000000ff0400720c */ /* 0x000fe20003f66270 */
[----:B------:R-:W-:Y:S01]  /*14b0*/  IMAD R17, R24, R3, R17 ;  /* 0x0000000318117224 */ /* 0x000fe200078e0211 */
[----:B------:R-:W-:Y:S01]  /*14c0*/  IADD3 R4, R29, 0x1fa, RZ ;  /* 0x000001fa1d047810 */ /* 0x000fe20007ffe0ff */
[----:B------:R-:W-:Y:S01]  /*14d0*/  IMAD.HI.U32 R5, R2, R16, RZ ;  /* 0x0000001002057227 */ /* 0x000fe200078e00ff */
[----:B------:R-:W-:-:S02]  /*14e0*/  IABS R15, R7 ;  /* 0x00000007000f7213 */ /* 0x000fc40000000000 */
[----:B------:R-:W-:Y:S01]  /*14f0*/  IABS R12, R4 ;  /* 0x00000004000c7213 */ /* 0x000fe20000000000 */
[--C-:B------:R-:W-:Y:S01]  /*1500*/  @!P6 IMAD.IADD R9, R9, 0x1, -R24.reuse ;  /* 0x000000010909e824 */ /* 0x100fe200078e0a18 */
[----:B------:R-:W-:Y:S01]  /*1510*/  ISETP.GT.U32.AND P6, PT, R24, R6, PT ;  /* 0x000000061800720c */ /* 0x000fe20003fc4070 */
[----:B------:R-:W-:Y:S01]  /*1520*/  @!P0 IMAD.IADD R0, R0, 0x1, -R24 ;  /* 0x0000000100008824 */ /* 0x000fe200078e0a18 */
[----:B------:R-:W-:Y:S01]  /*1530*/  IADD3 R3, R29, 0x1f8, RZ ;  /* 0x000001f81d037810 */ /* 0x000fe20007ffe0ff */
[----:B------:R-:W-:Y:S02]  /*1540*/  IMAD.MOV.U32 R13, RZ, RZ, R9 ;  /* 0x000000ffff0d7224 */ /* 0x000fe400078e0009 */
[----:B------:R-:W-:Y:S01]  /*1550*/  IMAD.MOV R5, RZ, RZ, -R5 ;  /* 0x000000ffff057224 */ /* 0x000fe200078e0a05 */
[C---:B------:R-:W-:Y:S01]  /*1560*/  ISETP.GT.U32.AND P0, PT, R24.reuse, R0, PT ;  /* 0x000000001800720c */ /* 0x040fe20003f04070 */
[----:B------:R-:W-:Y:S01]  /*1570*/  @!P4 IMAD.MOV R13, RZ, RZ, -R13 ;  /* 0x000000ffff0dc224 */ /* 0x000fe200078e0a0d */
[C---:B------:R-:W-:Y:S01]  /*1580*/  ISETP.GT.U32.AND P4, PT, R24.reuse, R17, PT ;  /* 0x000000111800720c */ /* 0x040fe20003f84070 */
[----:B------:R-:W-:Y:S01]  /*1590*/  IMAD R16, R24, R5, R16 ;  /* 0x0000000518107224 */ /* 0x000fe200078e0210 */
[----:B------:R-:W-:Y:S01]  /*15a0*/  IABS R14, R3 ;  /* 0x00000003000e7213 */ /* 0x000fe20000000000 */
[----:B------:R-:W-:Y:S01]  /*15b0*/  IMAD.HI.U32 R5, R2, R15, RZ ;  /* 0x0000000f02057227 */ /* 0x000fe200078e00ff */
[----:B------:R-:W-:Y:S03]  /*15c0*/  STL [R1+0x1a0], R13 ;  /* 0x0001a00d01007387 */ /* 0x000fe60000100800 */
[----:B------:R-:W-:Y:S01]  /*15d0*/  @!P6 IMAD.IADD R6, R6, 0x1, -R24 ;  /* 0x000000010606e824 */ /* 0x000fe200078e0a18 */
[----:B------:R-:W-:Y:S01]  /*15e0*/  ISETP.GT.U32.AND P6, PT, R24, R16, PT ;  /* 0x000000101800720c */ /* 0x000fe20003fc4070 */
[----:B------:R-:W-:-:S04]  /*15f0*/  IMAD.HI.U32 R9, R2, R12, RZ ;  /* 0x0000000c02097227 */ /* 0x000fc800078e00ff */
[----:B------:R-:W-:Y:S01]  /*1600*/  @!P4 IMAD.IADD R17, R17, 0x1, -R24 ;  /* 0x000000011111c824 */ /* 0x000fe200078e0a18 */
[----:B------:R-:W-:Y:S01]  /*1610*/  ISETP.GE.AND P4, PT, R7, RZ, PT ;  /* 0x000000ff0700720c */ /* 0x000fe20003f86270 */
[----:B------:R-:W-:Y:S01]  /*1620*/  IMAD.MOV.U32 R10, RZ, RZ, R6 ;  /* 0x000000ffff0a7224 */ /* 0x000fe200078e0006 */
[----:B------:R-:W-:Y:S01]  /*1630*/  IADD3 R7, R29, 0x1f7, RZ ;  /* 0x000001f71d077810 */ /* 0x000fe20007ffe0ff */
[----:B------:R-:W-:Y:S02]  /*1640*/  IMAD.MOV R5, RZ, RZ, -R5 ;  /* 0x000000ffff057224 */ /* 0x000fe400078e0a05 */
[----:B------:R-:W-:Y:S01]  /*1650*/  @!P5 IMAD.MOV R10, RZ, RZ, -R10 ;  /* 0x000000ffff0ad224 */ /* 0x000fe200078e0a0a */
[----:B------:R-:W-:Y:S01]  /*1660*/  ISETP.GT.U32.AND P5, PT, R24, R17, PT ;  /* 0x000000111800720c */ /* 0x000fe20003fa4070 */
[----:B------:R-:W-:Y:S01]  /*1670*/  @!P0 IMAD.IADD R0, R0, 0x1, -R24 ;  /* 0x0000000100008824 */ /* 0x000fe200078e0a18 */
[----:B------:R-:W-:Y:S01]  /*1680*/  ISETP.GE.AND P0, PT, R4, RZ, PT ;  /* 0x000000ff0400720c */ /* 0x000fe20003f06270 */
[----:B------:R-:W-:Y:S01]  /*1690*/  IMAD.MOV R9, RZ, RZ, -R9 ;  /* 0x000000ffff097224 */ /* 0x000fe200078e0a09 */
[----:B------:R0:W-:Y:S01]  /*16a0*/  STL [R1+0x110], R10 ;  /* 0x0001100a01007387 */ /* 0x0001e20000100800 */
[----:B------:R-:W-:-:S02]  /*16b0*/  IMAD R15, R24, R5, R15 ;  /* 0x00000005180f7224 */ /* 0x000fc400078e020f */
[----:B------:R-:W-:Y:S01]  /*16c0*/  IMAD R12, R24, R9, R12 ;  /* 0x00000009180c7224 */ /* 0x000fe200078e020c */
[C---:B------:R-:W-:Y:S01]  /*16d0*/  IADD3 R9, R29.reuse, 0x1f5, RZ ;  /* 0x000001f51d097810 */ /* 0x040fe20007ffe0ff */
[----:B------:R-:W-:Y:S01]  /*16e0*/  IMAD.MOV.U32 R5, RZ, RZ, R0 ;  /* 0x000000ffff057224 */ /* 0x000fe200078e0000 */
[----:B------:R-:W-:Y:S01]  /*16f0*/  IADD3 R0, R29, 0x1f6, RZ ;  /* 0x000001f61d007810 */ /* 0x000fe20007ffe0ff */
[--C-:B------:R-:W-:Y:S02]  /*1700*/  @!P6 IMAD.IADD R16, R16, 0x1, -R24.reuse ;  /* 0x000000011010e824 */ /* 0x100fe400078e0a18 */
[----:B------:R-:W-:Y:S01]  /*1710*/  @!P2 IMAD.MOV R5, RZ, RZ, -R5 ;  /* 0x000000ffff05a224 */ /* 0x000fe200078e0a05 */
[C---:B------:R-:W-:Y:S01]  /*1720*/  ISETP.GT.U32.AND P2, PT, R24.reuse, R12, PT ;  /* 0x0000000c1800720c */ /* 0x040fe20003f44070 */
[----:B------:R-:W-:Y:S01]  /*1730*/  @!P5 IMAD.IADD R17, R17, 0x1, -R24 ;  /* 0x000000011111d824 */ /* 0x000fe200078e0a18 */
[----:B------:R-:W-:Y:S01]  /*1740*/  ISETP.GT.U32.AND P6, PT, R24, R16, PT ;  /* 0x000000101800720c */ /* 0x000fe20003fc4070 */
[----:B------:R-:W-:Y:S01]  /*1750*/  IMAD.HI.U32 R4, R2, R14, RZ ;  /* 0x0000000e02047227 */ /* 0x000fe200078e00ff */
[C---:B------:R-:W-:Y:S01]  /*1760*/  ISETP.GT.U32.AND P5, PT, R24.reuse, R15, PT ;  /* 0x0000000f1800720c */ /* 0x040fe20003fa4070 */
[----:B------:R1:W-:Y:S01]  /*1770*/  STL [R1+0x74], R5 ;  /* 0x0000740501007387 */ /* 0x0003e20000100800 */
[----:B0-----:R-:W-:Y:S01]  /*1780*/  IABS R10, R7 ;  /* 0x00000007000a7213 */ /* 0x001fe20000000000 */
[----:B------:R-:W-:Y:S01]  /*1790*/  IMAD.MOV R4, RZ, RZ, -R4 ;  /* 0x000000ffff047224 */ /* 0x000fe200078e0a04 */
[----:B------:R-:W-:Y:S01]  /*17a0*/  IABS R6, R0 ;  /* 0x0000000000067213 */ /* 0x000fe20000000000 */
[----:B------:R-:W-:Y:S01]  /*17b0*/  IMAD.MOV.U32 R19, RZ, RZ, R17 ;  /* 0x000000ffff137224 */ /* 0x000fe200078e0011 */
[----:B------:R-:W-:Y:S01]  /*17c0*/  IADD3 R17, R29, 0x1ed, RZ ;  /* 0x000001ed1d117810 */ /* 0x000fe20007ffe0ff */
[----:B------:R-:W-:Y:S01]  /*17d0*/  IMAD R14, R24, R4, R14 ;  /* 0x00000004180e7224 */ /* 0x000fe200078e020e */
[----:B------:R-:W-:Y:S01]  /*17e0*/  IABS R4, R11 ;  /* 0x0000000b00047213 */ /* 0x000fe20000000000 */
[--C-:B------:R-:W-:Y:S01]  /*17f0*/  @!P2 IMAD.IADD R12, R12, 0x1, -R24.reuse ;  /* 0x000000010c0ca824 */ /* 0x100fe200078e0a18 */
[----:B------:R-:W-:Y:S01]  /*1800*/  ISETP.GE.AND P2, PT, R3, RZ, PT ;  /* 0x000000ff0300720c */ /* 0x000fe20003f46270 */
[--C-:B------:R-:W-:Y:S01]  /*1810*/  @!P6 IMAD.IADD R16, R16, 0x1, -R24.reuse ;  /* 0x000000011010e824 */ /* 0x100fe200078e0a18 */
[C---:B------:R-:W-:Y:S01]  /*1820*/  ISETP.GT.U32.AND P6, PT, R24.reuse, R14, PT ;  /* 0x0000000e1800720c */ /* 0x040fe20003fc4070 */
[----:B------:R-:W-:Y:S01]  /*1830*/  @!P5 IMAD.IADD R15, R15, 0x1, -R24 ;  /* 0x000000010f0fd824 */ /* 0x000fe200078e0a18 */
[----:B------:R-:W-:Y:S01]  /*1840*/  ISETP.GT.U32.AND P5, PT, R24, R12, PT ;  /* 0x0000000c1800720c */ /* 0x000fe20003fa4070 */
[----:B------:R-:W-:Y:S01]  /*1850*/  IMAD.HI.U32 R13, R2, R10, RZ ;  /* 0x0000000a020d7227 */ /* 0x000fe200078e00ff */
[----:B-1----:R-:W-:-:S03]  /*1860*/  IABS R5, R9 ;  /* 0x0000000900057213 */ /* 0x002fc60000000000 */
[----:B------:R-:W-:Y:S02]  /*1870*/  IMAD.MOV R13, RZ, RZ, -R13 ;  /* 0x000000ffff0d7224 */ /* 0x000fe400078e0a0d */
[----:B------:R-:W-:-:S04]  /*1880*/  IMAD.HI.U32 R3, R2, R6, RZ ;  /* 0x0000000602037227 */ /* 0x000fc800078e00ff */
[----:B------:R-:W-:Y:S02]  /*1890*/  IMAD R10, R24, R13, R10 ;  /* 0x0000000d180a7224 */ /* 0x000fe400078e020a */
[--C-:B------:R-:W-:Y:S01]  /*18a0*/  @!P6 IMAD.IADD R14, R14, 0x1, -R24.reuse ;  /* 0x000000010e0ee824 */ /* 0x100fe200078e0a18 */
[----:B------:R-:W-:Y:S01]  /*18b0*/  ISETP.GT.U32.AND P6, PT, R24, R15, PT ;  /* 0x0000000f1800720c */ /* 0x000fe20003fc4070 */
[----:B------:R-:W-:Y:S01]  /*18c0*/  @!P5 IMAD.IADD R12, R12, 0x1, -R24 ;  /* 0x000000010c0cd824 */ /* 0x000fe200078e0a18 */
[C---:B------:R-:W-:Y:S01]  /*18d0*/  ISETP.GT.U32.AND P5, PT, R24.reuse, R10, PT ;  /* 0x0000000a1800720c */ /* 0x040fe20003fa4070 */
[----:B------:R-:W-:Y:S02]  /*18e0*/  IMAD.MOV.U32 R18, RZ, RZ, R16 ;  /* 0x000000ffff127224 */ /* 0x000fe400078e0010 */
[----:B------:R-:W-:Y:S02]  /*18f0*/  IMAD.MOV R3, RZ, RZ, -R3 ;  /* 0x000000ffff037224 */ /* 0x000fe400078e0a03 */
[----:B------:R-:W-:Y:S01]  /*1900*/  @!P3 IMAD.MOV R18, RZ, RZ, -R18 ;  /* 0x000000ffff12b224 */ /* 0x000fe200078e0a12 */
[----:B------:R-:W-:Y:S01]  /*1910*/  ISETP.GE.AND P3, PT, R7, RZ, PT ;  /* 0x000000ff0700720c */ /* 0x000fe20003f66270 */
[----:B------:R-:W-:Y:S01]  /*1920*/  IMAD R6, R24, R3, R6 ;  /* 0x0000000318067224 */ /* 0x000fe200078e0206 */
[----:B------:R-:W-:Y:S01]  /*1930*/  IADD3 R3, R29, 0x1f3, RZ ;  /* 0x000001f31d037810 */ /* 0x000fe20007ffe0ff */
[----:B------:R-:W-:-:S04]  /*1940*/  IMAD.HI.U32 R7, R2, R4, RZ ;  /* 0x0000000402077227 */ /* 0x000fc800078e00ff */
[----:B------:R-:W-:Y:S01]  /*1950*/  @!P1 IMAD.MOV R19, RZ, RZ, -R19 ;  /* 0x000000ffff139224 */ /* 0x000fe200078e0a13 */
[C---:B------:R-:W-:Y:S01]  /*1960*/  ISETP.GT.U32.AND P1, PT, R24.reuse, R14, PT ;  /* 0x0000000e1800720c */ /* 0x040fe20003f24070 */
[----:B------:R-:W-:Y:S02]  /*1970*/  IMAD.MOV R7, RZ, RZ, -R7 ;  /* 0x000000ffff077224 */ /* 0x000fe400078e0a07 */
[--C-:B------:R-:W-:Y:S01]  /*1980*/  @!P6 IMAD.IADD R15, R15, 0x1, -R24.reuse ;  /* 0x000000010f0fe824 */ /* 0x100fe200078e0a18 */
[----:B------:R-:W-:Y:S01]  /*1990*/  ISETP.GT.U32.AND P6, PT, R24, R6, PT ;  /* 0x000000061800720c */ /* 0x000fe20003fc4070 */
[----:B------:R-:W-:Y:S01]  /*19a0*/  @!P5 IMAD.IADD R10, R10, 0x1, -R24 ;  /* 0x000000010a0ad824 */ /* 0x000fe200078e0a18 */
[----:B------:R-:W-:Y:S01]  /*19b0*/  STL [R1+0x58], R19 ;  /* 0x0000581301007387 */ /* 0x000fe20000100800 */
[----:B------:R-:W-:Y:S02]  /*19c0*/  IMAD.MOV.U32 R16, RZ, RZ, R12 ;  /* 0x000000ffff107224 */ /* 0x000fe400078e000c */
[C---:B------:R-:W-:Y:S01]  /*19d0*/  IMAD R4, R24.reuse, R7, R4 ;  /* 0x0000000718047224 */ /* 0x040fe200078e0204 */
[----:B------:R-:W-:Y:S01]  /*19e0*/  IADD3 R7, R29, 0x1f2, RZ ;  /* 0x000001f21d077810 */ /* 0x000fe20007ffe0ff */
[----:B------:R-:W-:Y:S01]  /*19f0*/  @!P0 IMAD.MOV R16, RZ, RZ, -R16 ;  /* 0x000000ffff108224 */ /* 0x000fe200078e0a10 */
[----:B------:R-:W-:Y:S01]  /*1a00*/  ISETP.GT.U32.AND P0, PT, R24, R10, PT ;  /* 0x0000000a1800720c */ /* 0x000fe20003f04070 */
[----:B------:R-:W-:Y:S01]  /*1a10*/  IMAD.HI.U32 R13, R2, R5, RZ ;  /* 0x00000005020d7227 */ /* 0x000fe200078e00ff */
[----:B------:R-:W-:Y:S03]  /*1a20*/  STL [R1+0x4c], R18 ;  /* 0x00004c1201007387 */ /* 0x000fe60000100800 */
[----:B------:R-:W-:Y:S01]  /*1a30*/  @!P4 IMAD.MOV R15, RZ, RZ, -R15 ;  /* 0x000000ffff0fc224 */ /* 0x000fe200078e0a0f */
[----:B------:R-:W-:Y:S01]  /*1a40*/  ISETP.GT.U32.AND P4, PT, R24, R4, PT ;  /* 0x000000041800720c */ /* 0x000fe20003f84070 */
[----:B------:R-:W-:Y:S01]  /*1a50*/  IMAD.MOV R13, RZ, RZ, -R13 ;  /* 0x000000ffff0d7224 */ /* 0x000fe200078e0a0d */
[----:B------:R0:W-:Y:S01]  /*1a60*/  STL [R1+0x48], R16 ;  /* 0x0000481001007387 */ /* 0x0001e20000100800 */
[--C-:B------:R-:W-:Y:S01]  /*1a70*/  @!P1 IMAD.IADD R14, R14, 0x1, -R24.reuse ;  /* 0x000000010e0e9824 */ /* 0x100fe200078e0a18 */
[----:B------:R-:W-:Y:S01]  /*1a80*/  ISETP.GE.AND P1, PT, R0, RZ, PT ;  /* 0x000000ff0000720c */ /* 0x000fe20003f26270 */
[----:B------:R-:W-:Y:S01]  /*1a90*/  IMAD R5, R24, R13, R5 ;  /* 0x0000000d18057224 */ /* 0x000fe200078e0205 */
[----:B------:R-:W-:Y:S01]  /*1aa0*/  IABS R0, R3 ;  /* 0x0000000300007213 */ /* 0x000fe20000000000 */
[----:B------:R-:W-:Y:S01]  /*1ab0*/  @!P6 IMAD.IADD R6, R6, 0x1, -R24 ;  /* 0x000000010606e824 */ /* 0x000fe200078e0a18 */
[----:B------:R-:W-:Y:S01]  /*1ac0*/  IABS R13, R7 ;  /* 0x00000007000d7213 */ /* 0x000fe20000000000 */
[----:B------:R-:W-:Y:S01]  /*1ad0*/  @!P2 IMAD.MOV R14, RZ, RZ, -R14 ;  /* 0x000000ffff0ea224 */ /* 0x000fe200078e0a0e */
[----:B------:R-:W-:Y:S01]  /*1ae0*/  ISETP.GT.U32.AND P5, PT, R24, R5, PT ;  /* 0x000000051800720c */ /* 0x000fe20003fa4070 */
[----:B------:R-:W-:Y:S01]  /*1af0*/  @!P0 IMAD.IADD R10, R10, 0x1, -R24 ;  /* 0x000000010a0a8824 */ /* 0x000fe200078e0a18 */
[----:B------:R-:W-:Y:S01]  /*1b00*/  ISETP.GT.U32.AND P6, PT, R24, R6, PT ;  /* 0x000000061800720c */ /* 0x000fe20003fc4070 */
[----:B------:R-:W-:Y:S01]  /*1b10*/  IMAD.HI.U32 R12, R2, R0, RZ ;  /* 0x00000000020c7227 */ /* 0x000fe200078e00ff */
[----:B------:R-:W-:Y:S01]  /*1b20*/  STL [R1+0x44], R15 ;  /* 0x0000440f01007387 */ /* 0x000fe20000100800 */
[----:B------:R-:W-:-:S02]  /*1b30*/  ISETP.GE.AND P2, PT, R9, RZ, PT ;  /* 0x000000ff0900720c */ /* 0x000fc40003f46270 */
[----:B------:R-:W-:Y:S01]  /*1b40*/  @!P4 IMAD.IADD R4, R4, 0x1, -R24 ;  /* 0x000000010404c824 */ /* 0x000fe200078e0a18 */
[----:B------:R1:W-:Y:S01]  /*1b50*/  STL [R1+0x40], R14 ;  /* 0x0000400e01007387 */ /* 0x0003e20000100800 */
[----:B------:R-:W-:Y:S01]  /*1b60*/  IMAD.MOV R12, RZ, RZ, -R12 ;  /* 0x000000ffff0c7224 */ /* 0x000fe200078e0a0c */
[----:B------:R-:W-:Y:S01]  /*1b70*/  ISETP.GE.AND P0, PT, R11, RZ, PT ;  /* 0x000000ff0b00720c */ /* 0x000fe20003f06270 */
[----:B------:R-:W-:Y:S01]  /*1b80*/  IMAD.MOV.U32 R9, RZ, RZ, R13 ;  /* 0x000000ffff097224 */ /* 0x000fe200078e000d */
[----:B------:R-:W-:Y:S01]  /*1b90*/  ISETP.GE.AND P4, PT, R3, RZ, PT ;  /* 0x000000ff0300720c */ /* 0x000fe20003f86270 */
[----:B------:R-:W-:Y:S01]  /*1ba0*/  IMAD R0, R24, R12, R0 ;  /* 0x0000000c18007224 */ /* 0x000fe200078e0200 */
[C---:B0-----:R-:W-:Y:S01]  /*1bb0*/  IADD3 R16, R29.reuse, 0x1f1, RZ ;  /* 0x000001f11d107810 */ /* 0x041fe20007ffe0ff */
[----:B------:R-:W-:Y:S01]  /*1bc0*/  IMAD.HI.U32 R11, R2, R9, RZ ;  /* 0x00000009020b7227 */ /* 0x000fe200078e00ff */
[----:B------:R-:W-:-:S03]  /*1bd0*/  IADD3 R13, R29, 0x1ec, RZ ;  /* 0x000001ec1d0d7810 */ /* 0x000fc60007ffe0ff */
[----:B-1----:R-:W-:Y:S01]  /*1be0*/  IMAD.MOV.U32 R14, RZ, RZ, R10 ;  /* 0x000000ffff0e7224 */ /* 0x002fe200078e000a */
[----:B------:R-:W-:Y:S01]  /*1bf0*/  IABS R15, R13 ;  /* 0x0000000d000f7213 */ /* 0x000fe20000000000 */
[----:B------:R-:W-:Y:S02]  /*1c00*/  @!P5 IMAD.IADD R5, R5, 0x1, -R24 ;  /* 0x000000010505d824 */ /* 0x000fe400078e0a18 */
[----:B------:R-:W-:Y:S01]  /*1c10*/  @!P3 IMAD.MOV R14, RZ, RZ, -R14 ;  /* 0x000000ffff0eb224 */ /* 0x000fe200078e0a0e */
[----:B------:R-:W-:Y:S01]  /*1c20*/  ISETP.GT.U32.AND P3, PT, R24, R4, PT ;  /* 0x000000041800720c */ /* 0x000fe20003f64070 */
[----:B------:R-:W-:Y:S01]  /*1c30*/  @!P6 IMAD.IADD R6, R6, 0x1, -R24 ;  /* 0x000000010606e824 */ /* 0x000fe200078e0a18 */
[C---:B------:R-:W-:Y:S01]  /*1c40*/  ISETP.GT.U32.AND P6, PT, R24.reuse, R0, PT ;  /* 0x000000001800720c */ /* 0x040fe20003fc4070 */
[----:B------:R-:W-:Y:S01]  /*1c50*/  IMAD.MOV R11, RZ, RZ, -R11 ;  /* 0x000000ffff0b7224 */ /* 0x000fe200078e0a0b */
[C---:B------:R-:W-:Y:S01]  /*1c60*/  ISETP.GT.U32.AND P5, PT, R24.reuse, R5, PT ;  /* 0x000000051800720c */ /* 0x040fe20003fa4070 */
[----:B------:R-:W-:Y:S01]  /*1c70*/  @!P1 IMAD.MOV R6, RZ, RZ, -R6 ;  /* 0x000000ffff069224 */ /* 0x000fe200078e0a06 */
[----:B------:R-:W-:Y:S01]  /*1c80*/  STL [R1+0x770], R14 ;  /* 0x0007700e01007387 */ /* 0x000fe20000100800 */
[----:B------:R-:W-:Y:S01]  /*1c90*/  IMAD R3, R24, R11, R9 ;  /* 0x0000000b18037224 */ /* 0x000fe200078e0209 */
[----:B------:R-:W-:-:S02]  /*1ca0*/  ISETP.GE.AND P1, PT, R16, RZ, PT ;  /* 0x000000ff1000720c */ /* 0x000fc40003f26270 */
[----:B------:R0:W-:Y:S01]  /*1cb0*/  STL [R1+0x7b4], R6 ;  /* 0x0007b40601007387 */ /* 0x0001e20000100800 */
[----:B------:R-:W-:Y:S02]  /*1cc0*/  IABS R16, R16 ;  /* 0x0000001000107213 */ /* 0x000fe40000000000 */
[--C-:B------:R-:W-:Y:S01]  /*1cd0*/  @!P3 IMAD.IADD R4, R4, 0x1, -R24.reuse ;  /* 0x000000010404b824 */ /* 0x100fe200078e0a18 */
[----:B------:R-:W-:Y:S01]  /*1ce0*/  ISETP.GT.U32.AND P3, PT, R24, R3, PT ;  /* 0x000000031800720c */ /* 0x000fe20003f64070 */
[--C-:B------:R-:W-:Y:S01]  /*1cf0*/  @!P6 IMAD.IADD R0, R0, 0x1, -R24.reuse ;  /* 0x000000010000e824 */ /* 0x100fe200078e0a18 */
[----:B------:R-:W-:Y:S01]  /*1d00*/  IADD3 R11, R29, 0x1f0, RZ ;  /* 0x000001f01d0b7810 */ /* 0x000fe20007ffe0ff */
[----:B------:R-:W-:Y:S01]  /*1d10*/  @!P5 IMAD.IADD R5, R5, 0x1, -R24 ;  /* 0x000000010505d824 */ /* 0x000fe200078e0a18 */
[----:B------:R-:W-:Y:S01]  /*1d20*/  IADD3 R9, R29, 0x1ef, RZ ;  /* 0x000001ef1d097810 */ /* 0x000fe20007ffe0ff */
[----:B0-----:R-:W-:Y:S01]  /*1d30*/  IMAD.MOV.U32 R6, RZ, RZ, R4 ;  /* 0x000000ffff067224 */ /* 0x001fe200078e0004 */
[----:B------:R-:W-:Y:S01]  /*1d40*/  ISETP.GT.U32.AND P6, PT, R24, R0, PT ;  /* 0x000000001800720c */ /* 0x000fe20003fc4070 */
[----:B------:R-:W-:Y:S01]  /*1d50*/  @!P2 IMAD.MOV R5, RZ, RZ, -R5 ;  /* 0x000000ffff05a224 */ /* 0x000fe200078e0a05 */
[----:B------:R-:W-:Y:S01]  /*1d60*/  ISETP.GE.AND P2, PT, R11, RZ, PT ;  /* 0x000000ff0b00720c */ /* 0x000fe20003f46270 */
[----:B------:R-:W-:Y:S01]  /*1d70*/  @!P0 IMAD.MOV R6, RZ, RZ, -R6 ;  /* 0x000000ffff068224 */ /* 0x000fe200078e0a06 */
[----:B------:R-:W-:-:S03]  /*1d80*/  ISETP.GE.AND P0, PT, R9, RZ, PT ;  /* 0x000000ff0900720c */ /* 0x000fc60003f06270 */
[--C-:B------:R-:W-:Y:S01]  /*1d90*/  @!P3 IMAD.IADD R3, R3, 0x1, -R24.reuse ;  /* 0x000000010303b824 */ /* 0x100fe200078e0a18 */
[----:B------:R0:W-:Y:S01]  /*1da0*/  STL [R1+0x7bc], R5 ;  /* 0x0007bc0501007387 */ /* 0x0001e20000100800 */
[----:B------:R-:W-:Y:S02]  /*1db0*/  IABS R11, R11 ;  /* 0x0000000b000b7213 */ /* 0x000fe40000000000 */
[----:B------:R-:W-:Y:S01]  /*1dc0*/  IABS R9, R9 ;  /* 0x0000000900097213 */ /* 0x000fe20000000000 */
[----:B------:R1:W-:Y:S01]  /*1dd0*/  STL [R1+0x7c0], R6 ;  /* 0x0007c00601007387 */ /* 0x0003e20000100800 */
[----:B------:R-:W-:Y:S01]  /*1de0*/  ISETP.GT.U32.AND P3, PT, R24, R3, PT ;  /* 0x000000031800720c */ /* 0x000fe20003f64070 */
[----:B------:R-:W-:Y:S01]  /*1df0*/  @!P6 IMAD.IADD R0, R0, 0x1, -R24 ;  /* 0x000000010000e824 */ /* 0x000fe200078e0a18 */
[----:B------:R-:W-:Y:S01]  /*1e00*/  ISETP.GE.AND P5, PT, R7, RZ, PT ;  /* 0x000000ff0700720c */ /* 0x000fe20003fa6270 */
[----:B------:R-:W-:Y:S01]  /*1e10*/  IMAD.HI.U32 R4, R2, R9, RZ ;  /* 0x0000000902047227 */ /* 0x000fe200078e00ff */
[----:B------:R-:W-:-:S03]  /*1e20*/  IADD3 R7, R29, 0x1ee, RZ ;  /* 0x000001ee1d077810 */ /* 0x000fc60007ffe0ff */
[C---:B0-----:R-:W-:Y:S01]  /*1e30*/  IMAD.HI.U32 R5, R2.reuse, R11, RZ ;  /* 0x0000000b02057227 */ /* 0x041fe200078e00ff */
[----:B------:R-:W-:Y:S02]  /*1e40*/  ISETP.GE.AND P6, PT, R7, RZ, PT ;  /* 0x000000ff0700720c */ /* 0x000fe40003fc6270 */
[----:B------:R-:W-:Y:S01]  /*1e50*/  IABS R7, R7 ;  /* 0x0000000700077213 */ /* 0x000fe20000000000 */
[----:B-1----:R-:W-:-:S04]  /*1e60*/  IMAD.HI.U32 R6, R2, R16, RZ ;  /* 0x0000001002067227 */ /* 0x002fc800078e00ff */
[----:B------:R-:W-:Y:S02]  /*1e70*/  IMAD.MOV R6, RZ, RZ, -R6 ;  /* 0x000000ffff067224 */ /* 0x000fe400078e0a06 */
[----:B------:R-:W-:Y:S02]  /*1e80*/  IMAD.MOV.U32 R10, RZ, RZ, R0 ;  /* 0x000000ffff0a7224 */ /* 0x000fe400078e0000 */
[C---:B------:R-:W-:Y:S02]  /*1e90*/  IMAD R16, R24.reuse, R6, R16 ;  /* 0x0000000618107224 */ /* 0x040fe400078e0210 */
[----:B------:R-:W-:Y:S02]  /*1ea0*/  IMAD.MOV R5, RZ, RZ, -R5 ;  /* 0x000000ffff057224 */ /* 0x000fe400078e0a05 */
[----:B------:R-:W-:Y:S02]  /*1eb0*/  IMAD.MOV R4, RZ, RZ, -R4 ;  /* 0x000000ffff047224 */ /* 0x000fe400078e0a04 */
[----:B------:R-:W-:Y:S01]  /*1ec0*/  @!P4 IMAD.MOV R10, RZ, RZ, -R10 ;  /* 0x000000ffff0ac224 */ /* 0x000fe200078e0a0a */
[----:B------:R-:W-:Y:S01]  /*1ed0*/  ISETP.GT.U32.AND P4, PT, R24, R16, PT ;  /* 0x000000101800720c */ /* 0x000fe20003f84070 */
[----:B------:R-:W-:-:S02]  /*1ee0*/  @!P3 IMAD.IADD R3, R3, 0x1, -R24 ;  /* 0x000000010303b824 */ /* 0x000fc400078e0a18 */
[C---:B------:R-:W-:Y:S01]  /*1ef0*/  IMAD R11, R24.reuse, R5, R11 ;  /* 0x00000005180b7224 */ /* 0x040fe200078e020b */
[----:B------:R0:W-:Y:S01]  /*1f00*/  STL [R1+0x7c4], R10 ;  /* 0x0007c40a01007387 */ /* 0x0001e20000100800 */
[C---:B------:R-:W-:Y:S02]  /*1f10*/  IMAD R9, R24.reuse, R4, R9 ;  /* 0x0000000418097224 */ /* 0x040fe400078e0209 */
[----:B------:R-:W-:Y:S01]  /*1f20*/  IMAD.MOV.U32 R6, RZ, RZ, R3 ;  /* 0x000000ffff067224 */ /* 0x000fe200078e0003 */
[----:B------:R-:W-:Y:S01]  /*1f30*/  ISETP.GT.U32.AND P3, PT, R24, R11, PT ;  /* 0x0000000b1800720c */ /* 0x000fe20003f64070 */
[----:B------:R-:W-:Y:S01]  /*1f40*/  IMAD.HI.U32 R0, R2, R7, RZ ;  /* 0x0000000702007227 */ /* 0x000fe200078e00ff */
[----:B------:R-:W-:-:S03]  /*1f50*/  IABS R3, R17 ;  /* 0x0000001100037213 */ /* 0x000fc60000000000 */
[----:B------:R-:W-:Y:S01]  /*1f60*/  @!P5 IMAD.MOV R6, RZ, RZ, -R6 ;  /* 0x000000ffff06d224 */ /* 0x000fe200078e0a06 */
[----:B------:R-:W-:Y:S01]  /*1f70*/  ISETP.GT.U32.AND P5, PT, R24, R9, PT ;  /* 0x000000091800720c */ /* 0x000fe20003fa4070 */
[----:B------:R-:W-:Y:S02]  /*1f80*/  @!P4 IMAD.IADD R16, R16, 0x1, -R24 ;  /* 0x000000011010c824 */ /* 0x000fe400078e0a18 */
[----:B------:R-:W-:Y:S01]  /*1f90*/  IMAD.MOV R0, RZ, RZ, -R0 ;  /* 0x000000ffff007224 */ /* 0x000fe200078e0a00 */
[----:B------:R1:W-:Y:S01]  /*1fa0*/  STL [R1+0x7c8], R6 ;  /* 0x0007c80601007387 */ /* 0x0003e20000100800 */
[----:B0-----:R-:W-:Y:S01]  /*1fb0*/  IMAD.HI.U32 R10, R2, R3, RZ ;  /* 0x00000003020a7227 */ /* 0x001fe200078e00ff */
[----:B------:R-:W-:-:S03]  /*1fc0*/  ISETP.GT.U32.AND P4, PT, R24, R16, PT ;  /* 0x000000101800720c */ /* 0x000fc60003f84070 */
[--C-:B------:R-:W-:Y:S02]  /*1fd0*/  @!P3 IMAD.IADD R11, R11, 0x1, -R24.reuse ;  /* 0x000000010b0bb824 */ /* 0x100fe400078e0a18 */
[C---:B------:R-:W-:Y:S01]  /*1fe0*/  IMAD R7, R24.reuse, R0, R7 ;  /* 0x0000000018077224 */ /* 0x040fe200078e0207 */
[----:B------:R-:W-:Y:S01]  /*1ff0*/  IADD3 R0, R29, 0x1eb, RZ ;  /* 0x000001eb1d007810 */ /* 0x000fe20007ffe0ff */
[----:B------:R-:W-:Y:S01]  /*2000*/  @!P5 IMAD.IADD R9, R9, 0x1, -R24 ;  /* 0x000000010909d824 */ /* 0x000fe200078e0a18 */
[----:B------:R-:W-:Y:S01]  /*2010*/  ISETP.GT.U32.AND P3, PT, R24, R11, PT ;  /* 0x0000000b1800720c */ /* 0x000fe20003f64070 */
[----:B------:R-:W-:Y:S01]  /*2020*/  IMAD.HI.U32 R5, R2, R15, RZ ;  /* 0x0000000f02057227 */ /* 0x000fe200078e00ff */
[----:B-1----:R-:W-:Y:S02]  /*2030*/  IADD3 R6, R29, 0x1ea, RZ ;  /* 0x000001ea1d067810 */ /* 0x002fe40007ffe0ff */
[----:B------:R-:W-:Y:S01]  /*2040*/  ISETP.GT.U32.AND P5, PT, R24, R9, PT ;  /* 0x000000091800720c */ /* 0x000fe20003fa4070 */
[----:B------:R-:W-:Y:S01]  /*2050*/  IMAD.MOV R10, RZ, RZ, -R10 ;  /* 0x000000ffff0a7224 */ /* 0x000fe200078e0a0a */
[----:B------:R-:W-:Y:S01]  /*2060*/  IABS R14, R6 ;  /* 0x00000006000e7213 */ /* 0x000fe20000000000 */
[----:B------:R-:W-:Y:S01]  /*2070*/  IMAD.MOV R5, RZ, RZ, -R5 ;  /* 0x000000ffff057224 */ /* 0x000fe200078e0a05 */
[----:B------:R-:W-:Y:S01]  /*2080*/  IABS R4, R0 ;  /* 0x0000000000047213 */ /* 0x000fe20000000000 */
[----:B------:R-:W-:Y:S01]  /*2090*/  @!P4 IMAD.IADD R16, R16, 0x1, -R24 ;  /* 0x000000011010c824 */ /* 0x000fe200078e0a18 */
[C---:B------:R-:W-:Y:S01]  /*20a0*/  ISETP.GT.U32.AND P4, PT, R24.reuse, R7, PT ;  /* 0x000000071800720c */ /* 0x040fe20003f84070 */
[----:B------:R-:W-:-:S02]  /*20b0*/  IMAD R3, R24, R10, R3 ;  /* 0x0000000a18037224 */ /* 0x000fc400078e0203 */
[C---:B------:R-:W-:Y:S01]  /*20c0*/  IMAD R15, R24.reuse, R5, R15 ;  /* 0x00000005180f7224 */ /* 0x040fe200078e020f */
[----:B------:R-:W-:Y:S01]  /*20d0*/  IADD3 R5, R29, 0x1e9, RZ ;  /* 0x000001e91d057810 */ /* 0x000fe20007ffe0ff */
[--C-:B------:R-:W-:Y:S01]  /*20e0*/  @!P3 IMAD.IADD R11, R11, 0x1, -R24.reuse ;  /* 0x000000010b0bb824 */ /* 0x100fe200078e0a18 */
[C---:B------:R-:W-:Y:S01]  /*20f0*/  ISETP.GT.U32.AND P3, PT, R24.reuse, R3, PT ;  /* 0x000000031800720c */ /* 0x040fe20003f64070 */
[----:B------:R-:W-:Y:S01]  /*2100*/  @!P5 IMAD.IADD R9, R9, 0x1, -R24 ;  /* 0x000000010909d824 */ /* 0x000fe200078e0a18 */
[----:B------:R-:W-:Y:S01]  /*2110*/  ISETP.GT.U32.AND P5, PT, R24, R15, PT ;  /* 0x0000000f1800720c */ /* 0x000fe20003fa4070 */
[----:B------:R-:W-:Y:S01]  /*2120*/  IMAD.MOV.U32 R18, RZ, RZ, R16 ;  /* 0x000000ffff127224 */ /* 0x000fe200078e0010 */
[----:B------:R-:W-:Y:S01]  /*2130*/  IABS R16, R5 ;  /* 0x0000000500107213 */ /* 0x000fe20000000000 */
[----:B------:R-:W-:-:S04]  /*2140*/  IMAD.HI.U32 R10, R2, R14, RZ ;  /* 0x0000000e020a7227 */ /* 0x000fc800078e00ff */
[----:B------:R-:W-:Y:S01]  /*2150*/  @!P4 IMAD.IADD R7, R7, 0x1, -R24 ;  /* 0x000000010707c824 */ /* 0x000fe200078e0a18 */
[----:B------:R-:W-:Y:S01]  /*2160*/  ISETP.GE.AND P4, PT, R17, RZ, PT ;  /* 0x000000ff1100720c */ /* 0x000fe20003f86270 */
[----:B------:R-:W-:Y:S02]  /*2170*/  @!P1 IMAD.MOV R18, RZ, RZ, -R18 ;  /* 0x000000ffff129224 */ /* 0x000fe400078e0a12 */
[--C-:B------:R-:W-:Y:S01]  /*2180*/  @!P3 IMAD.IADD R3, R3, 0x1, -R24.reuse ;  /* 0x000000010303b824 */ /* 0x100fe200078e0a18 */
[----:B------:R-:W-:Y:S01]  /*2190*/  ISETP.GT.U32.AND P1, PT, R24, R7, PT ;  /* 0x000000071800720c */ /* 0x000fe20003f24070 */
[----:B------:R-:W-:Y:S01]  /*21a0*/  @!P5 IMAD.IADD R15, R15, 0x1, -R24 ;  /* 0x000000010f0fd824 */ /* 0x000fe200078e0a18 */
[----:B------:R-:W-:Y:S01]  /*21b0*/  ISETP.GE.AND P3, PT, R13, RZ, PT ;  /* 0x000000ff0d00720c */ /* 0x000fe20003f66270 */
[----:B------:R-:W-:Y:S01]  /*21c0*/  IMAD.HI.U32 R12, R2, R4, RZ ;  /* 0x00000004020c7227 */ /* 0x000fe200078e00ff */
[----:B------:R-:W-:Y:S02]  /*21d0*/  STL [R1+0x7b8], R18 ;  /* 0x0007b81201007387 */ /* 0x000fe40000100800 */
[----:B------:R-:W-:Y:S01]  /*21e0*/  ISETP.GT.U32.AND P5, PT, R24, R15, PT ;  /* 0x0000000f1800720c */ /* 0x000fe20003fa4070 */
[----:B------:R-:W-:-:S02]  /*21f0*/  IMAD.MOV R10, RZ, RZ, -R10 ;  /* 0x000000ffff0a7224 */ /* 0x000fc400078e0a0a */
[----:B------:R-:W-:Y:S02]  /*2200*/  IMAD.MOV.U32 R13, RZ, RZ, R16 ;  /* 0x000000ffff0d7224 */ /* 0x000fe400078e0010 */
[----:B------:R-:W-:Y:S02]  /*2210*/  IMAD.MOV R12, RZ, RZ, -R12 ;  /* 0x000000ffff0c7224 */ /* 0x000fe400078e0a0c */
[----:B------:R-:W-:Y:S02]  /*2220*/  IMAD R14, R24, R10, R14 ;  /* 0x0000000a180e7224 */ /* 0x000fe400078e020e */
[----:B------:R-:W-:-:S04]  /*2230*/  IMAD.HI.U32 R10, R2, R13, RZ ;  /* 0x0000000d020a7227 */ /* 0x000fc800078e00ff */
[----:B------:R-:W-:Y:S01]  /*2240*/  @!P2 IMAD.MOV R11, RZ, RZ, -R11 ;  /* 0x000000ffff0ba224 */ /* 0x000fe200078e0a0b */
[C---:B------:R-:W-:Y:S01]  /*2250*/  ISETP.GT.U32.AND P2, PT, R24.reuse, R3, PT ;  /* 0x000000031800720c */ /* 0x040fe20003f44070 */
[C---:B------:R-:W-:Y:S02]  /*2260*/  IMAD R4, R24.reuse, R12, R4 ;  /* 0x0000000c18047224 */ /* 0x040fe400078e0204 */
[----:B------:R-:W-:Y:S01]  /*2270*/  @!P1 IMAD.IADD R7, R7, 0x1, -R24 ;  /* 0x0000000107079824 */ /* 0x000fe200078e0a18 */
[----:B------:R0:W-:Y:S01]  /*2280*/  STL [R1+0x778], R11 ;  /* 0x0007780b01007387 */ /* 0x0001e20000100800 */
[----:B------:R-:W-:Y:S01]  /*2290*/  IMAD.MOV R10, RZ, RZ, -R10 ;  /* 0x000000ffff0a7224 */ /* 0x000fe200078e0a0a */
[C---:B------:R-:W-:Y:S01]  /*22a0*/  ISETP.GT.U32.AND P1, PT, R24.reuse, R4, PT ;  /* 0x000000041800720c */ /* 0x040fe20003f24070 */
[----:B------:R-:W-:Y:S02]  /*22b0*/  @!P5 IMAD.IADD R15, R15, 0x1, -R24 ;  /* 0x000000010f0fd824 */ /* 0x000fe400078e0a18 */
[----:B------:R-:W-:-:S02]  /*22c0*/  IMAD R13, R24, R10, R13 ;  /* 0x0000000a180d7224 */ /* 0x000fc400078e020d */
[----:B------:R-:W-:Y:S01]  /*22d0*/  @!P0 IMAD.MOV R9, RZ, RZ, -R9 ;  /* 0x000000ffff098224 */ /* 0x000fe200078e0a09 */
[----:B------:R-:W-:Y:S01]  /*22e0*/  ISETP.GE.AND P0, PT, R0, RZ, PT ;  /* 0x000000ff0000720c */ /* 0x000fe20003f06270 */
[--C-:B------:R-:W-:Y:S01]  /*22f0*/  @!P2 IMAD.IADD R3, R3, 0x1, -R24.reuse ;  /* 0x000000010303a824 */ /* 0x100fe200078e0a18 */
[----:B------:R-:W-:Y:S01]  /*2300*/  ISETP.GT.U32.AND P5, PT, R24, R13, PT ;  /* 0x0000000d1800720c */ /* 0x000fe20003fa4070 */
[----:B0-----:R-:W-:Y:S01]  /*2310*/  IMAD.MOV.U32 R11, RZ, RZ, R7 ;  /* 0x000000ffff0b7224 */ /* 0x001fe200078e0007 */
[----:B------:R-:W-:Y:S01]  /*2320*/  ISETP.GE.AND P2, PT, R6, RZ, PT ;  /* 0x000000ff0600720c */ /* 0x000fe20003f46270 */
[----:B------:R0:W-:Y:S01]  /*2330*/  STL [R1+0x7a8], R9 ;  /* 0x0007a80901007387 */ /* 0x0001e20000100800 */
[C---:B------:R-:W-:Y:S01]  /*2340*/  IADD3 R0, R29.reuse, 0x1e8, RZ ;  /* 0x000001e81d007810 */ /* 0x040fe20007ffe0ff */
[----:B------:R-:W-:Y:S01]  /*2350*/  @!P6 IMAD.MOV R11, RZ, RZ, -R11 ;  /* 0x000000ffff0be224 */ /* 0x000fe200078e0a0b */
[----:B------:R-:W-:Y:S01]  /*2360*/  ISETP.GT.U32.AND P6, PT, R24, R14, PT ;  /* 0x0000000e1800720c */ /* 0x000fe20003fc4070 */
[--C-:B------:R-:W-:Y:S01]  /*2370*/  @!P1 IMAD.IADD R4, R4, 0x1, -R24.reuse ;  /* 0x0000000104049824 */ /* 0x100fe200078e0a18 */
[----:B------:R-:W-:Y:S01]  /*2380*/  IADD3 R6, R29, 0x1e7, RZ ;  /* 0x000001e71d067810 */ /* 0x000fe20007ffe0ff */
[----:B------:R-:W-:Y:S01]  /*2390*/  IMAD.MOV.U32 R10, RZ, RZ, R3 ;  /* 0x000000ffff0a7224 */ /* 0x000fe200078e0003 */
[----:B------:R-:W-:Y:S01]  /*23a0*/  ISETP.GE.AND P1, PT, R5, RZ, PT ;  /* 0x000000ff0500720c */ /* 0x000fe20003f26270 */
[----:B------:R1:W-:Y:S01]  /*23b0*/  STL [R1+0x7ac], R11 ;  /* 0x0007ac0b01007387 */ /* 0x0003e20000100800 */
[----:B------:R-:W-:Y:S01]  /*23c0*/  IABS R5, R6 ;  /* 0x0000000600057213 */ /* 0x000fe20000000000 */
[----:B------:R-:W-:Y:S01]  /*23d0*/  @!P5 IMAD.IADD R13, R13, 0x1, -R24 ;  /* 0x000000010d0dd824 */ /* 0x000fe200078e0a18 */
[----:B0-----:R-:W-:Y:S01]  /*23e0*/  IABS R9, R0 ;  /* 0x0000000000097213 */ /* 0x001fe20000000000 */
[----:B------:R-:W-:-:S02]  /*23f0*/  @!P4 IMAD.MOV R10, RZ, RZ, -R10 ;  /* 0x000000ffff0ac224 */ /* 0x000fc400078e0a0a */
[----:B------:R-:W-:Y:S01]  /*2400*/  IMAD.MOV.U32 R3, RZ, RZ, R5 ;  /* 0x000000ffff037224 */ /* 0x000fe200078e0005 */
[----:B------:R-:W-:Y:S01]  /*2410*/  ISETP.GT.U32.AND P4, PT, R24, R13, PT ;  /* 0x0000000d1800720c */ /* 0x000fe20003f84070 */
[----:B------:R-:W-:Y:S01]  /*2420*/  @!P6 IMAD.IADD R14, R14, 0x1, -R24 ;  /* 0x000000010e0ee824 */ /* 0x000fe200078e0a18 */
[----:B------:R-:W-:Y:S01]  /*2430*/  ISETP.GT.U32.AND P6, PT, R24, R4, PT ;  /* 0x000000041800720c */ /* 0x000fe20003fc4070 */
[----:B------:R-:W-:Y:S01]  /*2440*/  IMAD.HI.U32 R7, R2, R9, RZ ;  /* 0x0000000902077227 */ /* 0x000fe200078e00ff */
[----:B-1----:R-:W-:Y:S01]  /*2450*/  IADD3 R11, R29, 0x1e6, RZ ;  /* 0x000001e61d0b7810 */ /* 0x002fe20007ffe0ff */
[----:B------:R0:W-:Y:S01]  /*2460*/  STL [R1+0x7b0], R10 ;  /* 0x0007b00a01007387 */ /* 0x0001e20000100800 */
[----:B------:R-:W-:Y:S01]  /*2470*/  ISETP.GT.U32.AND P5, PT, R24, R14, PT ;  /* 0x0000000e1800720c */ /* 0x000fe20003fa4070 */
[----:B------:R-:W-:Y:S01]  /*2480*/  IMAD.MOV R7, RZ, RZ, -R7 ;  /* 0x000000ffff077224 */ /* 0x000fe200078e0a07 */
[----:B------:R-:W-:Y:S01]  /*2490*/  IABS R12, R11 ;  /* 0x0000000b000c7213 */ /* 0x000fe20000000000 */
[----:B------:R-:W-:-:S04]  /*24a0*/  IMAD.HI.U32 R5, R2, R3, RZ ;  /* 0x0000000302057227 */ /* 0x000fc800078e00ff */
[----:B------:R-:W-:Y:S02]  /*24b0*/  IMAD R9, R24, R7, R9 ;  /* 0x0000000718097224 */ /* 0x000fe400078e0209 */
[----:B------:R-:W-:Y:S01]  /*24c0*/  IMAD.MOV R5, RZ, RZ, -R5 ;  /* 0x000000ffff057224 */ /* 0x000fe200078e0a05 */
[----:B0-----:R-:W-:Y:S01]  /*24d0*/  IADD3 R10, R29, 0x1e5, RZ ;  /* 0x000001e51d0a7810 */ /* 0x001fe20007ffe0ff */
[--C-:B------:R-:W-:Y:S01]  /*24e0*/  @!P6 IMAD.IADD R4, R4, 0x1, -R24.reuse ;  /* 0x000000010404e824 */ /* 0x100fe200078e0a18 */
[C---:B------:R-:W-:Y:S01]  /*24f0*/  ISETP.GT.U32.AND P6, PT, R24.reuse, R9, PT ;  /* 0x000000091800720c */ /* 0x040fe20003fc4070 */
[----:B------:R-:W-:Y:S01]  /*2500*/  IMAD R3, R24, R5, R3 ;  /* 0x0000000518037224 */ /* 0x000fe200078e0203 */
[----:B------:R-:W-:Y:S01]  /*2510*/  IABS R17, R10 ;  /* 0x0000000a00117213 */ /* 0x000fe20000000000 */
[----:B------:R-:W-:Y:S02]  /*2520*/  @!P4 IMAD.IADD R13, R13, 0x1, -R24 ;  /* 0x000000010d0dc824 */ /* 0x000fe400078e0a18 */
[----:B------:R-:W-:Y:S01]  /*2530*/  IMAD.HI.U32 R5, R2, R12, RZ ;  /* 0x0000000c02057227 */ /* 0x000fe200078e00ff */
[----:B------:R-:W-:-:S03]  /*2540*/  ISETP.GT.U32.AND P4, PT, R24, R3, PT ;  /* 0x000000031800720c */ /* 0x000fc60003f84070 */
[----:B------:R-:W-:Y:S01]  /*2550*/  @!P5 IMAD.IADD R14, R14, 0x1, -R24 ;  /* 0x000000010e0ed824 */ /* 0x000fe200078e0a18 */
[----:B------:R-:W-:Y:S01]  /*2560*/  ISETP.GE.AND P5, PT, R0, RZ, PT ;  /* 0x000000ff0000720c */ /* 0x000fe20003fa6270 */
[----:B------:R-:W-:Y:S01]  /*2570*/  IMAD.HI.U32 R7, R2, R17, RZ ;  /* 0x0000001102077227 */ /* 0x000fe200078e00ff */
[----:B------:R-:W-:-:S03]  /*2580*/  IADD3 R0, R29, 0x1e4, RZ ;  /* 0x000001e41d007810 */ /* 0x000fc60007ffe0ff */
[--C-:B------:R-:W-:Y:S01]  /*2590*/  @!P6 IMAD.IADD R9, R9, 0x1, -R24.reuse ;  /* 0x000000010909e824 */ /* 0x100fe200078e0a18 */
[----:B------:R-:W-:Y:S01]  /*25a0*/  ISETP.GE.AND P6, PT, R6, RZ, PT ;  /* 0x000000ff0600720c */ /* 0x000fe20003fc6270 */
[----:B------:R-:W-:Y:S01]  /*25b0*/  IMAD.MOV R5, RZ, RZ, -R5 ;  /* 0x000000ffff057224 */ /* 0x000fe200078e0a05 */
[----:B------:R-:W-:Y:S01]  /*25c0*/  IADD3 R6, R29, 0x1e3, RZ ;  /* 0x000001e31d067810 */ /* 0x000fe20007ffe0ff */
[----:B------:R-:W-:Y:S02]  /*25d0*/  @!P4 IMAD.IADD R3, R3, 0x1, -R24 ;  /* 0x000000010303c824 */ /* 0x000fe400078e0a18 */
[----:B------:R-:W-:Y:S01]  /*25e0*/  @!P3 IMAD.MOV R15, RZ, RZ, -R15 ;  /* 0x000000ffff0fb224 */ /* 0x000fe200078e0a0f */
[C---:B------:R-:W-:Y:S01]  /*25f0*/  ISETP.GT.U32.AND P3, PT, R24.reuse, R9, PT ;  /* 0x000000091800720c */ /* 0x040fe20003f64070 */
[----:B------:R-:W-:Y:S01]  /*2600*/  IMAD.MOV R7, RZ, RZ, -R7 ;  /* 0x000000ffff077224 */ /* 0x000fe200078e0a07 */
[C---:B------:R-:W-:Y:S01]  /*2610*/  ISETP.GT.U32.AND P4, PT, R24.reuse, R3, PT ;  /* 0x000000031800720c */ /* 0x040fe20003f84070 */
[C---:B------:R-:W-:Y:S01]  /*2620*/  IMAD R12, R24.reuse, R5, R12 ;  /* 0x00000005180c7224 */ /* 0x040fe200078e020c */
[----:B------:R-:W-:Y:S01]  /*2630*/  IABS R5, R0 ;  /* 0x0000000000057213 */ /* 0x000fe20000000000 */
[----:B------:R-:W-:Y:S01]  /*2640*/  IMAD.MOV.U32 R16, RZ, RZ, R4 ;  /* 0x000000ffff107224 */ /* 0x000fe200078e0004 */
[----:B------:R0:W-:Y:S01]  /*2650*/  STL [R1+0x788], R15 ;  /* 0x0007880f01007387 */ /* 0x0001e20000100800 */
[----:B------:R-:W-:Y:S01]  /*2660*/  IMAD R17, R24, R7, R17 ;  /* 0x0000000718117224 */ /* 0x000fe200078e0211 */
[----:B------:R-:W-:Y:S01]  /*2670*/  IABS R7, R6 ;  /* 0x0000000600077213 */ /* 0x000fe20000000000 */
[----:B------:R-:W-:-:S04]  /*2680*/  IMAD.HI.U32 R4, R2, R5, RZ ;  /* 0x0000000502047227 */ /* 0x000fc800078e00ff */
[----:B------:R-:W-:Y:S01]  /*2690*/  @!P0 IMAD.MOV R16, RZ, RZ, -R16 ;  /* 0x000000ffff108224 */ /* 0x000fe200078e0a10 */
[C---:B------:R-:W-:Y:S01]  /*26a0*/  ISETP.GT.U32.AND P0, PT, R24.reuse, R12, PT ;  /* 0x0000000c1800720c */ /* 0x040fe20003f04070 */
[----:B------:R-:W-:Y:S01]  /*26b0*/  @!P2 IMAD.MOV R14, RZ, RZ, -R14 ;  /* 0x000000ffff0ea224 */ /* 0x000fe200078e0a0e */
[----:B------:R-:W-:Y:S01]  /*26c0*/  ISETP.GT.U32.AND P2, PT, R24, R17, PT ;  /* 0x000000111800720c */ /* 0x000fe20003f44070 */
[----:B0-----:R-:W-:Y:S01]  /*26d0*/  IMAD.MOV.U32 R15, RZ, RZ, R13 ;  /* 0x000000ffff0f7224 */ /* 0x001fe200078e000d */
[----:B------:R-:W-:Y:S01]  /*26e0*/  STL [R1+0x7a4], R16 ;  /* 0x0007a41001007387 */ /* 0x000fe20000100800 */
[----:B------:R-:W-:-:S03]  /*26f0*/  IMAD.HI.U32 R13, R2, R7, RZ ;  /* 0x00000007020d7227 */ /* 0x000fc600078e00ff */
[----:B------:R0:W-:Y:S01]  /*2700*/  STL [R1+0x790], R14 ;  /* 0x0007900e01007387 */ /* 0x0001e20000100800 */
[----:B------:R-:W-:Y:S01]  /*2710*/  @!P1 IMAD.MOV R15, RZ, RZ, -R15 ;  /* 0x000000ffff0f9224 */ /* 0x000fe200078e0a0f */
[----:B------:R-:W-:Y:S01]  /*2720*/  ISETP.GE.AND P1, PT, R11, RZ, PT ;  /* 0x000000ff0b00720c */ /* 0x000fe20003f26270 */
[----:B------:R-:W-:Y:S01]  /*2730*/  @!P3 IMAD.IADD R9, R9, 0x1, -R24 ;  /* 0x000000010909b824 */ /* 0x000fe200078e0a18 */
[----:B------:R-:W-:Y:S01]  /*2740*/  ISETP.GE.AND P3, PT, R10, RZ, PT ;  /* 0x000000ff0a00720c */ /* 0x000fe20003f66270 */
[----:B------:R-:W-:Y:S01]  /*2750*/  IMAD.MOV R4, RZ, RZ, -R4 ;  /* 0x000000ffff047224 */ /* 0x000fe200078e0a04 */
[----:B------:R1:W-:Y:S01]  /*2760*/  STL [R1+0x7a0], R15 ;  /* 0x0007a00f01007387 */ /* 0x0003e20000100800 */
[----:B------:R-:W-:Y:S02]  /*2770*/  IMAD.MOV R13, RZ, RZ, -R13 ;  /* 0x000000ffff0d7224 */ /* 0x000fe400078e0a0d */
[----:B------:R-:W-:Y:S01]  /*2780*/  @!P4 IMAD.IADD R3, R3, 0x1, -R24 ;  /* 0x000000010303c824 */ /* 0x000fe200078e0a18 */
[----:B------:R-:W-:Y:S01]  /*2790*/  ISETP.GE.AND P4, PT, R0, RZ, PT ;  /* 0x000000ff0000720c */ /* 0x000fe20003f86270 */
[C---:B------:R-:W-:Y:S01]  /*27a0*/  IMAD R5, R24.reuse, R4, R5 ;  /* 0x0000000418057224 */ /* 0x040fe200078e0205 */
[C---:B------:R-:W-:Y:S01]  /*27b0*/  IADD3 R0, R29.reuse, 0x1e2, RZ ;  /* 0x000001e21d007810 */ /* 0x040fe20007ffe0ff */
[----:B------:R-:W-:Y:S01]  /*27c0*/  IMAD R7, R24, R13, R7 ;  /* 0x0000000d18077224 */ /* 0x000fe200078e0207 */
[----:B------:R-:W-:Y:S01]  /*27d0*/  IADD3 R4, R29, 0x1e1, RZ ;  /* 0x000001e11d047810 */ /* 0x000fe20007ffe0ff */
[----:B0-----:R-:W-:-:S02]  /*27e0*/  IMAD.MOV.U32 R14, RZ, RZ, R3 ;  /* 0x000000ffff0e7224 */ /* 0x001fc400078e0003 */
[----:B-1----:R-:W-:Y:S01]  /*27f0*/  IMAD.MOV.U32 R15, RZ, RZ, R9 ;  /* 0x000000ffff0f7224 */ /* 0x002fe200078e0009 */
[----:B------:R-:W-:Y:S01]  /*2800*/  IABS R9, R0 ;  /* 0x0000000000097213 */ /* 0x000fe20000000000 */
[----:B------:R-:W-:Y:S01]  /*2810*/  @!P2 IMAD.IADD R17, R17, 0x1, -R24 ;  /* 0x000000011111a824 */ /* 0x000fe200078e0a18 */
[----:B------:R-:W-:Y:S01]  /*2820*/  IABS R3, R4 ;  /* 0x0000000400037213 */ /* 0x000fe20000000000 */
[----:B------:R-:W-:Y:S01]  /*2830*/  @!P5 IMAD.MOV R15, RZ, RZ, -R15 ;  /* 0x000000ffff0fd224 */ /* 0x000fe200078e0a0f */
[C---:B------:R-:W-:Y:S01]  /*2840*/  ISETP.GT.U32.AND P5, PT, R24.reuse, R5, PT ;  /* 0x000000051800720c */ /* 0x040fe20003fa4070 */
[----:B------:R-:W-:Y:S01]  /*2850*/  @!P6 IMAD.MOV R14, RZ, RZ, -R14 ;  /* 0x000000ffff0ee224 */ /* 0x000fe200078e0a0e */
[----:B------:R-:W-:Y:S01]  /*2860*/  ISETP.GT.U32.AND P6, PT, R24, R7, PT ;  /* 0x000000071800720c */ /* 0x000fe20003fc4070 */
[----:B------:R-:W-:Y:S01]  /*2870*/  @!P0 IMAD.IADD R12, R12, 0x1, -R24 ;  /* 0x000000010c0c8824 */ /* 0x000fe200078e0a18 */
[----:B------:R-:W-:Y:S01]  /*2880*/  ISETP.GT.U32.AND P2, PT, R24, R17, PT ;  /* 0x000000111800720c */ /* 0x000fe20003f44070 */
[----:B------:R-:W-:Y:S01]  /*2890*/  IMAD.HI.U32 R10, R2, R9, RZ ;  /* 0x00000009020a7227 */ /* 0x000fe200078e00ff */
[----:B------:R-:W-:Y:S02]  /*28a0*/  STL [R1+0x794], R15 ;  /* 0x0007940f01007387 */ /* 0x000fe40000100800 */
[----:B------:R-:W-:Y:S01]  /*28b0*/  ISETP.GT.U32.AND P0, PT, R24, R12, PT ;  /* 0x0000000c1800720c */ /* 0x000fe20003f04070 */
[----:B------:R-:W-:Y:S01]  /*28c0*/  IMAD.MOV R10, RZ, RZ, -R10 ;  /* 0x000000ffff0a7224 */ /* 0x000fe200078e0a0a */
[----:B------:R0:W-:Y:S03]  /*28d0*/  STL [R1+0x79c], R14 ;  /* 0x00079c0e01007387 */ /* 0x0001e60000100800 */
[----:B------:R-:W-:-:S02]  /*28e0*/  @!P5 IMAD.IADD R5, R5, 0x1, -R24 ;  /* 0x000000010505d824 */ /* 0x000fc400078e0a18 */
[--C-:B------:R-:W-:Y:S02]  /*28f0*/  @!P6 IMAD.IADD R7, R7, 0x1, -R24.reuse ;  /* 0x000000010707e824 */ /* 0x100fe400078e0a18 */
[----:B------:R-:W-:Y:S01]  /*2900*/  @!P2 IMAD.IADD R17, R17, 0x1, -R24 ;  /* 0x000000011111a824 */ /* 0x000fe200078e0a18 */
[C---:B------:R-:W-:Y:S01]  /*2910*/  ISETP.GT.U32.AND P5, PT, R24.reuse, R5, PT ;  /* 0x000000051800720c */ /* 0x040fe20003fa4070 */
[----:B------:R-:W-:Y:S01]  /*2920*/  IMAD R9, R24, R10, R9 ;  /* 0x0000000a18097224 */ /* 0x000fe200078e0209 */
[----:B------:R-:W-:Y:S01]  /*2930*/  ISETP.GE.AND P2, PT, R0, RZ, PT ;  /* 0x000000ff0000720c */ /* 0x000fe20003f46270 */
[----:B------:R-:W-:Y:S01]  /*2940*/  IMAD.HI.U32 R0, R2, R3, RZ ;  /* 0x0000000302007227 */ /* 0x000fe200078e00ff */
[----:B------:R-:W-:Y:S02]  /*2950*/  ISETP.GT.U32.AND P6, PT, R24, R7, PT ;  /* 0x000000071800720c */ /* 0x000fe40003fc4070 */
[----:B------:R-:W-:Y:S01]  /*2960*/  IADD3 R10, R29, 0x1df, RZ ;  /* 0x000001df1d0a7810 */ /* 0x000fe20007ffe0ff */
[----:B------:R-:W-:-:S02]  /*2970*/  IMAD.MOV R0, RZ, RZ, -R0 ;  /* 0x000000ffff007224 */ /* 0x000fc400078e0a00 */
[--C-:B------:R-:W-:Y:S01]  /*2980*/  @!P0 IMAD.IADD R12, R12, 0x1, -R24.reuse ;  /* 0x000000010c0c8824 */ /* 0x100fe200078e0a18 */
[----:B------:R-:W-:Y:S01]  /*2990*/  ISETP.GE.AND P0, PT, R6, RZ, PT ;  /* 0x000000ff0600720c */ /* 0x000fe20003f06270 */
[C---:B------:R-:W-:Y:S01]  /*29a0*/  IMAD R3, R24.reuse, R0, R3 ;  /* 0x0000000018037224 */ /* 0x040fe200078e0203 */
[----:B------:R-:W-:Y:S01]  /*29b0*/  IADD3 R6, R29, 0x1e0, RZ ;  /* 0x000001e01d067810 */ /* 0x000fe20007ffe0ff */
[----:B------:R-:W-:Y:S01]  /*29c0*/  @!P5 IMAD.IADD R5, R5, 0x1, -R24 ;  /* 0x000000010505d824 */ /* 0x000fe200078e0a18 */
[C---:B------:R-:W-:Y:S01]  /*29d0*/  ISETP.GT.U32.AND P5, PT, R24.reuse, R9, PT ;  /* 0x000000091800720c */ /* 0x040fe20003fa4070 */
[----:B------:R-:W-:Y:S01]  /*29e0*/  IMAD.MOV.U32 R13, RZ, RZ, R12 ;  /* 0x000000ffff0d7224 */ /* 0x000fe200078e000c */
[----:B------:R-:W-:Y:S01]  /*29f0*/  IABS R11, R6 ;  /* 0x00000006000b7213 */ /* 0x000fe20000000000 */
[----:B------:R-:W-:Y:S01]  /*2a00*/  @!P6 IMAD.IADD R7, R7, 0x1, -R24 ;  /* 0x000000010707e824 */ /* 0x000fe200078e0a18 */
[----:B------:R-:W-:Y:S01]  /*2a10*/  ISETP.GT.U32.AND P6, PT, R24, R3, PT ;  /* 0x000000031800720c */ /* 0x000fe20003fc4070 */
[----:B------:R-:W-:Y:S01]  /*2a20*/  @!P1 IMAD.MOV R13, RZ, RZ, -R13 ;  /* 0x000000ffff0d9224 */ /* 0x000fe200078e0a0d */
[----:B0-----:R-:W-:Y:S01]  /*2a30*/  IABS R14, R10 ;  /* 0x0000000a000e7213 */ /* 0x001fe20000000000 */
[----:B------:R-:W-:Y:S01]  /*2a40*/  IMAD.HI.U32 R0, R2, R11, RZ ;  /* 0x0000000b02007227 */ /* 0x000fe200078e00ff */
[----:B------:R-:W-:-:S02]  /*2a50*/  ISETP.GE.AND P1, PT, R4, RZ, PT ;  /* 0x000000ff0400720c */ /* 0x000fc40003f26270 */
[----:B------:R-:W-:Y:S01]  /*2a60*/  IADD3 R4, R29, 0x1dd, RZ ;  /* 0x000001dd1d047810 */ /* 0x000fe20007ffe0ff */
[----:B------:R-:W-:Y:S01]  /*2a70*/  IMAD.MOV R0, RZ, RZ, -R0 ;  /* 0x000000ffff007224 */ /* 0x000fe200078e0a00 */
[----:B------:R0:W-:Y:S01]  /*2a80*/  STL [R1+0x798], R13 ;  /* 0x0007980d01007387 */ /* 0x0001e20000100800 */
[----:B------:R-:W-:Y:S01]  /*2a90*/  @!P5 IMAD.IADD R9, R9, 0x1, -R24 ;  /* 0x000000010909d824 */ /* 0x000fe200078e0a18 */
[----:B------:R-:W-:Y:S01]  /*2aa0*/  IADD3 R12, R29, 0x1de, RZ ;  /* 0x000001de1d0c7810 */ /* 0x000fe20007ffe0ff */
[----:B------:R-:W-:-:S03]  /*2ab0*/  IMAD.HI.U32 R18, R2, R14, RZ ;  /* 0x0000000e02127227 */ /* 0x000fc600078e00ff */
[----:B------:R-:W-:Y:S01]  /*2ac0*/  IABS R16, R12 ;  /* 0x0000000c00107213 */ /* 0x000fe20000000000 */
[----:B------:R-:W-:Y:S01]  /*2ad0*/  @!P6 IMAD.IADD R3, R3, 0x1, -R24 ;  /* 0x000000010303e824 */ /* 0x000fe200078e0a18 */
[C---:B------:R-:W-:Y:S01]  /*2ae0*/  ISETP.GT.U32.AND P6, PT, R24.reuse, R9, PT ;  /* 0x000000091800720c */ /* 0x040fe20003fc4070 */
[----:B------:R-:W-:Y:S01]  /*2af0*/  IMAD R11, R24, R0, R11 ;  /* 0x00000000180b7224 */ /* 0x000fe200078e020b */
[----:B0-----:R-:W-:Y:S01]  /*2b00*/  IABS R13, R4 ;  /* 0x00000004000d7213 */ /* 0x001fe20000000000 */
[----:B------:R-:W-:Y:S01]  /*2b10*/  IMAD.MOV R18, RZ, RZ, -R18 ;  /* 0x000000ffff127224 */ /* 0x000fe200078e0a12 */
[----:B------:R-:W-:Y:S01]  /*2b20*/  IADD3 R0, R29, 0x1dc, RZ ;  /* 0x000001dc1d007810 */ /* 0x000fe20007ffe0ff */
[----:B------:R-:W-:Y:S01]  /*2b30*/  @!P3 IMAD.MOV R17, RZ, RZ, -R17 ;  /* 0x000000ffff11b224 */ /* 0x000fe200078e0a11 */
[----:B------:R-:W-:Y:S01]  /*2b40*/  ISETP.GE.AND P3, PT, R6, RZ, PT ;  /* 0x000000ff0600720c */ /* 0x000fe20003f66270 */
[C---:B------:R-:W-:Y:S01]  /*2b50*/  IMAD R6, R24.reuse, R18, R14 ;  /* 0x0000001218067224 */ /* 0x040fe200078e020e */
[----:B------:R-:W-:Y:S01]  /*2b60*/  ISETP.GT.U32.AND P5, PT, R24, R11, PT ;  /* 0x0000000b1800720c */ /* 0x000fe20003fa4070 */
[----:B------:R-:W-:Y:S01]  /*2b70*/  IMAD.HI.U32 R15, R2, R16, RZ ;  /* 0x00000010020f7227 */ /* 0x000fe200078e00ff */
[----:B------:R0:W-:Y:S01]  /*2b80*/  STL [R1+0x78c], R17 ;  /* 0x00078c1101007387 */ /* 0x0001e20000100800 */
[----:B------:R-:W-:-:S02]  /*2b90*/  IABS R14, R0 ;  /* 0x00000000000e7213 */ /* 0x000fc40000000000 */
[----:B------:R-:W-:Y:S01]  /*2ba0*/  @!P6 IMAD.IADD R9, R9, 0x1, -R24 ;  /* 0x000000010909e824 */ /* 0x000fe200078e0a18 */
[----:B------:R-:W-:Y:S01]  /*2bb0*/  ISETP.GT.U32.AND P6, PT, R24, R6, PT ;  /* 0x000000061800720c */ /* 0x000fe20003fc4070 */
[----:B------:R-:W-:-:S04]  /*2bc0*/  IMAD.MOV R15, RZ, RZ, -R15 ;  /* 0x000000ffff0f7224 */ /* 0x000fc800078e0a0f */
[----:B------:R-:W-:Y:S02]  /*2bd0*/  IMAD R16, R24, R15, R16 ;  /* 0x0000000f18107224 */ /* 0x000fe400078e0210 */
[----:B0-----:R-:W-:Y:S02]  /*2be0*/  IMAD.MOV.U32 R17, RZ, RZ, R5 ;  /* 0x000000ffff117224 */ /* 0x001fe400078e0005 */
[----:B------:R-:W-:-:S04]  /*2bf0*/  IMAD.HI.U32 R5, R2, R13, RZ ;  /* 0x0000000d02057227 */ /* 0x000fc800078e00ff */
[----:B------:R-:W-:Y:S01]  /*2c00*/  @!P4 IMAD.MOV R17, RZ, RZ, -R17 ;  /* 0x000000ffff11c224 */ /* 0x000fe200078e0a11 */
[C---:B------:R-:W-:Y:S01]  /*2c10*/  ISETP.GT.U32.AND P4, PT, R24.reuse, R3, PT ;  /* 0x000000031800720c */ /* 0x040fe20003f84070 */
[----:B------:R-:W-:Y:S02]  /*2c20*/  IMAD.MOV R5, RZ, RZ, -R5 ;  /* 0x000000ffff057224 */ /* 0x000fe400078e0a05 */
[--C-:B------:R-:W-:Y:S01]  /*2c30*/  @!P5 IMAD.IADD R11, R11, 0x1, -R24.reuse ;  /* 0x000000010b0bd824 */ /* 0x100fe200078e0a18 */
[----:B------:R0:W-:Y:S01]  /*2c40*/  STL [R1+0x784], R17 ;  /* 0x0007841101007387 */ /* 0x0001e20000100800 */
[----:B------:R-:W-:Y:S02]  /*2c50*/  IMAD R13, R24, R5, R13 ;  /* 0x00000005180d7224 */ /* 0x000fe400078e020d */
[----:B------:R-:W-:Y:S01]  /*2c60*/  @!P6 IMAD.IADD R6, R6, 0x1, -R24 ;  /* 0x000000010606e824 */ /* 0x000fe200078e0a18 */
[C---:B------:R-:W-:Y:S01]  /*2c70*/  ISETP.GT.U32.AND P5, PT, R24.reuse, R11, PT ;  /* 0x0000000b1800720c */ /* 0x040fe20003fa4070 */
[----:B------:R-:W-:Y:S01]  /*2c80*/  IMAD.MOV.U32 R15, RZ, RZ, R9 ;  /* 0x000000ffff0f7224 */ /* 0x000fe200078e0009 */
[----:B------:R-:W-:-:S03]  /*2c90*/  ISETP.GT.U32.AND P6, PT, R24, R13, PT ;  /* 0x0000000d1800720c */ /* 0x000fc60003fc4070 */
[----:B------:R-:W-:Y:S01]  /*2ca0*/  @!P4 IMAD.IADD R3, R3, 0x1, -R24 ;  /* 0x000000010303c824 */ /* 0x000fe200078e0a18 */
[----:B------:R-:W-:Y:S01]  /*2cb0*/  ISETP.GE.AND P4, PT, R12, RZ, PT ;  /* 0x000000ff0c00720c */ /* 0x000fe20003f86270 */
[----:B0-----:R-:W-:Y:S02]  /*2cc0*/  IMAD.MOV.U32 R17, RZ, RZ, R7 ;  /* 0x000000ffff117224 */ /* 0x001fe400078e0007 */
[----:B------:R-:W-:-:S04]  /*2cd0*/  IMAD.HI.U32 R7, R2, R14, RZ ;  /* 0x0000000e02077227 */ /* 0x000fc800078e00ff */
[----:B------:R-:W-:Y:S02]  /*2ce0*/  IMAD.MOV R7, RZ, RZ, -R7 ;  /* 0x000000ffff077224 */ /* 0x000fe400078e0a07 */
[----:B------:R-:W-:Y:S02]  /*2cf0*/  IMAD.MOV.U32 R9, RZ, RZ, R3 ;  /* 0x000000ffff097224 */ /* 0x000fe400078e0003 */
[----:B------:R-:W-:Y:S01]  /*2d00*/  IMAD R5, R24, R7, R14 ;  /* 0x0000000718057224 */ /* 0x000fe200078e020e */
[----:B------:R-:W-:Y:S01]  /*2d10*/  IADD3 R14, R29, 0x1db, RZ ;  /* 0x000001db1d0e7810 */ /* 0x000fe20007ffe0ff */
[--C-:B------:R-:W-:Y:S01]  /*2d20*/  @!P5 IMAD.IADD R11, R11, 0x1, -R24.reuse ;  /* 0x000000010b0bd824 */ /* 0x100fe200078e0a18 */
[----:B------:R-:W-:Y:S01]  /*2d30*/  ISETP.GE.AND P5, PT, R4, RZ, PT ;  /* 0x000000ff0400720c */ /* 0x000fe20003fa6270 */
[----:B------:R-:W-:Y:S01]  /*2d40*/  @!P2 IMAD.MOV R15, RZ, RZ, -R15 ;  /* 0x000000ffff0fa224 */ /* 0x000fe200078e0a0f */
[C---:B------:R-:W-:Y:S01]  /*2d50*/  ISETP.GT.U32.AND P2, PT, R24.reuse, R16, PT ;  /* 0x000000101800720c */ /* 0x040fe20003f44070 */
[----:B------:R-:W-:Y:S01]  /*2d60*/  @!P1 IMAD.MOV R9, RZ, RZ, -R9 ;  /* 0x000000ffff099224 */ /* 0x000fe200078e0a09 */
[----:B------:R-:W-:Y:S01]  /*2d70*/  IABS R4, R14 ;  /* 0x0000000e00047213 */ /* 0x000fe20000000000 */
[----:B------:R-:W-:Y:S01]  /*2d80*/  @!P6 IMAD.IADD R13, R13, 0x1, -R24 ;  /* 0x000000010d0de824 */ /* 0x000fe200078e0a18 */
[----:B------:R-:W-:Y:S01]  /*2d90*/  ISETP.GT.U32.AND P1, PT, R24, R6, PT ;  /* 0x000000061800720c */ /* 0x000fe20003f24070 */
[----:B------:R-:W-:Y:S01]  /*2da0*/  @!P0 IMAD.MOV R17, RZ, RZ, -R17 ;  /* 0x000000ffff118224 */ /* 0x000fe200078e0a11 */
[----:B------:R-:W-:Y:S01]  /*2db0*/  IADD3 R7, R29, 0x1d9, RZ ;  /* 0x000001d91d077810 */ /* 0x000fe20007ffe0ff */
[----:B------:R-:W-:Y:S01]  /*2dc0*/  IMAD.HI.U32 R3, R2, R4, RZ ;  /* 0x0000000402037227 */ /* 0x000fe200078e00ff */
[----:B------:R-:W-:-:S02]  /*2dd0*/  ISETP.GT.U32.AND P6, PT, R24, R13, PT ;  /* 0x0000000d1800720c */ /* 0x000fc40003fc4070 */
[----:B------:R-:W-:Y:S01]  /*2de0*/  STL [R1+0x780], R17 ;  /* 0x0007801101007387 */ /* 0x000fe20000100800 */
[----:B------:R-:W-:Y:S01]  /*2df0*/  IMAD.MOV R3, RZ, RZ, -R3 ;  /* 0x000000ffff037224 */ /* 0x000fe200078e0a03 */
[----:B------:R-:W-:Y:S01]  /*2e00*/  IABS R12, R7 ;  /* 0x00000007000c7213 */ /* 0x000fe20000000000 */
[----:B------:R-:W-:Y:S01]  /*2e10*/  @!P2 IMAD.IADD R16, R16, 0x1, -R24 ;  /* 0x000000011010a824 */ /* 0x000fe200078e0a18 */
[----:B------:R0:W-:Y:S01]  /*2e20*/  STL [R1+0x77c], R15 ;  /* 0x00077c0f01007387 */ /* 0x0001e20000100800 */
[----:B------:R-:W-:Y:S01]  /*2e30*/  IMAD R4, R24, R3, R4 ;  /* 0x0000000318047224 */ /* 0x000fe200078e0204 */
[----:B------:R-:W-:Y:S01]  /*2e40*/  ISETP.GE.AND P0, PT, R10, RZ, PT ;  /* 0x000000ff0a00720c */ /* 0x000fe20003f06270 */
[--C-:B------:R-:W-:Y:S01]  /*2e50*/  @!P1 IMAD.IADD R6, R6, 0x1, -R24.reuse ;  /* 0x0000000106069824 */ /* 0x100fe200078e0a18 */
[----:B------:R-:W-:Y:S01]  /*2e60*/  ISETP.GT.U32.AND P1, PT, R24, R5, PT ;  /* 0x000000051800720c */ /* 0x000fe20003f24070 */
[----:B------:R-:W-:Y:S01]  /*2e70*/  IMAD.HI.U32 R3, R2, R12, RZ ;  /* 0x0000000c02037227 */ /* 0x000fe200078e00ff */
[C---:B------:R-:W-:Y:S01]  /*2e80*/  ISETP.GT.U32.AND P2, PT, R24.reuse, R16, PT ;  /* 0x000000101800720c */ /* 0x040fe20003f44070 */
[----:B------:R1:W-:Y:S01]  /*2e90*/  STL [R1+0x774], R9 ;  /* 0x0007740901007387 */ /* 0x0003e20000100800 */
[----:B------:R-:W-:Y:S01]  /*2ea0*/  IADD3 R10, R29, 0x1d8, RZ ;  /* 0x000001d81d0a7810 */ /* 0x000fe20007ffe0ff */
[----:B------:R-:W-:Y:S01]  /*2eb0*/  @!P6 IMAD.IADD R13, R13, 0x1, -R24 ;  /* 0x000000010d0de824 */ /* 0x000fe200078e0a18 */
[C---:B0-----:R-:W-:Y:S01]  /*2ec0*/  IADD3 R15, R29.reuse, 0x1da, RZ ;  /* 0x000001da1d0f7810 */ /* 0x041fe20007ffe0ff */
[----:B------:R-:W-:Y:S01]  /*2ed0*/  IMAD.MOV R3, RZ, RZ, -R3 ;  /* 0x000000ffff037224 */ /* 0x000fe200078e0a03 */
[C---:B------:R-:W-:Y:S01]  /*2ee0*/  ISETP.GT.U32.AND P6, PT, R24.reuse, R4, PT ;  /* 0x000000041800720c */ /* 0x040fe20003fc4070 */
[----:B------:R-:W-:Y:S01]  /*2ef0*/  IMAD.MOV.U32 R20, RZ, RZ, R11 ;  /* 0x000000ffff147224 */ /* 0x000fe200078e000b */
[----:B------:R-:W-:Y:S01]  /*2f00*/  IABS R17, R15 ;  /* 0x0000000f00117213 */ /* 0x000fe20000000000 */
[----:B------:R-:W-:Y:S01]  /*2f10*/  IMAD R12, R24, R3, R12 ;  /* 0x00000003180c7224 */ /* 0x000fe200078e020c */
[----:B------:R-:W-:Y:S01]  /*2f20*/  IADD3 R3, R29, 0x1d7, RZ ;  /* 0x000001d71d037810 */ /* 0x000fe20007ffe0ff */
[----:B------:R-:W-:Y:S01]  /*2f30*/  @!P1 IMAD.IADD R5, R5, 0x1, -R24 ;  /* 0x0000000105059824 */ /* 0x000fe200078e0a18 */
[----:B-1----:R-:W-:Y:S01]  /*2f40*/  IABS R9, R10 ;  /* 0x0000000a00097213 */ /* 0x002fe20000000000 */
[----:B------:R-:W-:Y:S01]  /*2f50*/  IMAD.HI.U32 R18, R2, R17, RZ ;  /* 0x0000001102127227 */ /* 0x000fe200078e00ff */
[----:B------:R-:W-:-:S02]  /*2f60*/  ISETP.GE.AND P1, PT, R14, RZ, PT ;  /* 0x000000ff0e00720c */ /* 0x000fc40003f26270 */
[----:B------:R-:W-:Y:S01]  /*2f70*/  IABS R11, R3 ;  /* 0x00000003000b7213 */ /* 0x000fe20000000000 */
[----:B------:R-:W-:Y:S02]  /*2f80*/  IMAD.MOV R18, RZ, RZ, -R18 ;  /* 0x000000ffff127224 */ /* 0x000fe400078e0a12 */
[--C-:B------:R-:W-:Y:S01]  /*2f90*/  @!P2 IMAD.IADD R16, R16, 0x1, -R24.reuse ;  /* 0x000000011010a824 */ /* 0x100fe200078e0a18 */
[----:B------:R-:W-:Y:S01]  /*2fa0*/  ISETP.GE.AND P2, PT, R0, RZ, PT ;  /* 0x000000ff0000720c */ /* 0x000fe20003f46270 */
[----:B------:R-:W-:Y:S02]  /*2fb0*/  IMAD R14, R24, R18, R17 ;  /* 0x00000012180e7224 */ /* 0x000fe400078e0211 */
[----:B------:R-:W-:Y:S01]  /*2fc0*/  @!P6 IMAD.IADD R4, R4, 0x1, -R24 ;  /* 0x000000010404e824 */ /* 0x000fe200078e0a18 */
[----:B------:R-:W-:Y:S01]  /*2fd0*/  ISETP.GT.U32.AND P6, PT, R24, R5, PT ;  /* 0x000000051800720c */ /* 0x000fe20003fc4070 */
[----:B------:R-:W-:-:S04]  /*2fe0*/  IMAD.HI.U32 R0, R2, R9, RZ ;  /* 0x0000000902007227 */ /* 0x000fc800078e00ff */
[----:B------:R-:W-:Y:S02]  /*2ff0*/  IMAD.MOV.U32 R19, RZ, RZ, R6 ;  /* 0x000000ffff137224 */ /* 0x000fe400078e0006 */
[----:B------:R-:W-:Y:S01]  /*3000*/  @!P3 IMAD.MOV R20, RZ, RZ, -R20 ;  /* 0x000000ffff14b224 */ /* 0x000fe200078e0a14 */
[C---:B------:R-:W-:Y:S01]  /*3010*/  ISETP.GT.U32.AND P3, PT, R24.reuse, R14, PT ;  /* 0x0000000e1800720c */ /* 0x040fe20003f64070 */
[----:B------:R-:W-:Y:S02]  /*3020*/  IMAD.MOV R0, RZ, RZ, -R0 ;  /* 0x000000ffff007224 */ /* 0x000fe400078e0a00 */
[----:B------:R-:W-:Y:S01]  /*3030*/  @!P0 IMAD.MOV R19, RZ, RZ, -R19 ;  /* 0x000000ffff138224 */ /* 0x000fe200078e0a13 */
[C---:B------:R-:W-:Y:S01]  /*3040*/  ISETP.GT.U32.AND P0, PT, R24.reuse, R4, PT ;  /* 0x000000041800720c */ /* 0x040fe20003f04070 */
[----:B------:R-:W-:Y:S01]  /*3050*/  @!P4 IMAD.MOV R16, RZ, RZ, -R16 ;  /* 0x000000ffff10c224 */ /* 0x000fe200078e0a10 */
[C---:B------:R-:W-:Y:S01]  /*3060*/  ISETP.GT.U32.AND P4, PT, R24.reuse, R12, PT ;  /* 0x0000000c1800720c */ /* 0x040fe20003f84070 */
[C---:B------:R-:W-:Y:S01]  /*3070*/  IMAD R9, R24.reuse, R0, R9 ;  /* 0x0000000018097224 */ /* 0x040fe200078e0209 */
[----:B------:R-:W-:Y:S01]  /*3080*/  IADD3 R0, R29, 0x1d6, RZ ;  /* 0x000001d61d007810 */ /* 0x000fe20007ffe0ff */
[--C-:B------:R-:W-:Y:S01]  /*3090*/  @!P6 IMAD.IADD R5, R5, 0x1, -R24.reuse ;  /* 0x000000010505e824 */ /* 0x100fe200078e0a18 */
[----:B------:R-:W-:Y:S01]  /*30a0*/  STL [R1+0x730], R20 ;  /* 0x0007301401007387 */ /* 0x000fe20000100800 */
[----:B------:R-:W-:Y:S01]  /*30b0*/  IMAD.MOV.U32 R17, RZ, RZ, R13 ;  /* 0x000000ffff117224 */ /* 0x000fe200078e000d */
[----:B------:R-:W-:Y:S01]  /*30c0*/  ISETP.GT.U32.AND P6, PT, R24, R9, PT ;  /* 0x000000091800720c */ /* 0x000fe20003fc4070 */
[----:B------:R-:W-:Y:S01]  /*30d0*/  IMAD.HI.U32 R13, R2, R11, RZ ;  /* 0x0000000b020d7227 */ /* 0x000fe200078e00ff */
[----:B------:R-:W-:Y:S01]  /*30e0*/  IABS R6, R0 ;  /* 0x0000000000067213 */ /* 0x000fe20000000000 */
[----:B------:R-:W-:Y:S02]  /*30f0*/  STL [R1+0x73c], R19 ;  /* 0x00073c1301007387 */ /* 0x000fe40000100800 */
[--C-:B------:R-:W-:Y:S01]  /*3100*/  @!P3 IMAD.IADD R14, R14, 0x1, -R24.reuse ;  /* 0x000000010e0eb824 */ /* 0x100fe200078e0a18 */
[----:B------:R-:W-:Y:S01]  /*3110*/  ISETP.GE.AND P3, PT, R10, RZ, PT ;  /* 0x000000ff0a00720c */ /* 0x000fe20003f66270 */
[----:B------:R-:W-:Y:S01]  /*3120*/  IMAD.MOV R13, RZ, RZ, -R13 ;  /* 0x000000ffff0d7224 */ /* 0x000fe200078e0a0d */
[----:B------:R0:W-:Y:S01]  /*3130*/  STL [R1+0x740], R16 ;  /* 0x0007401001007387 */ /* 0x0001e20000100800 */
[--C-:B------:R-:W-:Y:S01]  /*3140*/  @!P0 IMAD.IADD R4, R4, 0x1, -R24.reuse ;  /* 0x0000000104048824 */ /* 0x100fe200078e0a18 */
[----:B------:R-:W-:Y:S01]  /*3150*/  ISETP.GE.AND P0, PT, R7, RZ, PT ;  /* 0x000000ff0700720c */ /* 0x000fe20003f06270 */
[----:B------:R-:W-:Y:S01]  /*3160*/  @!P4 IMAD.IADD R12, R12, 0x1, -R24 ;  /* 0x000000010c0cc824 */ /* 0x000fe200078e0a18 */
[----:B------:R-:W-:Y:S01]  /*3170*/  ISETP.GT.U32.AND P4, PT, R24, R14, PT ;  /* 0x0000000e1800720c */ /* 0x000fe20003f84070 */
[----:B------:R-:W-:-:S04]  /*3180*/  IMAD.HI.U32 R7, R2, R6, RZ ;  /* 0x0000000602077227 */ /* 0x000fc800078e00ff */
[C---:B------:R-:W-:Y:S02]  /*3190*/  IMAD R11, R24.reuse, R13, R11 ;  /* 0x0000000d180b7224 */ /* 0x040fe400078e020b */
[----:B------:R-:W-:Y:S02]  /*31a0*/  IMAD.MOV.U32 R10, RZ, RZ, R4 ;  /* 0x000000ffff0a7224 */ /* 0x000fe400078e0004 */
[----:B0-----:R-:W-:Y:S02]  /*31b0*/  IMAD.MOV.U32 R16, RZ, RZ, R5 ;  /* 0x000000ffff107224 */ /* 0x001fe400078e0005 */
[----:B------:R-:W-:Y:S01]  /*31c0*/  IMAD.MOV R5, RZ, RZ, -R7 ;  /* 0x000000ffff057224 */ /* 0x000fe200078e0a07 */
[----:B------:R-:W-:Y:S01]  /*31d0*/  IADD3 R7, R29, 0x1d5, RZ ;  /* 0x000001d51d077810 */ /* 0x000fe20007ffe0ff */
[----:B------:R-:W-:Y:S01]  /*31e0*/  @!P6 IMAD.IADD R9, R9, 0x1, -R24 ;  /* 0x000000010909e824 */ /* 0x000fe200078e0a18 */
[C---:B------:R-:W-:Y:S01]  /*31f0*/  ISETP.GT.U32.AND P6, PT, R24.reuse, R12, PT ;  /* 0x0000000c1800720c */ /* 0x040fe20003fc4070 */
[----:B------:R-:W-:Y:S01]  /*3200*/  @!P1 IMAD.MOV R10, RZ, RZ, -R10 ;  /* 0x000000ffff0a9224 */ /* 0x000fe200078e0a0a */
[C---:B------:R-:W-:Y:S01]  /*3210*/  ISETP.GT.U32.AND P1, PT, R24.reuse, R11, PT ;  /* 0x0000000b1800720c */ /* 0x040fe20003f24070 */
[----:B------:R-:W-:Y:S01]  /*3220*/  @!P2 IMAD.MOV R16, RZ, RZ, -R16 ;  /* 0x000000ffff10a224 */ /* 0x000fe200078e0a10 */
[----:B------:R-:W-:Y:S01]  /*3230*/  IABS R4, R7 ;  /* 0x0000000700047213 */ /* 0x000fe20000000000 */
[----:B------:R-:W-:Y:S01]  /*3240*/  @!P5 IMAD.MOV R17, RZ, RZ, -R17 ;  /* 0x000000ffff11d224 */ /* 0x000fe200078e0a11 */
[----:B------:R-:W-:Y:S01]  /*3250*/  ISETP.GT.U32.AND P2, PT, R24, R9, PT ;  /* 0x000000091800720c */ /* 0x000fe20003f44070 */
[----:B------:R-:W-:Y:S01]  /*3260*/  @!P4 IMAD.IADD R14, R14, 0x1, -R24 ;  /* 0x000000010e0ec824 */ /* 0x000fe200078e0a18 */
[----:B------:R-:W-:Y:S01]  /*3270*/  ISETP.GE.AND P5, PT, R15, RZ, PT ;  /* 0x000000ff0f00720c */ /* 0x000fe20003fa6270 */
[----:B------:R-:W-:Y:S01]  /*3280*/  IMAD R6, R24, R5, R6 ;  /* 0x0000000518067224 */ /* 0x000fe200078e0206 */
[----:B------:R-:W-:Y:S01]  /*3290*/  ISETP.GE.AND P4, PT, R3, RZ, PT ;  /* 0x000000ff0300720c */ /* 0x000fe20003f86270 */
[----:B------:R-:W-:Y:S01]  /*32a0*/  IMAD.MOV.U32 R3, RZ, RZ, R4 ;  /* 0x000000ffff037224 */ /* 0x000fe200078e0004 */
[----:B------:R-:W-:Y:S01]  /*32b0*/  IADD3 R5, R29, 0x1d4, RZ ;  /* 0x000001d41d057810 */ /* 0x000fe20007ffe0ff */
[----:B------:R-:W-:Y:S01]  /*32c0*/  IMAD.MOV.U32 R15, RZ, RZ, R14 ;  /* 0x000000ffff0f7224 */ /* 0x000fe200078e000e */
[----:B------:R-:W-:Y:S01]  /*32d0*/  STL [R1+0x76c], R17 ;  /* 0x00076c1101007387 */ /* 0x000fe20000100800 */
[----:B------:R-:W-:-:S03]  /*32e0*/  IMAD.HI.U32 R13, R2, R3, RZ ;  /* 0x00000003020d7227 */ /* 0x000fc600078e00ff */
[----:B------:R-:W-:Y:S01]  /*32f0*/  STL [R1+0x744], R16 ;  /* 0x0007441001007387 */ /* 0x000fe20000100800 */
[--C-:B------:R-:W-:Y:S01]  /*3300*/  @!P1 IMAD.IADD R11, R11, 0x1, -R24.reuse ;  /* 0x000000010b0b9824 */ /* 0x100fe200078e0a18 */
[----:B------:R-:W-:Y:S01]  /*3310*/  ISETP.GE.AND P1, PT, R7, RZ, PT ;  /* 0x000000ff0700720c */ /* 0x000fe20003f26270 */
[----:B------:R-:W-:Y:S01]  /*3320*/  IMAD.MOV R13, RZ, RZ, -R13 ;  /* 0x000000ffff0d7224 */ /* 0x000fe200078e0a0d */
[----:B------:R0:W-:Y:S01]  /*3330*/  STL [R1+0x768], R10 ;  /* 0x0007680a01007387 */ /* 0x0001e20000100800 */
[--C-:B------:R-:W-:Y:S01]  /*3340*/  @!P2 IMAD.IADD R9, R9, 0x1, -R24.reuse ;  /* 0x000000010909a824 */ /* 0x100fe200078e0a18 */
[----:B------:R-:W-:Y:S01]  /*3350*/  ISETP.GE.AND P2, PT, R0, RZ, PT ;  /* 0x000000ff0000720c */ /* 0x000fe20003f46270 */
[----:B------:R-:W-:Y:S01]  /*3360*/  @!P5 IMAD.MOV R15, RZ, RZ, -R15 ;  /* 0x000000ffff0fd224 */ /* 0x000fe200078e0a0f */
[----:B------:R-:W-:Y:S01]  /*3370*/  IADD3 R0, R29, 0x1d3, RZ ;  /* 0x000001d31d007810 */ /* 0x000fe20007ffe0ff */
[----:B------:R-:W-:Y:S01]  /*3380*/  @!P6 IMAD.IADD R12, R12, 0x1, -R24 ;  /* 0x000000010c0ce824 */ /* 0x000fe200078e0a18 */
[C---:B------:R-:W-:Y:S01]  /*3390*/  ISETP.GT.U32.AND P5, PT, R24.reuse, R11, PT ;  /* 0x0000000b1800720c */ /* 0x040fe20003fa4070 */
[C---:B------:R-:W-:Y:S01]  /*33a0*/  IMAD R3, R24.reuse, R13, R3 ;  /* 0x0000000d18037224 */ /* 0x040fe200078e0203 */
[----:B------:R-:W-:Y:S01]  /*33b0*/  IABS R7, R0 ;  /* 0x0000000000077213 */ /* 0x000fe20000000000 */
[----:B------:R-:W-:Y:S01]  /*33c0*/  @!P0 IMAD.MOV R12, RZ, RZ, -R12 ;  /* 0x000000ffff0c8224 */ /* 0x000fe200078e0a0c */
[----:B0-----:R-:W-:Y:S01]  /*33d0*/  IABS R10, R5 ;  /* 0x00000005000a7213 */ /* 0x001fe20000000000 */
[----:B------:R-:W-:Y:S01]  /*33e0*/  IMAD.MOV.U32 R14, RZ, RZ, R9 ;  /* 0x000000ffff0e7224 */ /* 0x000fe200078e0009 */
[----:B------:R-:W-:Y:S01]  /*33f0*/  ISETP.GT.U32.AND P6, PT, R24, R6, PT ;  /* 0x000000061800720c */ /* 0x000fe20003fc4070 */
[----:B------:R-:W-:Y:S01]  /*3400*/  IMAD.HI.U32 R9, R2, R7, RZ ;  /* 0x0000000702097227 */ /* 0x000fe200078e00ff */
[----:B------:R-:W-:Y:S01]  /*3410*/  ISETP.GT.U32.AND P0, PT, R24, R3, PT ;  /* 0x000000031800720c */ /* 0x000fe20003f04070 */
[----:B------:R0:W-:Y:S02]  /*3420*/  STL [R1+0x748], R15 ;  /* 0x0007480f01007387 */ /* 0x0001e40000100800 */
[----:B------:R-:W-:-:S02]  /*3430*/  IMAD.MOV.U32 R4, RZ, RZ, R10 ;  /* 0x000000ffff047224 */ /* 0x000fc400078e000a */
[----:B------:R-:W-:Y:S01]  /*3440*/  IMAD.MOV R9, RZ, RZ, -R9 ;  /* 0x000000ffff097224 */ /* 0x000fe200078e0a09 */
[----:B------:R1:W-:Y:S01]  /*3450*/  STL [R1+0x760], R12 ;  /* 0x0007600c01007387 */ /* 0x0003e20000100800 */
[----:B------:R-:W-:Y:S02]  /*3460*/  @!P5 IMAD.IADD R11, R11, 0x1, -R24 ;  /* 0x000000010b0bd824 */ /* 0x000fe400078e0a18 */
[----:B------:R-:W-:Y:S01]  /*3470*/  IMAD.HI.U32 R10, R2, R4, RZ ;  /* 0x00000004020a7227 */ /* 0x000fe200078e00ff */
[----:B0-----:R-:W-:-:S03]  /*3480*/  IADD3 R15, R29, 0x1cd, RZ ;  /* 0x000001cd1d0f7810 */ /* 0x001fc60007ffe0ff */
[----:B------:R-:W-:Y:S01]  /*3490*/  IMAD R7, R24, R9, R7 ;  /* 0x0000000918077224 */ /* 0x000fe200078e0207 */
[----:B------:R-:W-:Y:S01]  /*34a0*/  IADD3 R9, R29, 0x1d0, RZ ;  /* 0x000001d01d097810 */ /* 0x000fe20007ffe0ff */
[----:B------:R-:W-:Y:S02]  /*34b0*/  IMAD.MOV.U32 R13, RZ, RZ, R11 ;  /* 0x000000ffff0d7224 */ /* 0x000fe400078e000b */
[----:B------:R-:W-:Y:S02]  /*34c0*/  IMAD.MOV R10, RZ, RZ, -R10 ;  /* 0x000000ffff0a7224 */ /* 0x000fe400078e0a0a */
[--C-:B------:R-:W-:Y:S02]  /*34d0*/  @!P6 IMAD.IADD R6, R6, 0x1, -R24.reuse ;  /* 0x000000010606e824 */ /* 0x100fe400078e0a18 */
[----:B------:R-:W-:Y:S02]  /*34e0*/  @!P0 IMAD.IADD R3, R3, 0x1, -R24 ;  /* 0x0000000103038824 */ /* 0x000fe400078e0a18 */
[----:B------:R-:W-:Y:S01]  /*34f0*/  @!P4 IMAD.MOV R13, RZ, RZ, -R13 ;  /* 0x000000ffff0dc224 */ /* 0x000fe200078e0a0d */
[C---:B------:R-:W-:Y:S01]  /*3500*/  ISETP.GT.U32.AND P4, PT, R24.reuse, R7, PT ;  /* 0x000000071800720c */ /* 0x040fe20003f84070 */
[C---:B------:R-:W-:Y:S01]  /*3510*/  IMAD R4, R24.reuse, R10, R4 ;  /* 0x0000000a18047224 */ /* 0x040fe200078e0204 */
[C---:B------:R-:W-:Y:S01]  /*3520*/  ISETP.GT.U32.AND P6, PT, R24.reuse, R6, PT ;  /* 0x000000061800720c */ /* 0x040fe20003fc4070 */
[----:B------:R-:W-:Y:S01]  /*3530*/  @!P3 IMAD.MOV R14, RZ, RZ, -R14 ;  /* 0x000000ffff0eb224 */ /* 0x000fe200078e0a0e */
[----:B------:R-:W-:-:S02]  /*3540*/  ISETP.GT.U32.AND P0, PT, R24, R3, PT ;  /* 0x000000031800720c */ /* 0x000fc40003f04070 */
[----:B------:R-:W-:Y:S02]  /*3550*/  ISETP.GE.AND P3, PT, R5, RZ, PT ;  /* 0x000000ff0500720c */ /* 0x000fe40003f66270 */
[----:B------:R-:W-:Y:S01]  /*3560*/  IADD3 R5, R29, 0x1d2, RZ ;  /* 0x000001d21d057810 */ /* 0x000fe20007ffe0ff */
[----:B------:R-:W-:Y:S01]  /*3570*/  STL [R1+0x764], R14 ;  /* 0x0007640e01007387 */ /* 0x000fe20000100800 */
[----:B------:R-:W-:Y:S02]  /*3580*/  ISETP.GT.U32.AND P5, PT, R24, R4, PT ;  /* 0x000000041800720c */ /* 0x000fe40003fa4070 */
[----:B------:R-:W-:Y:S01]  /*3590*/  IABS R18, R5 ;  /* 0x0000000500127213 */ /* 0x000fe20000000000 */
[--C-:B------:R-:W-:Y:S01]  /*35a0*/  @!P4 IMAD.IADD R7, R7, 0x1, -R24.reuse ;  /* 0x000000010707c824 */ /* 0x100fe200078e0a18 */
[----:B------:R-:W-:Y:S01]  /*35b0*/  IADD3 R10, R29, 0x1d1, RZ ;  /* 0x000001d11d0a7810 */ /* 0x000fe20007ffe0ff */
[----:B------:R-:W-:Y:S01]  /*35c0*/  @!P6 IMAD.IADD R6, R6, 0x1, -R24 ;  /* 0x000000010606e824 */ /* 0x000fe200078e0a18 */
[----:B------:R0:W-:Y:S01]  /*35d0*/  STL [R1+0x758], R13 ;  /* 0x0007580d01007387 */ /* 0x0001e20000100800 */
[----:B------:R-:W-:Y:S01]  /*35e0*/  IMAD.HI.U32 R11, R2, R18, RZ ;  /* 0x00000012020b7227 */ /* 0x000fe200078e00ff */
[----:B------:R-:W-:-:S02]  /*35f0*/  IABS R19, R10 ;  /* 0x0000000a00137213 */ /* 0x000fc40000000000 */
[----:B------:R-:W-:Y:S01]  /*3600*/  ISETP.GT.U32.AND P4, PT, R24, R7, PT ;  /* 0x000000071800720c */ /* 0x000fe20003f84070 */
[--C-:B------:R-:W-:Y:S01]  /*3610*/  @!P0 IMAD.IADD R3, R3, 0x1, -R24.reuse ;  /* 0x0000000103038824 */ /* 0x100fe200078e0a18 */
[----:B------:R-:W-:Y:S01]  /*3620*/  ISETP.GE.AND P0, PT, R10, RZ, PT ;  /* 0x000000ff0a00720c */ /* 0x000fe20003f06270 */
[----:B------:R-:W-:Y:S01]  /*3630*/  IMAD.MOV R10, RZ, RZ, -R11 ;  /* 0x000000ffff0a7224 */ /* 0x000fe200078e0a0b */
[----:B------:R-:W-:Y:S01]  /*3640*/  ISETP.GE.AND P6, PT, R0, RZ, PT ;  /* 0x000000ff0000720c */ /* 0x000fe20003fc6270 */
[----:B------:R-:W-:Y:S01]  /*3650*/  @!P5 IMAD.IADD R4, R4, 0x1, -R24 ;  /* 0x000000010404d824 */ /* 0x000fe200078e0a18 */
[----:B------:R-:W-:Y:S01]  /*3660*/  IABS R0, R9 ;  /* 0x0000000900007213 */ /* 0x000fe20000000000 */
[----:B-1----:R-:W-:Y:S01]  /*3670*/  IMAD.MOV.U32 R12, RZ, RZ, R6 ;  /* 0x000000ffff0c7224 */ /* 0x002fe200078e0006 */
[----:B------:R-:W-:Y:S01]  /*3680*/  IADD3 R11, R29, 0x1cf, RZ ;  /* 0x000001cf1d0b7810 */ /* 0x000fe20007ffe0ff */
[----:B------:R-:W-:Y:S01]  /*3690*/  IMAD.HI.U32 R6, R2, R19, RZ ;  /* 0x0000001302067227 */ /* 0x000fe200078e00ff */
[----:B------:R-:W-:-:S03]  /*36a0*/  ISETP.GT.U32.AND P5, PT, R24, R4, PT ;  /* 0x000000041800720c */ /* 0x000fc60003fa4070 */
[C---:B------:R-:W-:Y:S01]  /*36b0*/  IMAD R18, R24.reuse, R10, R18 ;  /* 0x0000000a18127224 */ /* 0x040fe200078e0212 */
[----:B------:R-:W-:Y:S01]  /*36c0*/  IABS R10, R15 ;  /* 0x0000000f000a7213 */ /* 0x000fe20000000000 */
[----:B0-----:R-:W-:Y:S01]  /*36d0*/  IMAD.MOV.U32 R13, RZ, RZ, R3 ;  /* 0x000000ffff0d7224 */ /* 0x001fe200078e0003 */
[----:B------:R-:W-:Y:S01]  /*36e0*/  IADD3 R3, R29, 0x1ce, RZ ;  /* 0x000001ce1d037810 */ /* 0x000fe20007ffe0ff */
[----:B------:R-:W-:Y:S02]  /*36f0*/  IMAD.MOV R6, RZ, RZ, -R6 ;  /* 0x000000ffff067224 */ /* 0x000fe400078e0a06 */
[----:B------:R-:W-:Y:S01]  /*3700*/  @!P1 IMAD.MOV R13, RZ, RZ, -R13 ;  /* 0x000000ffff0d9224 */ /* 0x000fe200078e0a0d */
[C---:B------:R-:W-:Y:S01]  /*3710*/  ISETP.GT.U32.AND P1, PT, R24.reuse, R18, PT ;  /* 0x000000121800720c */ /* 0x040fe20003f24070 */
[----:B------:R-:W-:Y:S01]  /*3720*/  IMAD R19, R24, R6, R19 ;  /* 0x0000000618137224 */ /* 0x000fe200078e0213 */
[----:B------:R-:W-:Y:S01]  /*3730*/  IABS R6, R3 ;  /* 0x0000000300067213 */ /* 0x000fe20000000000 */
[----:B------:R-:W-:-:S02]  /*3740*/  @!P4 IMAD.IADD R7, R7, 0x1, -R24 ;  /* 0x000000010707c824 */ /* 0x000fc400078e0a18 */
[----:B------:R-:W-:Y:S01]  /*3750*/  @!P2 IMAD.MOV R12, RZ, RZ, -R12 ;  /* 0x000000ffff0ca224 */ /* 0x000fe200078e0a0c */
[----:B------:R-:W-:Y:S01]  /*3760*/  ISETP.GT.U32.AND P4, PT, R24, R19, PT ;  /* 0x000000131800720c */ /* 0x000fe20003f84070 */
[--C-:B------:R-:W-:Y:S01]  /*3770*/  @!P5 IMAD.IADD R4, R4, 0x1, -R24.reuse ;  /* 0x000000010404d824 */ /* 0x100fe200078e0a18 */
[----:B------:R-:W-:Y:S01]  /*3780*/  ISETP.GE.AND P2, PT, R5, RZ, PT ;  /* 0x000000ff0500720c */ /* 0x000fe20003f46270 */
[----:B------:R-:W-:Y:S01]  /*3790*/  IMAD.HI.U32 R5, R2, R0, RZ ;  /* 0x0000000002057227 */ /* 0x000fe200078e00ff */
[----:B------:R0:W-:Y:S01]  /*37a0*/  STL [R1+0x75c], R12 ;  /* 0x00075c0c01007387 */ /* 0x0001e20000100800 */
[----:B------:R-:W-:Y:S02]  /*37b0*/  ISETP.GE.AND P5, PT, R9, RZ, PT ;  /* 0x000000ff0900720c */ /* 0x000fe40003fa6270 */
[----:B------:R-:W-:Y:S01]  /*37c0*/  @!P1 IMAD.IADD R18, R18, 0x1, -R24 ;  /* 0x0000000112129824 */ /* 0x000fe200078e0a18 */
[----:B------:R-:W-:Y:S01]  /*37d0*/  STL [R1+0x750], R13 ;  /* 0x0007500d01007387 */ /* 0x000fe20000100800 */
[----:B------:R-:W-:-:S02]  /*37e0*/  IMAD.MOV R5, RZ, RZ, -R5 ;  /* 0x000000ffff057224 */ /* 0x000fc400078e0a05 */
[----:B------:R-:W-:Y:S01]  /*37f0*/  IMAD.MOV.U32 R16, RZ, RZ, R7 ;  /* 0x000000ffff107224 */ /* 0x000fe200078e0007 */
[C---:B------:R-:W-:Y:S01]  /*3800*/  ISETP.GT.U32.AND P1, PT, R24.reuse, R18, PT ;  /* 0x000000121800720c */ /* 0x040fe20003f24070 */
[----:B------:R-:W-:Y:S01]  /*3810*/  IMAD R0, R24, R5, R0 ;  /* 0x0000000518007224 */ /* 0x000fe200078e0200 */
[----:B------:R-:W-:Y:S01]  /*3820*/  IADD3 R5, R29, 0x1cc, RZ ;  /* 0x000001cc1d057810 */ /* 0x000fe20007ffe0ff */
[----:B0-----:R-:W-:Y:S02]  /*3830*/  IMAD.MOV.U32 R12, RZ, RZ, R4 ;  /* 0x000000ffff0c7224 */ /* 0x001fe400078e0004 */
[----:B------:R-:W-:Y:S01]  /*3840*/  @!P4 IMAD.IADD R19, R19, 0x1, -R24 ;  /* 0x000000011313c824 */ /* 0x000fe200078e0a18 */
[----:B------:R-:W-:Y:S01]  /*3850*/  IABS R14, R5 ;  /* 0x00000005000e7213 */ /* 0x000fe20000000000 */
[----:B------:R-:W-:Y:S01]  /*3860*/  @!P3 IMAD.MOV R12, RZ, RZ, -R12 ;  /* 0x000000ffff0cb224 */ /* 0x000fe200078e0a0c */
[----:B------:R-:W-:Y:S01]  /*3870*/  ISETP.GE.AND P3, PT, R11, RZ, PT ;  /* 0x000000ff0b00720c */ /* 0x000fe20003f66270 */
[----:B------:R-:W-:Y:S01]  /*3880*/  @!P6 IMAD.MOV R16, RZ, RZ, -R16 ;  /* 0x000000ffff10e224 */ /* 0x000fe200078e0a10 */
[----:B------:R-:W-:Y:S01]  /*3890*/  IABS R11, R11 ;  /* 0x0000000b000b7213 */ /* 0x000fe20000000000 */
[----:B------:R-:W-:Y:S01]  /*38a0*/  IMAD.HI.U32 R9, R2, R6, RZ ;  /* 0x0000000602097227 */ /* 0x000fe200078e00ff */
[----:B------:R0:W-:Y:S01]  /*38b0*/  STL [R1+0x754], R12 ;  /* 0x0007540c01007387 */ /* 0x0001e20000100800 */
[----:B------:R-:W-:-:S02]  /*38c0*/  ISETP.GT.U32.AND P4, PT, R24, R19, PT ;  /* 0x000000131800720c */ /* 0x000fc40003f84070 */
[----:B------:R-:W-:Y:S01]  /*38d0*/  ISETP.GT.U32.AND P6, PT, R24, R0, PT ;  /* 0x000000001800720c */ /* 0x000fe20003fc4070 */
[----:B------:R-:W-:Y:S01]  /*38e0*/  IMAD.MOV R9, RZ, RZ, -R9 ;  /* 0x000000ffff097224 */ /* 0x000fe200078e0a09 */
[----:B------:R1:W-:Y:S01]  /*38f0*/  STL [R1+0x74c], R16 ;  /* 0x00074c1001007387 */ /* 0x0003e20000100800 */
[----:B------:R-:W-:Y:S01]  /*3900*/  @!P1 IMAD.IADD R18, R18, 0x1, -R24 ;  /* 0x0000000112129824 */ /* 0x000fe200078e0a18 */
[----:B------:R-:W-:Y:S01]  /*3910*/  ISETP.GE.AND P1, PT, R3, RZ, PT ;  /* 0x000000ff0300720c */ /* 0x000fe20003f26270 */
[----:B------:R-:W-:Y:S01]  /*3920*/  IMAD R6, R24, R9, R6 ;  /* 0x0000000918067224 */ /* 0x000fe200078e0206 */
[----:B------:R-:W-:Y:S01]  /*3930*/  IADD3 R9, R29, 0x1c9, RZ ;  /* 0x000001c91d097810 */ /* 0x000fe20007ffe0ff */
[----:B0-----:R-:W-:-:S03]  /*3940*/  IMAD.HI.U32 R12, R2, R11, RZ ;  /* 0x0000000b020c7227 */ /* 0x001fc600078e00ff */
[----:B------:R-:W-:Y:S01]  /*3950*/  IABS R17, R9 ;  /* 0x0000000900117213 */ /* 0x000fe20000000000 */
[----:B------:R-:W-:Y:S02]  /*3960*/  IMAD.MOV R12, RZ, RZ, -R12 ;  /* 0x000000ffff0c7224 */ /* 0x000fe400078e0a0c */
[--C-:B------:R-:W-:Y:S02]  /*3970*/  @!P4 IMAD.IADD R19, R19, 0x1, -R24.reuse ;  /* 0x000000011313c824 */ /* 0x100fe400078e0a18 */
[----:B------:R-:W-:Y:S01]  /*3980*/  IMAD R3, R24, R12, R11 ;  /* 0x0000000c18037224 */ /* 0x000fe200078e020b */
[----:B------:R-:W-:Y:S01]  /*3990*/  IADD3 R12, R29, 0x1ca, RZ ;  /* 0x000001ca1d0c7810 */ /* 0x000fe20007ffe0ff */
[----:B------:R-:W-:Y:S01]  /*39a0*/  @!P6 IMAD.IADD R0, R0, 0x1, -R24 ;  /* 0x000000010000e824 */ /* 0x000fe200078e0a18 */
[----:B------:R-:W-:Y:S01]  /*39b0*/  ISETP.GT.U32.AND P6, PT, R24, R6, PT ;  /* 0x000000061800720c */ /* 0x000fe20003fc4070 */
[----:B------:R-:W-:Y:S01]  /*39c0*/  IMAD.HI.U32 R4, R2, R14, RZ ;  /* 0x0000000e02047227 */ /* 0x000fe200078e00ff */
[----:B------:R-:W-:-:S02]  /*39d0*/  ISETP.GT.U32.AND P4, PT, R24, R3, PT ;  /* 0x000000031800720c */ /* 0x000fc40003f84070 */
[----:B-1----:R-:W-:Y:S01]  /*39e0*/  IABS R16, R12 ;  /* 0x0000000c00107213 */ /* 0x002fe20000000000 */
[----:B------:R-:W-:Y:S01]  /*39f0*/  IMAD.MOV R4, RZ, RZ, -R4 ;  /* 0x000000ffff047224 */ /* 0x000fe200078e0a04 */
[----:B------:R-:W-:Y:S01]  /*3a00*/  IADD3 R11, R29, 0x1c8, RZ ;  /* 0x000001c81d0b7810 */ /* 0x000fe20007ffe0ff */
[----:B------:R-:W-:-:S04]  /*3a10*/  IMAD.HI.U32 R13, R2, R10, RZ ;  /* 0x0000000a020d7227 */ /* 0x000fc800078e00ff */
[----:B------:R-:W-:Y:S01]  /*3a20*/  IMAD R14, R24, R4, R14 ;  /* 0x00000004180e7224 */ /* 0x000fe200078e020e */
[----:B------:R-:W-:Y:S01]  /*3a30*/  IADD3 R4, R29, 0x1cb, RZ ;  /* 0x000001cb1d047810 */ /* 0x000fe20007ffe0ff */
[--C-:B------:R-:W-:Y:S02]  /*3a40*/  @!P6 IMAD.IADD R6, R6, 0x1, -R24.reuse ;  /* 0x000000010606e824 */ /* 0x100fe400078e0a18 */
[----:B------:R-:W-:Y:S01]  /*3a50*/  @!P4 IMAD.IADD R3, R3, 0x1, -R24 ;  /* 0x000000010303c824 */ /* 0x000fe200078e0a18 */
[C---:B------:R-:W-:Y:S01]  /*3a60*/  ISETP.GT.U32.AND P4, PT, R24.reuse, R0, PT ;  /* 0x000000001800720c */ /* 0x040fe20003f84070 */
[----:B------:R-:W-:Y:S01]  /*3a70*/  IMAD.MOV R7, RZ, RZ, -R13 ;  /* 0x000000ffff077224 */ /* 0x000fe200078e0a0d */
[----:B------:R-:W-:Y:S01]  /*3a80*/  IABS R13, R4 ;  /* 0x00000004000d7213 */ /* 0x000fe20000000000 */
[----:B------:R-:W-:Y:S01]  /*3a90*/  IMAD.MOV.U32 R21, RZ, RZ, R18 ;  /* 0x000000ffff157224 */ /* 0x000fe200078e0012 */
[----:B------:R-:W-:Y:S01]  /*3aa0*/  ISETP.GT.U32.AND P6, PT, R24, R6, PT ;  /* 0x000000061800720c */ /* 0x000fe20003fc4070 */
[----:B------:R-:W-:-:S04]  /*3ab0*/  IMAD.HI.U32 R18, R2, R16, RZ ;  /* 0x0000001002127227 */ /* 0x000fc800078e00ff */
[----:B------:R-:W-:Y:S01]  /*3ac0*/  @!P2 IMAD.MOV R21, RZ, RZ, -R21 ;  /* 0x000000ffff15a224 */ /* 0x000fe200078e0a15 */
[----:B------:R-:W-:Y:S01]  /*3ad0*/  ISETP.GT.U32.AND P2, PT, R24, R3, PT ;  /* 0x000000031800720c */ /* 0x000fe20003f44070 */
[----:B------:R-:W-:-:S03]  /*3ae0*/  IMAD.HI.U32 R20, R2, R13, RZ ;  /* 0x0000000d02147227 */ /* 0x000fc600078e00ff */
[----:B------:R-:W-:Y:S01]  /*3af0*/  STL [R1+0x738], R21 ;  /* 0x0007381501007387 */ /* 0x000fe20000100800 */
[----:B------:R-:W-:Y:S02]  /*3b00*/  IMAD.MOV R18, RZ, RZ, -R18 ;  /* 0x000000ffff127224 */ /* 0x000fe400078e0a12 */
[----:B------:R-:W-:Y:S01]  /*3b10*/  IMAD R10, R24, R7, R10 ;  /* 0x00000007180a7224 */ /* 0x000fe200078e020a */
[----:B------:R-:W-:Y:S01]  /*3b20*/  IABS R7, R11 ;  /* 0x0000000b00077213 */ /* 0x000fe20000000000 */
[----:B------:R-:W-:Y:S02]  /*3b30*/  IMAD.MOV R20, RZ, RZ, -R20 ;  /* 0x000000ffff147224 */ /* 0x000fe400078e0a14 */
[----:B------:R-:W-:Y:S01]  /*3b40*/  @!P4 IMAD.IADD R0, R0, 0x1, -R24 ;  /* 0x000000010000c824 */ /* 0x000fe200078e0a18 */
[C---:B------:R-:W-:Y:S01]  /*3b50*/  ISETP.GT.U32.AND P4, PT, R24.reuse, R14, PT ;  /* 0x0000000e1800720c */ /* 0x040fe20003f84070 */
[C---:B------:R-:W-:Y:S02]  /*3b60*/  IMAD R16, R24.reuse, R18, R16 ;  /* 0x0000001218107224 */ /* 0x040fe400078e0210 */
[----:B------:R-:W-:Y:S01]  /*3b70*/  @!P0 IMAD.MOV R19, RZ, RZ, -R19 ;  /* 0x000000ffff138224 */ /* 0x000fe200078e0a13 */
[C---:B------:R-:W-:Y:S01]  /*3b80*/  ISETP.GT.U32.AND P0, PT, R24.reuse, R10, PT ;  /* 0x0000000a1800720c */ /* 0x040fe20003f04070 */
[----:B------:R-:W-:-:S02]  /*3b90*/  IMAD R13, R24, R20, R13 ;  /* 0x00000014180d7224 */ /* 0x000fc400078e020d */
[--C-:B------:R-:W-:Y:S01]  /*3ba0*/  @!P6 IMAD.IADD R6, R6, 0x1, -R24.reuse ;  /* 0x000000010606e824 */ /* 0x100fe200078e0a18 */
[C---:B------:R-:W-:Y:S01]  /*3bb0*/  ISETP.GT.U32.AND P6, PT, R24.reuse, R16, PT ;  /* 0x000000101800720c */ /* 0x040fe20003fc4070 */
[----:B------:R-:W-:Y:S01]  /*3bc0*/  @!P2 IMAD.IADD R3, R3, 0x1, -R24 ;  /* 0x000000010303a824 */ /* 0x000fe200078e0a18 */
[----:B------:R-:W-:Y:S01]  /*3bd0*/  ISETP.GT.U32.AND P2, PT, R24, R13, PT ;  /* 0x0000000d1800720c */ /* 0x000fe20003f44070 */
[----:B------:R0:W-:Y:S01]  /*3be0*/  STL [R1+0x734], R19 ;  /* 0x0007341301007387 */ /* 0x0001e20000100800 */
[----:B------:R-:W-:Y:S02]  /*3bf0*/  IMAD.MOV.U32 R22, RZ, RZ, R0 ;  /* 0x000000ffff167224 */ /* 0x000fe400078e0000 */
[----:B------:R-:W-:Y:S01]  /*3c00*/  @!P4 IMAD.IADD R14, R14, 0x1, -R24 ;  /* 0x000000010e0ec824 */ /* 0x000fe200078e0a18 */
[----:B------:R-:W-:Y:S01]  /*3c10*/  ISETP.GE.AND P4, PT, R5, RZ, PT ;  /* 0x000000ff0500720c */ /* 0x000fe20003f86270 */
[----:B------:R-:W-:Y:S01]  /*3c20*/  IMAD.HI.U32 R20, R2, R7, RZ ;  /* 0x0000000702147227 */ /* 0x000fe200078e00ff */
[----:B------:R-:W-:-:S03]  /*3c30*/  IADD3 R5, R29, 0x1c6, RZ ;  /* 0x000001c61d057810 */ /* 0x000fc60007ffe0ff */
[----:B------:R-:W-:Y:S01]  /*3c40*/  @!P0 IMAD.IADD R10, R10, 0x1, -R24 ;  /* 0x000000010a0a8824 */ /* 0x000fe200078e0a18 */
[----:B------:R-:W-:Y:S01]  /*3c50*/  ISETP.GE.AND P0, PT, R15, RZ, PT ;  /* 0x000000ff0f00720c */ /* 0x000fe20003f06270 */
[----:B0-----:R-:W-:Y:S01]  /*3c60*/  IMAD.HI.U32 R19, R2, R17, RZ ;  /* 0x0000001102137227 */ /* 0x001fe200078e00ff */
[----:B------:R-:W-:-:S03]  /*3c70*/  IADD3 R15, R29, 0x1c7, RZ ;  /* 0x000001c71d0f7810 */ /* 0x000fc60007ffe0ff */
[--C-:B------:R-:W-:Y:S01]  /*3c80*/  @!P6 IMAD.IADD R16, R16, 0x1, -R24.reuse ;  /* 0x000000011010e824 */ /* 0x100fe200078e0a18 */
[C---:B------:R-:W-:Y:S01]  /*3c90*/  ISETP.GT.U32.AND P6, PT, R24.reuse, R14, PT ;  /* 0x0000000e1800720c */ /* 0x040fe20003fc4070 */
[----:B------:R-:W-:Y:S02]  /*3ca0*/  IMAD.MOV R19, RZ, RZ, -R19 ;  /* 0x000000ffff137224 */ /* 0x000fe400078e0a13 */
[----:B------:R-:W-:Y:S01]  /*3cb0*/  @!P2 IMAD.IADD R13, R13, 0x1, -R24 ;  /* 0x000000010d0da824 */ /* 0x000fe200078e0a18 */
[C---:B------:R-:W-:Y:S01]  /*3cc0*/  ISETP.GT.U32.AND P2, PT, R24.reuse, R10, PT ;  /* 0x0000000a1800720c */ /* 0x040fe20003f44070 */
[C---:B------:R-:W-:Y:S02]  /*3cd0*/  IMAD R17, R24.reuse, R19, R17 ;  /* 0x0000001318117224 */ /* 0x040fe400078e0211 */
[----:B------:R-:W-:Y:S01]  /*3ce0*/  @!P5 IMAD.MOV R22, RZ, RZ, -R22 ;  /* 0x000000ffff16d224 */ /* 0x000fe200078e0a16 */
[C---:B------:R-:W-:Y:S01]  /*3cf0*/  ISETP.GT.U32.AND P5, PT, R24.reuse, R13, PT ;  /* 0x0000000d1800720c */ /* 0x040fe20003fa4070 */
[----:B------:R-:W-:Y:S01]  /*3d00*/  IMAD.MOV.U32 R0, RZ, RZ, R6 ;  /* 0x000000ffff007224 */ /* 0x000fe200078e0006 */
[----:B------:R-:W-:Y:S01]  /*3d10*/  IABS R6, R15 ;  /* 0x0000000f00067213 */ /* 0x000fe20000000000 */
[----:B------:R-:W-:Y:S01]  /*3d20*/  IMAD.MOV R20, RZ, RZ, -R20 ;  /* 0x000000ffff147224 */ /* 0x000fe200078e0a14 */
[----:B------:R-:W-:Y:S01]  /*3d30*/  STL [R1+0x72c], R22 ;  /* 0x00072c1601007387 */ /* 0x000fe20000100800 */
[----:B------:R-:W-:Y:S01]  /*3d40*/  IMAD.MOV.U32 R21, RZ, RZ, R3 ;  /* 0x000000ffff157224 */ /* 0x000fe200078e0003 */
[----:B------:R-:W-:Y:S01]  /*3d50*/  IABS R3, R5 ;  /* 0x0000000500037213 */ /* 0x000fe20000000000 */
[----:B------:R-:W-:Y:S01]  /*3d60*/  @!P1 IMAD.MOV R0, RZ, RZ, -R0 ;  /* 0x000000ffff009224 */ /* 0x000fe200078e0a00 */
[C---:B------:R-:W-:Y:S01]  /*3d70*/  ISETP.GT.U32.AND P1, PT, R24.reuse, R17, PT ;  /* 0x000000111800720c */ /* 0x040fe20003f24070 */
[----:B------:R-:W-:-:S02]  /*3d80*/  IMAD R7, R24, R20, R7 ;  /* 0x0000001418077224 */ /* 0x000fc400078e0207 */
[----:B------:R-:W-:Y:S01]  /*3d90*/  @!P3 IMAD.MOV R21, RZ, RZ, -R21 ;  /* 0x000000ffff15b224 */ /* 0x000fe200078e0a15 */
[----:B------:R-:W-:Y:S01]  /*3da0*/  ISETP.GT.U32.AND P3, PT, R24, R16, PT ;  /* 0x000000101800720c */ /* 0x000fe20003f64070 */
[--C-:B------:R-:W-:Y:S01]  /*3db0*/  @!P6 IMAD.IADD R14, R14, 0x1, -R24.reuse ;  /* 0x000000010e0ee824 */ /* 0x100fe200078e0a18 */
[----:B------:R-:W-:Y:S01]  /*3dc0*/  ISETP.GT.U32.AND P6, PT, R24, R7, PT ;  /* 0x000000071800720c */ /* 0x000fe20003fc4070 */
[--C-:B------:R-:W-:Y:S01]  /*3dd0*/  @!P2 IMAD.IADD R10, R10, 0x1, -R24.reuse ;  /* 0x000000010a0aa824 */ /* 0x100fe200078e0a18 */
[----:B------:R-:W-:Y:S01]  /*3de0*/  ISETP.GE.AND P2, PT, R4, RZ, PT ;  /* 0x000000ff0400720c */ /* 0x000fe20003f46270 */
[----:B------:R-:W-:Y:S01]  /*3df0*/  IMAD.HI.U32 R4, R2, R6, RZ ;  /* 0x0000000602047227 */ /* 0x000fe200078e00ff */
[----:B------:R-:W-:Y:S03]  /*3e00*/  STL [R1+0x728], R21 ;  /* 0x0007281501007387 */ /* 0x000fe60000100800 */
[----:B------:R-:W-:Y:S01]  /*3e10*/  @!P5 IMAD.IADD R13, R13, 0x1, -R24 ;  /* 0x000000010d0dd824 */ /* 0x000fe200078e0a18 */
[----:B------:R0:W-:Y:S01]  /*3e20*/  STL [R1+0x724], R0 ;  /* 0x0007240001007387 */ /* 0x0001e20000100800 */
[----:B------:R-:W-:Y:S01]  /*3e30*/  ISETP.GE.AND P5, PT, R12, RZ, PT ;  /* 0x000000ff0c00720c */ /* 0x000fe20003fa6270 */
[----:B------:R-:W-:-:S02]  /*3e40*/  IMAD.MOV R4, RZ, RZ, -R4 ;  /* 0x000000ffff047224 */ /* 0x000fc400078e0a04 */
[----:B------:R-:W-:Y:S01]  /*3e50*/  @!P1 IMAD.IADD R17, R17, 0x1, -R24 ;  /* 0x0000000111119824 */ /* 0x000fe200078e0a18 */
[----:B------:R-:W-:Y:S01]  /*3e60*/  ISETP.GE.AND P1, PT, R11, RZ, PT ;  /* 0x000000ff0b00720c */ /* 0x000fe20003f26270 */
[----:B------:R-:W-:Y:S01]  /*3e70*/  IMAD.MOV.U32 R19, RZ, RZ, R10 ;  /* 0x000000ffff137224 */ /* 0x000fe200078e000a */
[----:B------:R-:W-:Y:S01]  /*3e80*/  IADD3 R11, R29, 0x1c3, RZ ;  /* 0x000001c31d0b7810 */ /* 0x000fe20007ffe0ff */
[----:B------:R-:W-:Y:S01]  /*3e90*/  @!P3 IMAD.IADD R16, R16, 0x1, -R24 ;  /* 0x000000011010b824 */ /* 0x000fe200078e0a18 */
[----:B------:R-:W-:Y:S01]  /*3ea0*/  ISETP.GE.AND P3, PT, R9, RZ, PT ;  /* 0x000000ff0900720c */ /* 0x000fe20003f66270 */
[----:B0-----:R-:W-:-:S04]  /*3eb0*/  IMAD.HI.U32 R0, R2, R3, RZ ;  /* 0x0000000302007227 */ /* 0x001fc800078e00ff */
[----:B------:R-:W-:Y:S02]  /*3ec0*/  IMAD.MOV R0, RZ, RZ, -R0 ;  /* 0x000000ffff007224 */ /* 0x000fe400078e0a00 */
[C---:B------:R-:W-:Y:S01]  /*3ed0*/  IMAD R6, R24.reuse, R4, R6 ;  /* 0x0000000418067224 */ /* 0x040fe200078e0206 */
[----:B------:R-:W-:Y:S01]  /*3ee0*/  IADD3 R4, R29, 0x1c5, RZ ;  /* 0x000001c51d047810 */ /* 0x000fe20007ffe0ff */
[----:B------:R-:W-:Y:S02]  /*3ef0*/  IMAD.MOV.U32 R10, RZ, RZ, R13 ;  /* 0x000000ffff0a7224 */ /* 0x000fe400078e000d */
[----:B------:R-:W-:Y:S01]  /*3f00*/  @!P0 IMAD.MOV R19, RZ, RZ, -R19 ;  /* 0x000000ffff138224 */ /* 0x000fe200078e0a13 */
[C---:B------:R-:W-:Y:S01]  /*3f10*/  ISETP.GT.U32.AND P0, PT, R24.reuse, R17, PT ;  /* 0x000000111800720c */ /* 0x040fe20003f04070 */
[----:B------:R-:W-:Y:S01]  /*3f20*/  IMAD.MOV.U32 R18, RZ, RZ, R14 ;  /* 0x000000ffff127224 */ /* 0x000fe200078e000e */
[----:B------:R-:W-:Y:S01]  /*3f30*/  IABS R12, R4 ;  /* 0x00000004000c7213 */ /* 0x000fe20000000000 */
[----:B------:R-:W-:Y:S01]  /*3f40*/  @!P6 IMAD.IADD R7, R7, 0x1, -R24 ;  /* 0x000000010707e824 */ /* 0x000fe200078e0a18 */
[----:B------:R-:W-:Y:S01]  /*3f50*/  STL [R1+0x720], R19 ;  /* 0x0007201301007387 */ /* 0x000fe20000100800 */
[C---:B------:R-:W-:Y:S01]  /*3f60*/  IMAD R3, R24.reuse, R0, R3 ;  /* 0x0000000018037224 */ /* 0x040fe200078e0203 */
[----:B------:R-:W-:Y:S01]  /*3f70*/  IADD3 R0, R29, 0x1c4, RZ ;  /* 0x000001c41d007810 */ /* 0x000fe20007ffe0ff */
[----:B------:R-:W-:Y:S01]  /*3f80*/  IMAD.MOV.U32 R9, RZ, RZ, R16 ;  /* 0x000000ffff097224 */ /* 0x000fe200078e0010 */
[----:B------:R-:W-:Y:S01]  /*3f90*/  ISETP.GE.AND P6, PT, R15, RZ, PT ;  /* 0x000000ff0f00720c */ /* 0x000fe20003fc6270 */
[----:B------:R-:W-:Y:S01]  /*3fa0*/  @!P2 IMAD.MOV R10, RZ, RZ, -R10 ;  /* 0x000000ffff0aa224 */ /* 0x000fe200078e0a0a */
[C---:B------:R-:W-:Y:S01]  /*3fb0*/  ISETP.GT.U32.AND P2, PT, R24.reuse, R6, PT ;  /* 0x000000061800720c */ /* 0x040fe20003f44070 */
[----:B------:R-:W-:Y:S01]  /*3fc0*/  @!P4 IMAD.MOV R18, RZ, RZ, -R18 ;  /* 0x000000ffff12c224 */ /* 0x000fe200078e0a12 */
[C---:B------:R-:W-:Y:S01]  /*3fd0*/  ISETP.GT.U32.AND P4, PT, R24.reuse, R7, PT ;  /* 0x000000071800720c */ /* 0x040fe20003f84070 */
[----:B------:R-:W-:Y:S01]  /*3fe0*/  @!P5 IMAD.MOV R9, RZ, RZ, -R9 ;  /* 0x000000ffff09d224 */ /* 0x000fe200078e0a09 */
[----:B------:R-:W-:Y:S01]  /*3ff0*/  ISETP.GT.U32.AND P5, PT, R24, R3, PT ;  /* 0x000000031800720c */ /* 0x000fe20003fa4070 */
[----:B------:R-:W-:Y:S01]  /*4000*/  @!P0 IMAD.IADD R17, R17, 0x1, -R24 ;  /* 0x0000000111118824 */ /* 0x000fe200078e0a18 */
[----:B------:R-:W-:Y:S01]  /*4010*/  ISETP.GE.AND P0, PT, R5, RZ, PT ;  /* 0x000000ff0500720c */ /* 0x000fe20003f06270 */
[----:B------:R-:W-:Y:S01]  /*4020*/  STL [R1+0x71c], R18 ;  /* 0x00071c1201007387 */ /* 0x000fe20000100800 */
[----:B------:R-:W-:-:S02]  /*4030*/  IABS R5, R0 ;  /* 0x0000000000057213 */ /* 0x000fc40000000000 */
[----:B------:R-:W-:Y:S01]  /*4040*/  IADD3 R14, R29, 0x1be, RZ ;  /* 0x000001be1d0e7810 */ /* 0x000fe20007ffe0ff */
[----:B------:R0:W-:Y:S02]  /*4050*/  STL [R1+0x700], R10 ;  /* 0x0007000a01007387 */ /* 0x0001e40000100800 */
[--C-:B------:R-:W-:Y:S01]  /*4060*/  @!P2 IMAD.IADD R6, R6, 0x1, -R24.reuse ;  /* 0x000000010606a824 */ /* 0x100fe200078e0a18 */
[----:B------:R-:W-:Y:S01]  /*4070*/  ISETP.GE.AND P2, PT, R0, RZ, PT ;  /* 0x000000ff0000720c */ /* 0x000fe20003f46270 */
[--C-:B------:R-:W-:Y:S01]  /*4080*/  @!P4 IMAD.IADD R7, R7, 0x1, -R24.reuse ;  /* 0x000000010707c824 */ /* 0x100fe200078e0a18 */
[----:B------:R-:W-:Y:S01]  /*4090*/  ISETP.GE.AND P4, PT, R4, RZ, PT ;  /* 0x000000ff0400720c */ /* 0x000fe20003f86270 */
[----:B------:R-:W-:Y:S01]  /*40a0*/  @!P5 IMAD.IADD R3, R3, 0x1, -R24 ;  /* 0x000000010303d824 */ /* 0x000fe200078e0a18 */
[----:B------:R-:W-:Y:S01]  /*40b0*/  ISETP.GT.U32.AND P5, PT, R24, R6, PT ;  /* 0x000000061800720c */ /* 0x000fe20003fa4070 */
[----:B------:R-:W-:Y:S01]  /*40c0*/  IMAD.MOV.U32 R4, RZ, RZ, R5 ;  /* 0x000000ffff047224 */ /* 0x000fe200078e0005 */
[----:B------:R1:W-:Y:S01]  /*40d0*/  STL [R1+0x14], R9 ;  /* 0x0000140901007387 */ /* 0x0003e20000100800 */
[----:B------:R-:W-:Y:S01]  /*40e0*/  IMAD.HI.U32 R5, R2, R12, RZ ;  /* 0x0000000c02057227 */ /* 0x000fe200078e00ff */
[----:B0-----:R-:W-:-:S03]  /*40f0*/  IADD3 R10, R29, 0x1c1, RZ ;  /* 0x000001c11d0a7810 */ /* 0x001fc60007ffe0ff */
[----:B------:R-:W-:Y:S02]  /*4100*/  IMAD.MOV R5, RZ, RZ, -R5 ;  /* 0x000000ffff057224 */ /* 0x000fe400078e0a05 */
[----:B------:R-:W-:-:S04]  /*4110*/  IMAD.HI.U32 R0, R2, R4, RZ ;  /* 0x0000000402007227 */ /* 0x000fc800078e00ff */
[----:B------:R-:W-:Y:S02]  /*4120*/  IMAD R12, R24, R5, R12 ;  /* 0x00000005180c7224 */ /* 0x000fe400078e020c */
[----:B-1----:R-:W-:Y:S01]  /*4130*/  IMAD.MOV.U32 R9, RZ, RZ, R17 ;  /* 0x000000ffff097224 */ /* 0x002fe200078e0011 */
[C---:B------:R-:W-:Y:S01]  /*4140*/  IADD3 R17, R29.reuse, 0x1bf, RZ ;  /* 0x000001bf1d117810 */ /* 0x040fe20007ffe0ff */
[----:B------:R-:W-:Y:S01]  /*4150*/  @!P5 IMAD.IADD R6, R6, 0x1, -R24 ;  /* 0x000000010606d824 */ /* 0x000fe200078e0a18 */
[C---:B------:R-:W-:Y:S01]  /*4160*/  ISETP.GT.U32.AND P5, PT, R24.reuse, R12, PT ;  /* 0x0000000c1800720c */ /* 0x040fe20003fa4070 */
[----:B------:R-:W-:Y:S01]  /*4170*/  @!P3 IMAD.MOV R9, RZ, RZ, -R9 ;  /* 0x000000ffff09b224 */ /* 0x000fe200078e0a09 */
[C---:B------:R-:W-:Y:S01]  /*4180*/  ISETP.GT.U32.AND P3, PT, R24.reuse, R3, PT ;  /* 0x000000031800720c */ /* 0x040fe20003f64070 */
[----:B------:R-:W-:Y:S02]  /*4190*/  IMAD.MOV R0, RZ, RZ, -R0 ;  /* 0x000000ffff007224 */ /* 0x000fe400078e0a00 */
[----:B------:R-:W-:Y:S01]  /*41a0*/  IMAD.MOV.U32 R13, RZ, RZ, R6 ;  /* 0x000000ffff0d7224 */ /* 0x000fe200078e0006 */
[----:B------:R0:W-:Y:S01]  /*41b0*/  STL [R1+0x704], R9 ;  /* 0x0007040901007387 */ /* 0x0001e20000100800 */
[----:B------:R-:W-:Y:S01]  /*41c0*/  IMAD R4, R24, R0, R4 ;  /* 0x0000000018047224 */ /* 0x000fe200078e0204 */
[----:B------:R-:W-:Y:S01]  /*41d0*/  IADD3 R0, R29, 0x1c0, RZ ;  /* 0x000001c01d007810 */ /* 0x000fe20007ffe0ff */
[----:B------:R-:W-:-:S02]  /*41e0*/  @!P6 IMAD.MOV R13, RZ, RZ, -R13 ;  /* 0x000000ffff0de224 */ /* 0x000fc400078e0a0d */
[----:B------:R-:W-:Y:S01]  /*41f0*/  @!P1 IMAD.MOV R7, RZ, RZ, -R7 ;  /* 0x000000ffff079224 */ /* 0x000fe200078e0a07 */
[----:B------:R-:W-:Y:S01]  /*4200*/  ISETP.GT.U32.AND P6, PT, R24, R4, PT ;  /* 0x000000041800720c */ /* 0x000fe20003fc4070 */
[--C-:B------:R-:W-:Y:S01]  /*4210*/  @!P5 IMAD.IADD R12, R12, 0x1, -R24.reuse ;  /* 0x000000010c0cd824 */ /* 0x100fe200078e0a18 */
[----:B------:R-:W-:Y:S01]  /*4220*/  ISETP.GE.AND P1, PT, R11, RZ, PT ;  /* 0x000000ff0b00720c */ /* 0x000fe20003f26270 */
[--C-:B------:R-:W-:Y:S01]  /*4230*/  @!P3 IMAD.IADD R3, R3, 0x1, -R24.reuse ;  /* 0x000000010303b824 */ /* 0x100fe200078e0a18 */
[----:B------:R-:W-:Y:S01]  /*4240*/  IABS R11, R11 ;  /* 0x0000000b000b7213 */ /* 0x000fe20000000000 */
[----:B------:R1:W-:Y:S01]  /*4250*/  STL [R1+0x708], R7 ;  /* 0x0007080701007387 */ /* 0x0003e20000100800 */
[----:B------:R-:W-:Y:S01]  /*4260*/  ISETP.GT.U32.AND P5, PT, R24, R12, PT ;  /* 0x0000000c1800720c */ /* 0x000fe20003fa4070 */
[----:B0-----:R-:W-:Y:S02]  /*4270*/  IMAD.MOV.U32 R9, RZ, RZ, R3 ;  /* 0x000000ffff097224 */ /* 0x001fe400078e0003 */
[----:B------:R-:W-:Y:S01]  /*4280*/  IMAD.HI.U32 R5, R2, R11, RZ ;  /* 0x0000000b02057227 */ /* 0x000fe200078e00ff */
[----:B------:R-:W-:Y:S03]  /*4290*/  STL [R1+0x70c], R13 ;  /* 0x00070c0d01007387 */ /* 0x000fe60000100800 */
[----:B------:R-:W-:Y:S01]  /*42a0*/  @!P0 IMAD.MOV R9, RZ, RZ, -R9 ;  /* 0x000000ffff098224 */ /* 0x000fe200078e0a09 */
[----:B------:R-:W-:Y:S01]  /*42b0*/  ISETP.GE.AND P0, PT, R10, RZ, PT ;  /* 0x000000ff0a00720c */ /* 0x000fe20003f06270 */
[----:B------:R-:W-:Y:S01]  /*42c0*/  IMAD.MOV R5, RZ, RZ, -R5 ;  /* 0x000000ffff057224 */ /* 0x000fe200078e0a05 */
[----:B-1----:R-:W-:Y:S01]  /*42d0*/  IADD3 R7, R29, 0x1c2, RZ ;  /* 0x000001c21d077810 */ /* 0x002fe20007ffe0ff */
[----:B------:R-:W-:Y:S01]  /*42e0*/  @!P6 IMAD.IADD R4, R4, 0x1, -R24 ;  /* 0x000000010404e824 */ /* 0x000fe200078e0a18 */
[----:B------:R-:W-:Y:S01]  /*42f0*/  IABS R10, R10 ;  /* 0x0000000a000a7213 */ /* 0x000fe20000000000 */
[----:B------:R0:W-:Y:S01]  /*4300*/  STL [R1+0x718], R9 ;  /* 0x0007180901007387 */ /* 0x0001e20000100800 */
[----:B------:R-:W-:Y:S01]  /*4310*/  ISETP.GE.AND P3, PT, R7, RZ, PT ;  /* 0x000000ff0700720c */ /* 0x000fe20003f66270 */
[----:B------:R-:W-:Y:S01]  /*4320*/  IMAD R11, R24, R5, R11 ;  /* 0x00000005180b7224 */ /* 0x000fe200078e020b */
[----:B------:R-:W-:Y:S01]  /*4330*/  IABS R7, R7 ;  /* 0x0000000700077213 */ /* 0x000fe20000000000 */
[----:B------:R-:W-:Y:S01]  /*4340*/  IMAD.HI.U32 R5, R2, R10, RZ ;  /* 0x0000000a02057227 */ /* 0x000fe200078e00ff */
[----:B------:R-:W-:-:S03]  /*4350*/  ISETP.GT.U32.AND P6, PT, R24, R4, PT ;  /* 0x000000041800720c */ /* 0x000fc60003fc4070 */
[----:B------:R-:W-:Y:S01]  /*4360*/  @!P5 IMAD.IADD R12, R12, 0x1, -R24 ;  /* 0x000000010c0cd824 */ /* 0x000fe200078e0a18 */
[----:B------:R-:W-:Y:S01]  /*4370*/  ISETP.GT.U32.AND P5, PT, R24, R11, PT ;  /* 0x0000000b1800720c */ /* 0x000fe20003fa4070 */
[----:B------:R-:W-:Y:S01]  /*4380*/  IMAD.HI.U32 R3, R2, R7, RZ ;  /* 0x0000000702037227 */ /* 0x000fe200078e00ff */
[----:B0-----:R-:W-:-:S03]  /*4390*/  IABS R9, R0 ;  /* 0x0000000000097213 */ /* 0x001fc60000000000 */
[----:B------:R-:W-:Y:S02]  /*43a0*/  IMAD.MOV R5, RZ, RZ, -R5 ;  /* 0x000000ffff057224 */ /* 0x000fe400078e0a05 */
[----:B------:R-:W-:-:S04]  /*43b0*/  IMAD.HI.U32 R6, R2, R9, RZ ;  /* 0x0000000902067227 */ /* 0x000fc800078e00ff */
[----:B------:R-:W-:Y:S02]  /*43c0*/  IMAD.MOV R3, RZ, RZ, -R3 ;  /* 0x000000ffff037224 */ /* 0x000fe400078e0a03 */
[----:B------:R-:W-:Y:S02]  /*43d0*/  IMAD.MOV R6, RZ, RZ, -R6 ;  /* 0x000000ffff067224 */ /* 0x000fe400078e0a06 */
[C---:B------:R-:W-:Y:S02]  /*43e0*/  IMAD R10, R24.reuse, R5, R10 ;  /* 0x00000005180a7224 */ /* 0x040fe400078e020a */
[C---:B------:R-:W-:Y:S01]  /*43f0*/  IMAD R7, R24.reuse, R3, R7 ;  /* 0x0000000318077224 */ /* 0x040fe200078e0207 */
[----:B------:R-:W-:Y:S01]  /*4400*/  IABS R3, R17 ;  /* 0x0000001100037213 */ /* 0x000fe20000000000 */
[----:B------:R-:W-:Y:S02]  /*4410*/  IMAD.MOV.U32 R13, RZ, RZ, R12 ;  /* 0x000000ffff0d7224 */ /* 0x000fe400078e000c */
[----:B------:R-:W-:Y:S01]  /*4420*/  IMAD R9, R24, R6, R9 ;  /* 0x0000000618097224 */ /* 0x000fe200078e0209 */
[----:B------:R-:W-:Y:S01]  /*4430*/  IADD3 R6, R29, 0x1bd, RZ ;  /* 0x000001bd1d067810 */ /* 0x000fe20007ffe0ff */
[--C-:B------:R-:W-:Y:S01]  /*4440*/  @!P6 IMAD.IADD R4, R4, 0x1, -R24.reuse ;  /* 0x000000010404e824 */ /* 0x100fe200078e0a18 */
[C---:B------:R-:W-:Y:S01]  /*4450*/  ISETP.GT.U32.AND P6, PT, R24.reuse, R10, PT ;  /* 0x0000000a1800720c */ /* 0x040fe20003fc4070 */
[----:B------:R-:W-:Y:S01]  /*4460*/  @!P4 IMAD.MOV R13, RZ, RZ, -R13 ;  /* 0x000000ffff0dc224 */ /* 0x000fe200078e0a0d */
[C---:B------:R-:W-:Y:S01]  /*4470*/  ISETP.GT.U32.AND P4, PT, R24.reuse, R7, PT ;  /* 0x000000071800720c */ /* 0x040fe20003f84070 */
[----:B------:R-:W-:Y:S01]  /*4480*/  @!P5 IMAD.IADD R11, R11, 0x1, -R24 ;  /* 0x000000010b0bd824 */ /* 0x000fe200078e0a18 */
[----:B------:R-:W-:Y:S01]  /*4490*/  ISETP.GT.U32.AND P5, PT, R24, R9, PT ;  /* 0x000000091800720c */ /* 0x000fe20003fa4070 */
[----:B------:R-:W-:Y:S01]  /*44a0*/  IMAD.MOV.U32 R12, RZ, RZ, R4 ;  /* 0x000000ffff0c7224 */ /* 0x000fe200078e0004 */
[----:B------:R0:W-:Y:S01]  /*44b0*/  STL [R1+0x714], R13 ;  /* 0x0007140d01007387 */ /* 0x0001e20000100800 */
[----:B------:R-:W-:Y:S01]  /*44c0*/  IMAD.HI.U32 R5, R2, R3, RZ ;  /* 0x0000000302057227 */ /* 0x000fe200078e00ff */
[----:B------:R-:W-:-:S03]  /*44d0*/  IABS R16, R6 ;  /* 0x0000000600107213 */ /* 0x000fc60000000000 */
[----:B------:R-:W-:Y:S02]  /*44e0*/  IMAD.MOV R5, RZ, RZ, -R5 ;  /* 0x000000ffff057224 */ /* 0x000fe400078e0a05 */
[--C-:B------:R-:W-:Y:S02]  /*44f0*/  @!P6 IMAD.IADD R10, R10, 0x1, -R24.reuse ;  /* 0x000000010a0ae824 */ /* 0x100fe400078e0a18 */
[--C-:B------:R-:W-:Y:S01]  /*4500*/  @!P4 IMAD.IADD R7, R7, 0x1, -R24.reuse ;  /* 0x000000010707c824 */ /* 0x100fe200078e0a18 */
[----:B0-----:R-:W-:Y:S01]  /*4510*/  IABS R13, R14 ;  /* 0x0000000e000d7213 */ /* 0x001fe20000000000 */
[----:B------:R-:W-:Y:S01]  /*4520*/  @!P5 IMAD.IADD R9, R9, 0x1, -R24 ;  /* 0x000000010909d824 */ /* 0x000fe200078e0a18 */
[C---:B------:R-:W-:Y:S01]  /*4530*/  ISETP.GT.U32.AND P4, PT, R24.reuse, R11, PT ;  /* 0x0000000b1800720c */ /* 0x040fe20003f84070 */
[----:B------:R-:W-:Y:S01]  /*4540*/  @!P2 IMAD.MOV R12, RZ, RZ, -R12 ;  /* 0x000000ffff0ca224 */ /* 0x000fe200078e0a0c */
[----:B------:R-:W-:Y:S01]  /*4550*/  ISETP.GT.U32.AND P5, PT, R24, R10, PT ;  /* 0x0000000a1800720c */ /* 0x000fe20003fa4070 */
[----:B------:R-:W-:Y:S01]  /*4560*/  IMAD.HI.U32 R4, R2, R13, RZ ;  /* 0x0000000d02047227 */ /* 0x000fe200078e00ff */
[----:B------:R-:W-:-:S02]  /*4570*/  ISETP.GT.U32.AND P2, PT, R24, R9, PT ;  /* 0x000000091800720c */ /* 0x000fc40003f44070 */
[C---:B------:R-:W-:Y:S01]  /*4580*/  ISETP.GT.U32.AND P6, PT, R24.reuse, R7, PT ;  /* 0x000000071800720c */ /* 0x040fe20003fc4070 */
[----:B------:R-:W-:Y:S01]  /*4590*/  IMAD.MOV R4, RZ, RZ, -R4 ;  /* 0x000000ffff047224 */ /* 0x000fe200078e0a04 */
[----:B------:R0:W-:Y:S01]  /*45a0*/  STL [R1+0x710], R12 ;  /* 0x0007100c01007387 */ /* 0x0001e20000100800 */
[C---:B------:R-:W-:Y:S01]  /*45b0*/  IMAD R3, R24.reuse, R5, R3 ;  /* 0x0000000518037224 */ /* 0x040fe200078e0203 */
[C---:B------:R-:W-:Y:S01]  /*45c0*/  IADD3 R5, R29.reuse, 0x1bc, RZ ;  /* 0x000001bc1d057810 */ /* 0x040fe20007ffe0ff */
[C---:B------:R-:W-:Y:S01]  /*45d0*/  IMAD R13, R24.reuse, R4, R13 ;  /* 0x00000004180d7224 */ /* 0x040fe200078e020d */
[----:B------:R-:W-:Y:S01]  /*45e0*/  IADD3 R4, R29, 0x1bb, RZ ;  /* 0x000001bb1d047810 */ /* 0x000fe20007ffe0ff */
[--C-:B------:R-:W-:Y:S01]  /*45f0*/  @!P4 IMAD.IADD R11, R11, 0x1, -R24.reuse ;  /* 0x000000010b0bc824 */ /* 0x100fe200078e0a18 */
[----:B------:R-:W-:Y:S01]  /*4600*/  ISETP.GT.U32.AND P4, PT, R24, R3, PT ;  /* 0x000000031800720c */ /* 0x000fe20003f84070 */
[--C-:B------:R-:W-:Y:S01]  /*4610*/  @!P5 IMAD.IADD R10, R10, 0x1, -R24.reuse ;  /* 0x000000010a0ad824 */ /* 0x100fe200078e0a18 */
[----:B------:R-:W-:Y:S01]  /*4620*/  ISETP.GT.U32.AND P5, PT, R24, R13, PT ;  /* 0x0000000d1800720c */ /* 0x000fe20003fa4070 */
[--C-:B------:R-:W-:Y:S01]  /*4630*/  @!P2 IMAD.IADD R9, R9, 0x1, -R24.reuse ;  /* 0x000000010909a824 */ /* 0x100fe200078e0a18 */
[----:B------:R-:W-:Y:S01]  /*4640*/  ISETP.GE.AND P2, PT, R17, RZ, PT ;  /* 0x000000ff1100720c */ /* 0x000fe20003f46270 */
[----:B------:R-:W-:Y:S01]  /*4650*/  @!P6 IMAD.IADD R7, R7, 0x1, -R24 ;  /* 0x000000010707e824 */ /* 0x000fe200078e0a18 */
[----:B------:R-:W-:Y:S01]  /*4660*/  IABS R17, R4 ;  /* 0x0000000400117213 */ /* 0x000fe20000000000 */
[----:B0-----:R-:W-:Y:S01]  /*4670*/  IMAD.HI.U32 R12, R2, R16, RZ ;  /* 0x00000010020c7227 */ /* 0x001fe200078e00ff */
[----:B------:R-:W-:-:S02]  /*4680*/  IABS R15, R5 ;  /* 0x00000005000f7213 */ /* 0x000fc40000000000 */
[----:B------:R-:W-:Y:S01]  /*4690*/  ISETP.GE.AND P6, PT, R0, RZ, PT ;  /* 0x000000ff0000720c */ /* 0x000fe20003fc6270 */
[----:B------:R-:W-:Y:S02]  /*46a0*/  IMAD.MOV.U32 R19, RZ, RZ, R11 ;  /* 0x000000ffff137224 */ /* 0x000fe400078e000b */
[--C-:B------:R-:W-:Y:S01]  /*46b0*/  @!P4 IMAD.IADD R3, R3, 0x1, -R24.reuse ;  /* 0x000000010303c824 */ /* 0x100fe200078e0a18 */
[----:B------:R-:W-:Y:S01]  /*46c0*/  ISETP.GE.AND P4, PT, R14, RZ, PT ;  /* 0x000000ff0e00720c */ /* 0x000fe20003f86270 */
[----:B------:R-:W-:Y:S02]  /*46d0*/  @!P5 IMAD.IADD R13, R13, 0x1, -R24 ;  /* 0x000000010d0dd824 */ /* 0x000fe400078e0a18 */
[----:B------:R-:W-:Y:S02]  /*46e0*/  IMAD.MOV.U32 R14, RZ, RZ, R17 ;  /* 0x000000ffff0e7224 */ /* 0x000fe400078e0011 */
[----:B------:R-:W-:Y:S01]  /*46f0*/  IMAD.MOV R12, RZ, RZ, -R12 ;  /* 0x000000ffff0c7224 */ /* 0x000fe200078e0a0c */
[----:B------:R-:W-:Y:S01]  /*4700*/  ISETP.GT.U32.AND P5, PT, R24, R13, PT ;  /* 0x0000000d1800720c */ /* 0x000fe20003fa4070 */
[----:B------:R-:W-:-:S04]  /*4710*/  IMAD.HI.U32 R11, R2, R14, RZ ;  /* 0x0000000e020b7227 */ /* 0x000fc800078e00ff */
[----:B------:R-:W-:Y:S02]  /*4720*/  IMAD.MOV.U32 R18, RZ, RZ, R7 ;  /* 0x000000ffff127224 */ /* 0x000fe400078e0007 */
[----:B------:R-:W-:Y:S01]  /*4730*/  @!P1 IMAD.MOV R19, RZ, RZ, -R19 ;  /* 0x000000ffff139224 */ /* 0x000fe200078e0a13 */
[C---:B------:R-:W-:Y:S01]  /*4740*/  ISETP.GT.U32.AND P1, PT, R24.reuse, R3, PT ;  /* 0x000000031800720c */ /* 0x040fe20003f24070 */
[----:B------:R-:W-:Y:S02]  /*4750*/  IMAD.MOV R7, RZ, RZ, -R11 ;  /* 0x000000ffff077224 */ /* 0x000fe400078e0a0b */
[C---:B------:R-:W-:Y:S01]  /*4760*/  IMAD R16, R24.reuse, R12, R16 ;  /* 0x0000000c18107224 */ /* 0x040fe200078e0210 */
[----:B------:R0:W-:Y:S01]  /*4770*/  STL [R1+0x6ec], R19 ;  /* 0x0006ec1301007387 */ /* 0x0001e20000100800 */
[----:B------:R-:W-:Y:S02]  /*4780*/  IMAD R14, R24, R7, R14 ;  /* 0x00000007180e7224 */ /* 0x000fe400078e020e */
[----:B------:R-:W-:-:S04]  /*4790*/  IMAD.HI.U32 R0, R2, R15, RZ ;  /* 0x0000000f02007227 */ /* 0x000fc800078e00ff */
[----:B------:R-:W-:Y:S01]  /*47a0*/  @!P3 IMAD.MOV R18, RZ, RZ, -R18 ;  /* 0x000000ffff12b224 */ /* 0x000fe200078e0a12 */
[C---:B------:R-:W-:Y:S01]  /*47b0*/  ISETP.GT.U32.AND P3, PT, R24.reuse, R16, PT ;  /* 0x000000101800720c */ /* 0x040fe20003f64070 */
[----:B------:R-:W-:Y:S01]  /*47c0*/  @!P5 IMAD.IADD R13, R13, 0x1, -R24 ;  /* 0x000000010d0dd824 */ /* 0x000fe200078e0a18 */
[C---:B------:R-:W-:Y:S01]  /*47d0*/  ISETP.GT.U32.AND P5, PT, R24.reuse, R14, PT ;  /* 0x0000000e1800720c */ /* 0x040fe20003fa4070 */
[----:B------:R-:W-:Y:S01]  /*47e0*/  IMAD.MOV R0, RZ, RZ, -R0 ;  /* 0x000000ffff007224 */ /* 0x000fe200078e0a00 */
[----:B------:R-:W-:Y:S01]  /*47f0*/  STL [R1+0x6f0], R18 ;  /* 0x0006f01201007387 */ /* 0x000fe20000100800 */
[----:B------:R-:W-:Y:S01]  /*4800*/  @!P1 IMAD.IADD R3, R3, 0x1, -R24 ;  /* 0x0000000103039824 */ /* 0x000fe200078e0a18 */
[----:B------:R-:W-:Y:S01]  /*4810*/  ISETP.GE.AND P1, PT, R5, RZ, PT ;  /* 0x000000ff0500720c */ /* 0x000fe20003f26270 */
[----:B------:R-:W-:Y:S01]  /*4820*/  IMAD R15, R24, R0, R15 ;  /* 0x00000000180f7224 */ /* 0x000fe200078e020f */
[C---:B------:R-:W-:Y:S01]  /*4830*/  IADD3 R5, R29.reuse, 0x1b9, RZ ;  /* 0x000001b91d057810 */ /* 0x040fe20007ffe0ff */
[----:B------:R-:W-:Y:S01]  /*4840*/  @!P0 IMAD.MOV R10, RZ, RZ, -R10 ;  /* 0x000000ffff0a8224 */ /* 0x000fe200078e0a0a */
[----:B------:R-:W-:Y:S01]  /*4850*/  ISETP.GE.AND P0, PT, R6, RZ, PT ;  /* 0x000000ff0600720c */ /* 0x000fe20003f06270 */
[----:B------:R-:W-:Y:S01]  /*4860*/  @!P6 IMAD.MOV R9, RZ, RZ, -R9 ;  /* 0x000000ffff09e224 */ /* 0x000fe200078e0a09 */
[----:B------:R-:W-:Y:S01]  /*4870*/  ISETP.GT.U32.AND P6, PT, R24, R15, PT ;  /* 0x0000000f1800720c */ /* 0x000fe20003fc4070 */
[----:B------:R-:W-:Y:S01]  /*4880*/  IMAD.MOV.U32 R6, RZ, RZ, R3 ;  /* 0x000000ffff067224 */ /* 0x000fe200078e0003 */
[C---:B------:R-:W-:Y:S01]  /*4890*/  IADD3 R0, R29.reuse, 0x1ba, RZ ;  /* 0x000001ba1d007810 */ /* 0x040fe20007ffe0ff */
[----:B------:R-:W-:Y:S01]  /*48a0*/  @!P3 IMAD.IADD R16, R16, 0x1, -R24 ;  /* 0x000000011010b824 */ /* 0x000fe200078e0a18 */
[----:B------:R-:W-:Y:S01]  /*48b0*/  ISETP.GE.AND P3, PT, R4, RZ, PT ;  /* 0x000000ff0400720c */ /* 0x000fe20003f66270 */
[----:B------:R-:W-:Y:S01]  /*48c0*/  @!P2 IMAD.MOV R6, RZ, RZ, -R6 ;  /* 0x000000ffff06a224 */ /* 0x000fe200078e0a06 */
[----:B------:R-:W-:Y:S01]  /*48d0*/  IABS R4, R5 ;  /* 0x0000000500047213 */ /* 0x000fe20000000000 */
[--C-:B------:R-:W-:Y:S01]  /*48e0*/  @!P5 IMAD.IADD R14, R14, 0x1, -R24.reuse ;  /* 0x000000010e0ed824 */ /* 0x100fe200078e0a18 */
[----:B------:R-:W-:Y:S01]  /*48f0*/  STL [R1+0x6f4], R10 ;  /* 0x0006f40a01007387 */ /* 0x000fe20000100800 */
[----:B------:R-:W-:Y:S01]  /*4900*/  IABS R11, R0 ;  /* 0x00000000000b7213 */ /* 0x000fe20000000000 */
[----:B0-----:R-:W-:Y:S01]  /*4910*/  IMAD.MOV.U32 R19, RZ, RZ, R13 ;  /* 0x000000ffff137224 */ /* 0x001fe200078e000d */
[----:B------:R-:W-:Y:S01]  /*4920*/  IADD3 R3, R29, 0x1b7, RZ ;  /* 0x000001b71d037810 */ /* 0x000fe20007ffe0ff */
[----:B------:R0:W-:Y:S01]  /*4930*/  STL [R1+0x6f8], R9 ;  /* 0x0006f80901007387 */ /* 0x0001e20000100800 */
[C---:B------:R-:W-:Y:S01]  /*4940*/  ISETP.GT.U32.AND P5, PT, R24.reuse, R14, PT ;  /* 0x0000000e1800720c */ /* 0x040fe20003fa4070 */
[----:B------:R-:W-:Y:S01]  /*4950*/  @!P6 IMAD.IADD R15, R15, 0x1, -R24 ;  /* 0x000000010f0fe824 */ /* 0x000fe200078e0a18 */
[----:B------:R-:W-:Y:S01]  /*4960*/  ISETP.GT.U32.AND P6, PT, R24, R16, PT ;  /* 0x000000101800720c */ /* 0x000fe20003fc4070 */
[----:B------:R1:W-:Y:S01]  /*4970*/  STL [R1+0x6fc], R6 ;  /* 0x0006fc0601007387 */ /* 0x0003e20000100800 */
[----:B------:R-:W-:-:S02]  /*4980*/  IMAD.HI.U32 R7, R2, R11, RZ ;  /* 0x0000000b02077227 */ /* 0x000fc400078e00ff */
[C---:B------:R-:W-:Y:S02]  /*4990*/  ISETP.GT.U32.AND P2, PT, R24.reuse, R15, PT ;  /* 0x0000000f1800720c */ /* 0x040fe40003f44070 */
[----:B------:R-:W-:Y:S01]  /*49a0*/  IMAD.MOV R7, RZ, RZ, -R7 ;  /* 0x000000ffff077224 */ /* 0x000fe200078e0a07 */
[----:B0-----:R-:W-:Y:S01]  /*49b0*/  IADD3 R9, R29, 0x1b8, RZ ;  /* 0x000001b81d097810 */ /* 0x001fe20007ffe0ff */
[----:B------:R-:W-:Y:S02]  /*49c0*/  @!P4 IMAD.MOV R19, RZ, RZ, -R19 ;  /* 0x000000ffff13c224 */ /* 0x000fe400078e0a13 */
[----:B------:R-:W-:Y:S01]  /*49d0*/  IMAD R11, R24, R7, R11 ;  /* 0x00000007180b7224 */ /* 0x000fe200078e020b */
[----:B------:R-:W-:Y:S01]  /*49e0*/  IABS R12, R9 ;  /* 0x00000009000c7213 */ /* 0x000fe20000000000 */
[----:B-1----:R-:W-:Y:S01]  /*49f0*/  IMAD.HI.U32 R6, R2, R4, RZ ;  /* 0x0000000402067227 */ /* 0x002fe200078e00ff */
[----:B------:R-:W-:Y:S01]  /*4a00*/  IABS R7, R3 ;  /* 0x0000000300077213 */ /* 0x000fe20000000000 */
[----:B------:R-:W-:Y:S02]  /*4a10*/  STL [R1+0x680], R19 ;  /* 0x0006801301007387 */ /* 0x000fe40000100800 */
[----:B------:R-:W-:-:S02]  /*4a20*/  IMAD.MOV R6, RZ, RZ, -R6 ;  /* 0x000000ffff067224 */ /* 0x000fc400078e0a06 */
[----:B------:R-:W-:Y:S02]  /*4a30*/  @!P5 IMAD.IADD R14, R14, 0x1, -R24 ;  /* 0x000000010e0ed824 */ /* 0x000fe400078e0a18 */
[----:B------:R-:W-:Y:S01]  /*4a40*/  IMAD R4, R24, R6, R4 ;  /* 0x0000000618047224 */ /* 0x000fe200078e0204 */
[----:B------:R-:W-:Y:S01]  /*4a50*/  IADD3 R6, R29, 0x1b6, RZ ;  /* 0x000001b61d067810 */ /* 0x000fe20007ffe0ff */
[--C-:B------:R-:W-:Y:S01]  /*4a60*/  @!P6 IMAD.IADD R16, R16, 0x1, -R24.reuse ;  /* 0x000000011010e824 */ /* 0x100fe200078e0a18 */
[C---:B------:R-:W-:Y:S01]  /*4a70*/  ISETP.GT.U32.AND P6, PT, R24.reuse, R11, PT ;  /* 0x0000000b1800720c */ /* 0x040fe20003fc4070 */
[----:B------:R-:W-:Y:S01]  /*4a80*/  @!P2 IMAD.IADD R15, R15, 0x1, -R24 ;  /* 0x000000010f0fa824 */ /* 0x000fe200078e0a18 */
[----:B------:R-:W-:Y:S01]  /*4a90*/  ISETP.GT.U32.AND P5, PT, R24, R4, PT ;  /* 0x000000041800720c */ /* 0x000fe20003fa4070 */
[----:B------:R-:W-:Y:S01]  /*4aa0*/  IMAD.HI.U32 R17, R2, R12, RZ ;  /* 0x0000000c02117227 */ /* 0x000fe200078e00ff */
[----:B------:R-:W-:Y:S02]  /*4ab0*/  IABS R10, R6 ;  /* 0x00000006000a7213 */ /* 0x000fe40000000000 */
[----:B------:R-:W-:Y:S01]  /*4ac0*/  ISETP.GE.AND P2, PT, R0, RZ, PT ;  /* 0x000000ff0000720c */ /* 0x000fe20003f46270 */
[----:B------:R-:W-:-:S04]  /*4ad0*/  IMAD.HI.U32 R0, R2, R7, RZ ;  /* 0x0000000702007227 */ /* 0x000fc800078e00ff */
[----:B------:R-:W-:-:S04]  /*4ae0*/  IMAD.HI.U32 R13, R2, R10, RZ ;  /* 0x0000000a020d7227 */ /* 0x000fc800078e00ff */
[--C-:B------:R-:W-:Y:S02]  /*4af0*/  @!P5 IMAD.IADD R4, R4, 0x1, -R24.reuse ;  /* 0x000000010404d824 */ /* 0x100fe400078e0a18 */
[----:B------:R-:W-:Y:S01]  /*4b00*/  @!P6 IMAD.IADD R11, R11, 0x1, -R24 ;  /* 0x000000010b0be824 */ /* 0x000fe200078e0a18 */
[----:B------:R-:W-:Y:S01]  /*4b10*/  ISETP.GE.AND P6, PT, R5, RZ, PT ;  /* 0x000000ff0500720c */ /* 0x000fe20003fc6270 */
[----:B------:R-:W-:Y:S01]  /*4b20*/  IMAD.MOV R13, RZ, RZ, -R13 ;  /* 0x000000ffff0d7224 */ /* 0x000fe200078e0a0d */
[C---:B------:R-:W-:Y:S01]  /*4b30*/  ISETP.GT.U32.AND P5, PT, R24.reuse, R4, PT ;  /* 0x000000041800720c */ /* 0x040fe20003fa4070 */
[----:B------:R-:W-:Y:S01]  /*4b40*/  IMAD.MOV R17, RZ, RZ, -R17 ;  /* 0x000000ffff117224 */ /* 0x000fe200078e0a11 */
[C---:B------:R-:W-:Y:S01]  /*4b50*/  ISETP.GT.U32.AND P4, PT, R24.reuse, R11, PT ;  /* 0x0000000b1800720c */ /* 0x040fe20003f84070 */
[----:B------:R-:W-:Y:S01]  /*4b60*/  @!P1 IMAD.MOV R15, RZ, RZ, -R15 ;  /* 0x000000ffff0f9224 */ /* 0x000fe200078e0a0f */
[----:B------:R-:W-:Y:S01]  /*4b70*/  ISETP.GE.AND P1, PT, R9, RZ, PT ;  /* 0x000000ff0900720c */ /* 0x000fe20003f26270 */
[----:B------:R-:W-:Y:S01]  /*4b80*/  IMAD R9, R24, R13, R10 ;  /* 0x0000000d18097224 */ /* 0x000fe200078e020a */
[----:B------:R-:W-:Y:S01]  /*4b90*/  IADD3 R5, R29, 0x1b5, RZ ;  /* 0x000001b51d057810 */ /* 0x000fe20007ffe0ff */
[----:B------:R-:W-:-:S02]  /*4ba0*/  IMAD.MOV R0, RZ, RZ, -R0 ;  /* 0x000000ffff007224 */ /* 0x000fc400078e0a00 */
[----:B------:R-:W-:Y:S02]  /*4bb0*/  IMAD R12, R24, R17, R12 ;  /* 0x00000011180c7224 */ /* 0x000fe400078e020c */
[----:B------:R-:W-:Y:S02]  /*4bc0*/  IMAD.MOV.U32 R18, RZ, RZ, R16 ;  /* 0x000000ffff127224 */ /* 0x000fe400078e0010 */
[----:B------:R-:W-:Y:S01]  /*4bd0*/  @!P5 IMAD.IADD R4, R4, 0x1, -R24 ;  /* 0x000000010404d824 */ /* 0x000fe200078e0a18 */
[C---:B------:R-:W-:Y:S01]  /*4be0*/  ISETP.GT.U32.AND P5, PT, R24.reuse, R9, PT ;  /* 0x000000091800720c */ /* 0x040fe20003fa4070 */
[C---:B------:R-:W-:Y:S01]  /*4bf0*/  IMAD R7, R24.reuse, R0, R7 ;  /* 0x0000000018077224 */ /* 0x040fe200078e0207 */
[----:B------:R-:W-:Y:S01]  /*4c00*/  IABS R0, R5 ;  /* 0x0000000500007213 */ /* 0x000fe20000000000 */
[----:B------:R-:W-:Y:S01]  /*4c10*/  @!P0 IMAD.MOV R18, RZ, RZ, -R18 ;  /* 0x000000ffff128224 */ /* 0x000fe200078e0a12 */
[C---:B------:R-:W-:Y:S01]  /*4c20*/  ISETP.GT.U32.AND P0, PT, R24.reuse, R12, PT ;  /* 0x0000000c1800720c */ /* 0x040fe20003f04070 */
[----:B------:R-:W-:Y:S01]  /*4c30*/  @!P4 IMAD.IADD R11, R11, 0x1, -R24 ;  /* 0x000000010b0bc824 */ /* 0x000fe200078e0a18 */
[----:B------:R-:W-:Y:S01]  /*4c40*/  ISETP.GE.AND P4, PT, R3, RZ, PT ;  /* 0x000000ff0300720c */ /* 0x000fe20003f86270 */
[----:B------:R-:W-:Y:S01]  /*4c50*/  @!P3 IMAD.MOV R14, RZ, RZ, -R14 ;  /* 0x000000ffff0eb224 */ /* 0x000fe200078e0a0e */
[----:B------:R-:W-:Y:S01]  /*4c60*/  ISETP.GT.U32.AND P3, PT, R24, R7, PT ;  /* 0x000000071800720c */ /* 0x000fe20003f64070 */
[----:B------:R-:W-:Y:S01]  /*4c70*/  IMAD.MOV.U32 R13, RZ, RZ, R11 ;  /* 0x000000ffff0d7224 */ /* 0x000fe200078e000b */
[----:B------:R-:W-:Y:S01]  /*4c80*/  IADD3 R3, R29, 0x1b4, RZ ;  /* 0x000001b41d037810 */ /* 0x000fe20007ffe0ff */
[----:B------:R-:W-:Y:S01]  /*4c90*/  STL [R1+0x684], R18 ;  /* 0x0006841201007387 */ /* 0x000fe20000100800 */
[----:B------:R-:W-:-:S02]  /*4ca0*/  IMAD.HI.U32 R10, R2, R0, RZ ;  /* 0x00000000020a7227 */ /* 0x000fc400078e00ff */
[----:B------:R-:W-:Y:S01]  /*4cb0*/  IABS R11, R3 ;  /* 0x00000003000b7213 */ /* 0x000fe20000000000 */
[----:B------:R-:W-:Y:S01]  /*4cc0*/  STL [R1+0x698], R15 ;  /* 0x0006980f01007387 */ /* 0x000fe20000100800 */
[----:B------:R-:W-:Y:S02]  /*4cd0*/  @!P2 IMAD.MOV R13, RZ, RZ, -R13 ;  /* 0x000000ffff0da224 */ /* 0x000fe400078e0a0d */
[--C-:B------:R-:W-:Y:S01]  /*4ce0*/  @!P5 IMAD.IADD R9, R9, 0x1, -R24.reuse ;  /* 0x000000010909d824 */ /* 0x100fe200078e0a18 */
[----:B------:R-:W-:Y:S01]  /*4cf0*/  STL [R1+0x6dc], R14 ;  /* 0x0006dc0e01007387 */ /* 0x000fe20000100800 */
[--C-:B------:R-:W-:Y:S01]  /*4d00*/  @!P0 IMAD.IADD R12, R12, 0x1, -R24.reuse ;  /* 0x000000010c0c8824 */ /* 0x100fe200078e0a18 */
[----:B------:R-:W-:Y:S01]  /*4d10*/  ISETP.GE.AND P0, PT, R6, RZ, PT ;  /* 0x000000ff0600720c */ /* 0x000fe20003f06270 */
[----:B------:R-:W-:Y:S01]  /*4d20*/  @!P3 IMAD.IADD R7, R7, 0x1, -R24 ;  /* 0x000000010707b824 */ /* 0x000fe200078e0a18 */
[----:B------:R0:W-:Y:S01]  /*4d30*/  STL [R1+0x6e0], R13 ;  /* 0x0006e00d01007387 */ /* 0x0001e20000100800 */
[C---:B------:R-:W-:Y:S01]  /*4d40*/  ISETP.GT.U32.AND P5, PT, R24.reuse, R9, PT ;  /* 0x000000091800720c */ /* 0x040fe20003fa4070 */
[----:B------:R-:W-:Y:S01]  /*4d50*/  IMAD.MOV R10, RZ, RZ, -R10 ;  /* 0x000000ffff0a7224 */ /* 0x000fe200078e0a0a */
[----:B------:R-:W-:-:S02]  /*4d60*/  ISETP.GT.U32.AND P3, PT, R24, R12, PT ;  /* 0x0000000c1800720c */ /* 0x000fc40003f64070 */
[C---:B------:R-:W-:Y:S01]  /*4d70*/  ISETP.GT.U32.AND P2, PT, R24.reuse, R7, PT ;  /* 0x000000071800720c */ /* 0x040fe20003f44070 */
[----:B------:R-:W-:Y:S01]  /*4d80*/  IMAD R0, R24, R10, R0 ;  /* 0x0000000a18007224 */ /* 0x000fe200078e0200 */
[----:B------:R-:W-:Y:S01]  /*4d90*/  IADD3 R6, R29, 0x1b3, RZ ;  /* 0x000001b31d067810 */ /* 0x000fe20007ffe0ff */
[----:B0-----:R-:W-:-:S03]  /*4da0*/  IMAD.MOV.U32 R13, RZ, RZ, R4 ;  /* 0x000000ffff0d7224 */ /* 0x001fc600078e0004 */
[----:B------:R-:W-:Y:S01]  /*4db0*/  IABS R10, R6 ;  /* 0x00000006000a7213 */ /* 0x000fe20000000000 */
[----:B------:R-:W-:-:S04]  /*4dc0*/  IMAD.HI.U32 R4, R2, R11, RZ ;  /* 0x0000000b02047227 */ /* 0x000fc800078e00ff */
[----:B------:R-:W-:Y:S02]  /*4dd0*/  IMAD.MOV R4, RZ, RZ, -R4 ;  /* 0x000000ffff047224 */ /* 0x000fe400078e0a04 */
[--C-:B------:R-:W-:Y:S02]  /*4de0*/  @!P5 IMAD.IADD R9, R9, 0x1, -R24.reuse ;  /* 0x000000010909d824 */ /* 0x100fe400078e0a18 */
[----:B------:R-:W-:Y:S01]  /*4df0*/  IMAD R11, R24, R4, R11 ;  /* 0x00000004180b7224 */ /* 0x000fe200078e020b */
[----:B------:R-:W-:Y:S01]  /*4e00*/  IADD3 R4, R29, 0x1b1, RZ ;  /* 0x000001b11d047810 */ /* 0x000fe20007ffe0ff */
[--C-:B------:R-:W-:Y:S01]  /*4e10*/  @!P3 IMAD.IADD R12, R12, 0x1, -R24.reuse ;  /* 0x000000010c0cb824 */ /* 0x100fe200078e0a18 */
[C---:B------:R-:W-:Y:S01]  /*4e20*/  ISETP.GT.U32.AND P3, PT, R24.reuse, R0, PT ;  /* 0x000000001800720c */ /* 0x040fe20003f64070 */
[----:B------:R-:W-:Y:S01]  /*4e30*/  @!P2 IMAD.IADD R7, R7, 0x1, -R24 ;  /* 0x000000010707a824 */ /* 0x000fe200078e0a18 */
[----:B------:R-:W-:Y:S01]  /*4e40*/  ISETP.GT.U32.AND P5, PT, R24, R11, PT ;  /* 0x0000000b1800720c */ /* 0x000fe20003fa4070 */
[----:B------:R-:W-:Y:S01]  /*4e50*/  @!P6 IMAD.MOV R13, RZ, RZ, -R13 ;  /* 0x000000ffff0de224 */ /* 0x000fe200078e0a0d */
[----:B------:R-:W-:Y:S01]  /*4e60*/  ISETP.GE.AND P2, PT, R3, RZ, PT ;  /* 0x000000ff0300720c */ /* 0x000fe20003f46270 */
[----:B------:R-:W-:Y:S01]  /*4e70*/  IMAD.HI.U32 R14, R2, R10, RZ ;  /* 0x0000000a020e7227 */ /* 0x000fe200078e00ff */
[----:B------:R-:W-:-:S02]  /*4e80*/  IADD3 R3, R29, 0x1b2, RZ ;  /* 0x000001b21d037810 */ /* 0x000fc40007ffe0ff */
[----:B------:R-:W-:Y:S01]  /*4e90*/  ISETP.GE.AND P6, PT, R5, RZ, PT ;  /* 0x000000ff0500720c */ /* 0x000fe20003fc6270 */
[----:B------:R-:W-:Y:S01]  /*4ea0*/  IMAD.MOV.U32 R15, RZ, RZ, R12 ;  /* 0x000000ffff0f7224 */ /* 0x000fe200078e000c */
[----:B------:R-:W-:Y:S01]  /*4eb0*/  IABS R5, R3 ;  /* 0x0000000300057213 */ /* 0x000fe20000000000 */
[----:B------:R-:W-:Y:S01]  /*4ec0*/  IMAD.MOV R14, RZ, RZ, -R14 ;  /* 0x000000ffff0e7224 */ /* 0x000fe200078e0a0e */
[----:B------:R0:W-:Y:S01]  /*4ed0*/  STL [R1+0x6e8], R13 ;  /* 0x0006e80d01007387 */ /* 0x0001e20000100800 */
[--C-:B------:R-:W-:Y:S01]  /*4ee0*/  @!P3 IMAD.IADD R0, R0, 0x1, -R24.reuse ;  /* 0x000000010000b824 */ /* 0x100fe200078e0a18 */
[----:B------:R-:W-:Y:S01]  /*4ef0*/  ISETP.GE.AND P3, PT, R6, RZ, PT ;  /* 0x000000ff0600720c */ /* 0x000fe20003f66270 */
[----:B------:R-:W-:Y:S02]  /*4f00*/  @!P5 IMAD.IADD R11, R11, 0x1, -R24 ;  /* 0x000000010b0bd824 */ /* 0x000fe400078e0a18 */
[----:B------:R-:W-:Y:S01]  /*4f10*/  @!P1 IMAD.MOV R15, RZ, RZ, -R15 ;  /* 0x000000ffff0f9224 */ /* 0x000fe200078e0a0f */
[----:B------:R-:W-:Y:S01]  /*4f20*/  ISETP.GT.U32.AND P1, PT, R24, R0, PT ;  /* 0x000000001800720c */ /* 0x000fe20003f24070 */
[----:B------:R-:W-:Y:S01]  /*4f30*/  IMAD.HI.U32 R6, R2, R5, RZ ;  /* 0x0000000502067227 */ /* 0x000fe200078e00ff */
[----:B------:R-:W-:-:S02]  /*4f40*/  ISETP.GT.U32.AND P5, PT, R24, R11, PT ;  /* 0x0000000b1800720c */ /* 0x000fc40003fa4070 */
[----:B0-----:R-:W-:Y:S01]  /*4f50*/  IABS R13, R4 ;  /* 0x00000004000d7213 */ /* 0x001fe20000000000 */
[C---:B------:R-:W-:Y:S01]  /*4f60*/  IMAD R10, R24.reuse, R14, R10 ;  /* 0x0000000e180a7224 */ /* 0x040fe200078e020a */
[----:B------:R-:W-:Y:S01]  /*4f70*/  STL [R1+0x6e4], R15 ;  /* 0x0006e40f01007387 */ /* 0x000fe20000100800 */
[----:B------:R-:W-:Y:S02]  /*4f80*/  IMAD.MOV.U32 R12, RZ, RZ, R7 ;  /* 0x000000ffff0c7224 */ /* 0x000fe400078e0007 */
[----:B------:R-:W-:Y:S02]  /*4f90*/  IMAD.MOV R6, RZ, RZ, -R6 ;  /* 0x000000ffff067224 */ /* 0x000fe400078e0a06 */
[----:B------:R-:W-:Y:S01]  /*4fa0*/  @!P4 IMAD.MOV R12, RZ, RZ, -R12 ;  /* 0x000000ffff0cc224 */ /* 0x000fe200078e0a0c */
[C---:B------:R-:W-:Y:S01]  /*4fb0*/  ISETP.GT.U32.AND P4, PT, R24.reuse, R10, PT ;  /* 0x0000000a1800720c */ /* 0x040fe20003f84070 */
[----:B------:R-:W-:Y:S02]  /*4fc0*/  IMAD R5, R24, R6, R5 ;  /* 0x0000000618057224 */ /* 0x000fe400078e0205 */
[----:B------:R-:W-:Y:S01]  /*4fd0*/  IMAD.HI.U32 R7, R2, R13, RZ ;  /* 0x0000000d02077227 */ /* 0x000fe200078e00ff */
[----:B------:R0:W-:Y:S03]  /*4fe0*/  STL [R1+0x6c0], R12 ;  /* 0x0006c00c01007387 */ /* 0x0001e60000100800 */
[----:B------:R-:W-:Y:S01]  /*4ff0*/  @!P5 IMAD.IADD R11, R11, 0x1, -R24 ;  /* 0x000000010b0bd824 */ /* 0x000fe200078e0a18 */
[----:B------:R-:W-:Y:S01]  /*5000*/  ISETP.GT.U32.AND P5, PT, R24, R5, PT ;  /* 0x000000051800720c */ /* 0x000fe20003fa4070 */
[----:B------:R-:W-:-:S02]  /*5010*/  IMAD.MOV R7, RZ, RZ, -R7 ;  /* 0x000000ffff077224 */ /* 0x000fc400078e0a07 */
[----:B------:R-:W-:Y:S01]  /*5020*/  @!P1 IMAD.IADD R0, R0, 0x1, -R24 ;  /* 0x0000000100009824 */ /* 0x000fe200078e0a18 */
[----:B------:R-:W-:Y:S01]  /*5030*/  ISETP.GE.AND P1, PT, R4, RZ, PT ;  /* 0x000000ff0400720c */ /* 0x000fe20003f26270 */
[----:B------:R-:W-:Y:S01]  /*5040*/  IMAD R13, R24, R7, R13 ;  /* 0x00000007180d7224 */ /* 0x000fe200078e020d */
[----:B------:R-:W-:Y:S01]  /*5050*/  IADD3 R7, R29, 0x1af, RZ ;  /* 0x000001af1d077810 */ /* 0x000fe20007ffe0ff */
[----:B------:R-:W-:Y:S02]  /*5060*/  IMAD.MOV.U32 R14, RZ, RZ, R0 ;  /* 0x000000ffff0e7224 */ /* 0x000fe400078e0000 */
[----:B------:R-:W-:Y:S01]  /*5070*/  @!P4 IMAD.IADD R10, R10, 0x1, -R24 ;  /* 0x000000010a0ac824 */ /* 0x000fe200078e0a18 */
[----:B------:R-:W-:Y:S01]  /*5080*/  IABS R6, R7 ;  /* 0x0000000700067213 */ /* 0x000fe20000000000 */
[----:B------:R-:W-:Y:S01]  /*5090*/  @!P6 IMAD.MOV R14, RZ, RZ, -R14 ;  /* 0x000000ffff0ee224 */ /* 0x000fe200078e0a0e */
[C---:B------:R-:W-:Y:S01]  /*50a0*/  ISETP.GT.U32.AND P6, PT, R24.reuse, R13, PT ;  /* 0x0000000d1800720c */ /* 0x040fe20003fc4070 */
[----:B------:R-:W-:Y:S01]  /*50b0*/  @!P0 IMAD.MOV R9, RZ, RZ, -R9 ;  /* 0x000000ffff098224 */ /* 0x000fe200078e0a09 */
[----:B------:R-:W-:Y:S01]  /*50c0*/  ISETP.GT.U32.AND P4, PT, R24, R10, PT ;  /* 0x0000000a1800720c */ /* 0x000fe20003f84070 */
[----:B------:R-:W-:Y:S01]  /*50d0*/  @!P5 IMAD.IADD R5, R5, 0x1, -R24 ;  /* 0x000000010505d824 */ /* 0x000fe200078e0a18 */
[----:B------:R-:W-:Y:S01]  /*50e0*/  ISETP.GE.AND P0, PT, R3, RZ, PT ;  /* 0x000000ff0300720c */ /* 0x000fe20003f06270 */
[----:B0-----:R-:W-:Y:S01]  /*50f0*/  IMAD.MOV.U32 R12, RZ, RZ, R11 ;  /* 0x000000ffff0c7224 */ /* 0x001fe200078e000b */
[----:B------:R0:W-:Y:S01]  /*5100*/  STL [R1+0x6c4], R9 ;  /* 0x0006c40901007387 */ /* 0x0001e20000100800 */
[----:B------:R-:W-:-:S02]  /*5110*/  IADD3 R3, R29, 0x1ae, RZ ;  /* 0x000001ae1d037810 */ /* 0x000fc40007ffe0ff */
[----:B------:R-:W-:Y:S01]  /*5120*/  ISETP.GT.U32.AND P5, PT, R24, R5, PT ;  /* 0x000000051800720c */ /* 0x000fe20003fa4070 */
[----:B------:R-:W-:Y:S01]  /*5130*/  @!P2 IMAD.MOV R12, RZ, RZ, -R12 ;  /* 0x000000ffff0ca224 */ /* 0x000fe200078e0a0c */
[----:B------:R-:W-:Y:S01]  /*5140*/  STL [R1+0x6d8], R14 ;  /* 0x0006d80e01007387 */ /* 0x000fe20000100800 */
[----:B------:R-:W-:Y:S01]  /*5150*/  IABS R0, R3 ;  /* 0x0000000300007213 */ /* 0x000fe20000000000 */
[--C-:B------:R-:W-:Y:S02]  /*5160*/  @!P6 IMAD.IADD R13, R13, 0x1, -R24.reuse ;  /* 0x000000010d0de824 */ /* 0x100fe400078e0a18 */
[----:B------:R-:W-:Y:S01]  /*5170*/  @!P4 IMAD.IADD R10, R10, 0x1, -R24 ;  /* 0x000000010a0ac824 */ /* 0x000fe200078e0a18 */
[----:B0-----:R-:W-:Y:S01]  /*5180*/  IADD3 R9, R29, 0x1b0, RZ ;  /* 0x000001b01d097810 */ /* 0x001fe20007ffe0ff */
[----:B------:R0:W-:Y:S01]  /*5190*/  STL [R1+0x6d4], R12 ;  /* 0x0006d40c01007387 */ /* 0x0001e20000100800 */
[----:B------:R-:W-:Y:S01]  /*51a0*/  ISETP.GE.AND P4, PT, R7, RZ, PT ;  /* 0x000000ff0700720c */ /* 0x000fe20003f86270 */
[----:B------:R-:W-:Y:S01]  /*51b0*/  IMAD.HI.U32 R7, R2, R6, RZ ;  /* 0x0000000602077227 */ /* 0x000fe200078e00ff */
[----:B------:R-:W-:-:S02]  /*51c0*/  IABS R4, R9 ;  /* 0x0000000900047213 */ /* 0x000fc40000000000 */
[----:B------:R-:W-:Y:S01]  /*51d0*/  ISETP.GT.U32.AND P6, PT, R24, R13, PT ;  /* 0x0000000d1800720c */ /* 0x000fe20003fc4070 */
[----:B------:R-:W-:Y:S01]  /*51e0*/  IMAD.MOV R7, RZ, RZ, -R7 ;  /* 0x000000ffff077224 */ /* 0x000fe200078e0a07 */
[----:B------:R-:W-:Y:S01]  /*51f0*/  ISETP.GE.AND P2, PT, R9, RZ, PT ;  /* 0x000000ff0900720c */ /* 0x000fe20003f46270 */
[----:B------:R-:W-:-:S04]  /*5200*/  IMAD.HI.U32 R11, R2, R4, RZ ;  /* 0x00000004020b7227 */ /* 0x000fc800078e00ff */
[----:B0-----:R-:W-:Y:S02]  /*5210*/  IMAD.MOV.U32 R12, RZ, RZ, R10 ;  /* 0x000000ffff0c7224 */ /* 0x001fe400078e000a */
[----:B------:R-:W-:Y:S02]  /*5220*/  IMAD.MOV R11, RZ, RZ, -R11 ;  /* 0x000000ffff0b7224 */ /* 0x000fe400078e0a0b */
[----:B------:R-:W-:Y:S02]  /*5230*/  @!P5 IMAD.IADD R5, R5, 0x1, -R24 ;  /* 0x000000010505d824 */ /* 0x000fe400078e0a18 */
[----:B------:R-:W-:Y:S01]  /*5240*/  @!P3 IMAD.MOV R12, RZ, RZ, -R12 ;  /* 0x000000ffff0cb224 */ /* 0x000fe200078e0a0c */
[----:B------:R-:W-:Y:S01]  /*5250*/  ISETP.GE.AND P3, PT, R3, RZ, PT ;  /* 0x000000ff0300720c */ /* 0x000fe20003f66270 */
[C---:B------:R-:W-:Y:S02]  /*5260*/  IMAD R4, R24.reuse, R11, R4 ;  /* 0x0000000b18047224 */ /* 0x040fe400078e0204 */
[C---:B------:R-:W-:Y:S01]  /*5270*/  IMAD R3, R24.reuse, R7, R6 ;  /* 0x0000000718037224 */ /* 0x040fe200078e0206 */
[----:B------:R-:W-:Y:S01]  /*5280*/  STL [R1+0x6cc], R12 ;  /* 0x0006cc0c01007387 */ /* 0x000fe20000100800 */
[----:B------:R-:W-:Y:S01]  /*5290*/  IMAD.MOV.U32 R10, RZ, RZ, R5 ;  /* 0x000000ffff0a7224 */ /* 0x000fe200078e0005 */
[----:B------:R-:W-:Y:S01]  /*52a0*/  ISETP.GT.U32.AND P5, PT, R24, R4, PT ;  /* 0x000000041800720c */ /* 0x000fe20003fa4070 */
[----:B------:R-:W-:Y:S01]  /*52b0*/  IMAD.HI.U32 R9, R2, R0, RZ ;  /* 0x0000000002097227 */ /* 0x000fe200078e00ff */
[----:B------:R-:W-:-:S02]  /*52c0*/  IADD3 R5, R29, 0x1ac, RZ ;  /* 0x000001ac1d057810 */ /* 0x000fc40007ffe0ff */
[----:B------:R-:W-:Y:S01]  /*52d0*/  IADD3 R6, R29, 0x1ab, RZ ;  /* 0x000001ab1d067810 */ /* 0x000fe20007ffe0ff */
[----:B------:R-:W-:Y:S01]  /*52e0*/  @!P0 IMAD.MOV R10, RZ, RZ, -R10 ;  /* 0x000000ffff0a8224 */ /* 0x000fe200078e0a0a */
[C---:B------:R-:W-:Y:S01]  /*52f0*/  ISETP.GT.U32.AND P0, PT, R24.reuse, R3, PT ;  /* 0x000000031800720c */ /* 0x040fe20003f04070 */
[----:B------:R-:W-:Y:S01]  /*5300*/  IMAD.MOV R9, RZ, RZ, -R9 ;  /* 0x000000ffff097224 */ /* 0x000fe200078e0a09 */
[----:B------:R-:W-:Y:S01]  /*5310*/  IABS R11, R6 ;  /* 0x00000006000b7213 */ /* 0x000fe20000000000 */
[----:B------:R-:W-:Y:S01]  /*5320*/  @!P6 IMAD.IADD R13, R13, 0x1, -R24 ;  /* 0x000000010d0de824 */ /* 0x000fe200078e0a18 */
[----:B------:R0:W-:Y:S01]  /*5330*/  STL [R1+0x6d0], R10 ;  /* 0x0006d00a01007387 */ /* 0x0001e20000100800 */
[----:B------:R-:W-:Y:S01]  /*5340*/  IMAD R0, R24, R9, R0 ;  /* 0x0000000918007224 */ /* 0x000fe200078e0200 */
[C---:B------:R-:W-:Y:S01]  /*5350*/  IADD3 R9, R29.reuse, 0x1ad, RZ ;  /* 0x000001ad1d097810 */ /* 0x040fe20007ffe0ff */
[----:B------:R-:W-:Y:S01]  /*5360*/  IMAD.MOV.U32 R15, RZ, RZ, R13 ;  /* 0x000000ffff0f7224 */ /* 0x000fe200078e000d */
[----:B------:R-:W-:Y:S01]  /*5370*/  IADD3 R7, R29, 0x1aa, RZ ;  /* 0x000001aa1d077810 */ /* 0x000fe20007ffe0ff */
[--C-:B------:R-:W-:Y:S01]  /*5380*/  @!P5 IMAD.IADD R4, R4, 0x1, -R24.reuse ;  /* 0x000000010404d824 */ /* 0x100fe200078e0a18 */
[----:B------:R-:W-:Y:S01]  /*5390*/  ISETP.GE.AND P6, PT, R9, RZ, PT ;  /* 0x000000ff0900720c */ /* 0x000fe20003fc6270 */
[----:B------:R-:W-:Y:S01]  /*53a0*/  @!P1 IMAD.MOV R15, RZ, RZ, -R15 ;  /* 0x000000ffff0f9224 */ /* 0x000fe200078e0a0f */
[C---:B------:R-:W-:Y:S01]  /*53b0*/  ISETP.GT.U32.AND P1, PT, R24.reuse, R0, PT ;  /* 0x000000001800720c */ /* 0x040fe20003f24070 */
[----:B------:R-:W-:Y:S01]  /*53c0*/  @!P0 IMAD.IADD R3, R3, 0x1, -R24 ;  /* 0x0000000103038824 */ /* 0x000fe200078e0a18 */
[----:B------:R-:W-:-:S02]  /*53d0*/  ISETP.GT.U32.AND P5, PT, R24, R4, PT ;  /* 0x000000041800720c */ /* 0x000fc40003fa4070 */
[----:B------:R-:W-:Y:S01]  /*53e0*/  IABS R9, R9 ;  /* 0x0000000900097213 */ /* 0x000fe20000000000 */
[----:B------:R1:W-:Y:S01]  /*53f0*/  STL [R1+0x6c8], R15 ;  /* 0x0006c80f01007387 */ /* 0x0003e20000100800 */
[----:B------:R-:W-:Y:S02]  /*5400*/  ISETP.GT.U32.AND P0, PT, R24, R3, PT ;  /* 0x000000031800720c */ /* 0x000fe40003f04070 */
[----:B0-----:R-:W-:Y:S01]  /*5410*/  IABS R10, R5 ;  /* 0x00000005000a7213 */ /* 0x001fe20000000000 */
[----:B------:R-:W-:Y:S01]  /*5420*/  IMAD.HI.U32 R13, R2, R9, RZ ;  /* 0x00000009020d7227 */ /* 0x000fe200078e00ff */
[----:B------:R-:W-:-:S03]  /*5430*/  IABS R12, R7 ;  /* 0x00000007000c7213 */ /* 0x000fc60000000000 */
[----:B------:R-:W-:Y:S02]  /*5440*/  @!P1 IMAD.IADD R0, R0, 0x1, -R24 ;  /* 0x0000000100009824 */ /* 0x000fe400078e0a18 */
[----:B------:R-:W-:Y:S02]  /*5450*/  IMAD.MOV R13, RZ, RZ, -R13 ;  /* 0x000000ffff0d7224 */ /* 0x000fe400078e0a0d */
[----:B------:R-:W-:Y:S01]  /*5460*/  IMAD.HI.U32 R14, R2, R10, RZ ;  /* 0x0000000a020e7227 */ /* 0x000fe200078e00ff */
[----:B------:R-:W-:-:S03]  /*5470*/  ISETP.GT.U32.AND P1, PT, R24, R0, PT ;  /* 0x000000001800720c */ /* 0x000fc60003f24070 */
[----:B------:R-:W-:Y:S01]  /*5480*/  @!P5 IMAD.IADD R4, R4, 0x1, -R24 ;  /* 0x000000010404d824 */ /* 0x000fe200078e0a18 */
[----:B------:R-:W-:Y:S01]  /*5490*/  ISETP.GE.AND P5, PT, R5, RZ, PT ;  /* 0x000000ff0500720c */ /* 0x000fe20003fa6270 */
[----:B-1----:R-:W-:Y:S01]  /*54a0*/  IMAD.HI.U32 R15, R2, R11, RZ ;  /* 0x0000000b020f7227 */ /* 0x002fe200078e00ff */
[----:B------:R-:W-:-:S03]  /*54b0*/  IADD3 R5, R29, 0x1a9, RZ ;  /* 0x000001a91d057810 */ /* 0x000fc60007ffe0ff */
[C---:B------:R-:W-:Y:S02]  /*54c0*/  IMAD R9, R24.reuse, R13, R9 ;  /* 0x0000000d18097224 */ /* 0x040fe400078e0209 */
[----:B------:R-:W-:Y:S02]  /*54d0*/  @!P0 IMAD.IADD R3, R3, 0x1, -R24 ;  /* 0x0000000103038824 */ /* 0x000fe400078e0a18 */
[----:B------:R-:W-:Y:S01]  /*54e0*/  IMAD.MOV R14, RZ, RZ, -R14 ;  /* 0x000000ffff0e7224 */ /* 0x000fe200078e0a0e */
[----:B------:R-:W-:Y:S01]  /*54f0*/  ISETP.GT.U32.AND P0, PT, R24, R9, PT ;  /* 0x000000091800720c */ /* 0x000fe20003f04070 */
[----:B------:R-:W-:Y:S02]  /*5500*/  IMAD.MOV.U32 R17, RZ, RZ, R4 ;  /* 0x000000ffff117224 */ /* 0x000fe400078e0004 */
[----:B------:R-:W-:Y:S02]  /*5510*/  IMAD.MOV R15, RZ, RZ, -R15 ;  /* 0x000000ffff0f7224 */ /* 0x000fe400078e0a0f */
[----:B------:R-:W-:-:S02]  /*5520*/  IMAD.MOV.U32 R16, RZ, RZ, R3 ;  /* 0x000000ffff107224 */ /* 0x000fc400078e0003 */
[----:B------:R-:W-:Y:S02]  /*5530*/  IMAD R10, R24, R14, R10 ;  /* 0x0000000e180a7224 */ /* 0x000fe400078e020a */
[----:B------:R-:W-:-:S04]  /*5540*/  IMAD.HI.U32 R13, R2, R12, RZ ;  /* 0x0000000c020d7227 */ /* 0x000fc800078e00ff */
[----:B------:R-:W-:Y:S01]  /*5550*/  @!P2 IMAD.MOV R17, RZ, RZ, -R17 ;  /* 0x000000ffff11a224 */ /* 0x000fe200078e0a11 */
[----:B------:R-:W-:Y:S01]  /*5560*/  ISETP.GT.U32.AND P2, PT, R24, R10, PT ;  /* 0x0000000a1800720c */ /* 0x000fe20003f44070 */
[----:B------:R-:W-:Y:S01]  /*5570*/  @!P4 IMAD.MOV R16, RZ, RZ, -R16 ;  /* 0x000000ffff10c224 */ /* 0x000fe200078e0a10 */
[----:B------:R-:W-:Y:S01]  /*5580*/  ISETP.GE.AND P4, PT, R6, RZ, PT ;  /* 0x000000ff0600720c */ /* 0x000fe20003f86270 */
[----:B------:R-:W-:Y:S01]  /*5590*/  IMAD R4, R24, R15, R11 ;  /* 0x0000000f18047224 */ /* 0x000fe200078e020b */
[----:B------:R0:W-:Y:S01]  /*55a0*/  STL [R1+0x6bc], R17 ;  /* 0x0006bc1101007387 */ /* 0x0001e20000100800 */
[----:B------:R-:W-:Y:S01]  /*55b0*/  IMAD.MOV R13, RZ, RZ, -R13 ;  /* 0x000000ffff0d7224 */ /* 0x000fe200078e0a0d */
[----:B------:R-:W-:Y:S01]  /*55c0*/  IADD3 R6, R29, 0x1a8, RZ ;  /* 0x000001a81d067810 */ /* 0x000fe20007ffe0ff */
[----:B------:R-:W-:Y:S01]  /*55d0*/  @!P1 IMAD.IADD R0, R0, 0x1, -R24 ;  /* 0x0000000100009824 */ /* 0x000fe200078e0a18 */
[----:B------:R1:W-:Y:S01]  /*55e0*/  STL [R1+0x6b8], R16 ;  /* 0x0006b81001007387 */ /* 0x0003e20000100800 */
[C---:B------:R-:W-:Y:S01]  /*55f0*/  ISETP.GT.U32.AND P1, PT, R24.reuse, R4, PT ;  /* 0x000000041800720c */ /* 0x040fe20003f24070 */
[----:B------:R-:W-:Y:S01]  /*5600*/  IMAD R3, R24, R13, R12 ;  /* 0x0000000d18037224 */ /* 0x000fe200078e020c */
[----:B------:R-:W-:Y:S01]  /*5610*/  IABS R13, R5 ;  /* 0x00000005000d7213 */ /* 0x000fe20000000000 */
[--C-:B------:R-:W-:Y:S01]  /*5620*/  @!P0 IMAD.IADD R9, R9, 0x1, -R24.reuse ;  /* 0x0000000109098824 */ /* 0x100fe200078e0a18 */
[C---:B------:R-:W-:Y:S01]  /*5630*/  IADD3 R11, R29.reuse, 0x1a7, RZ ;  /* 0x000001a71d0b7810 */ /* 0x040fe20007ffe0ff */
[----:B------:R-:W-:Y:S01]  /*5640*/  @!P2 IMAD.IADD R10, R10, 0x1, -R24 ;  /* 0x000000010a0aa824 */ /* 0x000fe200078e0a18 */
[----:B0-----:R-:W-:Y:S01]  /*5650*/  IADD3 R17, R29, 0x1a0, RZ ;  /* 0x000001a01d117810 */ /* 0x001fe20007ffe0ff */
[----:B------:R-:W-:Y:S01]  /*5660*/  IMAD.HI.U32 R14, R2, R13, RZ ;  /* 0x0000000d020e7227 */ /* 0x000fe200078e00ff */
[----:B------:R-:W-:-:S02]  /*5670*/  ISETP.GT.U32.AND P0, PT, R24, R9, PT ;  /* 0x000000091800720c */ /* 0x000fc40003f04070 */
[----:B------:R-:W-:Y:S01]  /*5680*/  ISETP.GT.U32.AND P2, PT, R24, R10, PT ;  /* 0x0000000a1800720c */ /* 0x000fe20003f44070 */
[----:B-1----:R-:W-:Y:S01]  /*5690*/  IMAD.MOV.U32 R16, RZ, RZ, R0 ;  /* 0x000000ffff107224 */ /* 0x002fe200078e0000 */
[----:B------:R-:W-:Y:S01]  /*56a0*/  IABS R0, R6 ;  /* 0x0000000600007213 */ /* 0x000fe20000000000 */
[----:B------:R-:W-:Y:S01]  /*56b0*/  @!P1 IMAD.IADD R4, R4, 0x1, -R24 ;  /* 0x0000000104049824 */ /* 0x000fe200078e0a18 */
[----:B------:R-:W-:Y:S01]  /*56c0*/  IABS R12, R11 ;  /* 0x0000000b000c7213 */ /* 0x000fe20000000000 */
[----:B------:R-:W-:Y:S01]  /*56d0*/  @!P3 IMAD.MOV R16, RZ, RZ, -R16 ;  /* 0x000000ffff10b224 */ /* 0x000fe200078e0a10 */
[C---:B------:R-:W-:Y:S01]  /*56e0*/  ISETP.GT.U32.AND P3, PT, R24.reuse, R3, PT ;  /* 0x000000031800720c */ /* 0x040fe20003f64070 */
[----:B------:R-:W-:Y:S01]  /*56f0*/  IMAD.MOV R14, RZ, RZ, -R14 ;  /* 0x000000ffff0e7224 */ /* 0x000fe200078e0a0e */
[C---:B------:R-:W-:Y:S02]  /*5700*/  ISETP.GT.U32.AND P1, PT, R24.reuse, R4, PT ;  /* 0x000000041800720c */ /* 0x040fe40003f24070 */
[----:B------:R0:W-:Y:S01]  /*5710*/  STL [R1+0x6b4], R16 ;  /* 0x0006b41001007387 */ /* 0x0001e20000100800 */
[----:B------:R-:W-:Y:S01]  /*5720*/  @!P0 IMAD.IADD R9, R9, 0x1, -R24 ;  /* 0x0000000109098824 */ /* 0x000fe200078e0a18 */
[----:B------:R-:W-:Y:S01]  /*5730*/  ISETP.GE.AND P0, PT, R7, RZ, PT ;  /* 0x000000ff0700720c */ /* 0x000fe20003f06270 */
[----:B------:R-:W-:Y:S01]  /*5740*/  IMAD R13, R24, R14, R13 ;  /* 0x0000000e180d7224 */ /* 0x000fe200078e020d */
[----:B------:R-:W-:Y:S01]  /*5750*/  IABS R18, R17 ;  /* 0x0000001100127213 */ /* 0x000fe20000000000 */
[----:B------:R-:W-:-:S04]  /*5760*/  IMAD.HI.U32 R7, R2, R0, RZ ;  /* 0x0000000002077227 */ /* 0x000fc800078e00ff */
[--C-:B------:R-:W-:Y:S02]  /*5770*/  @!P3 IMAD.IADD R3, R3, 0x1, -R24.reuse ;  /* 0x000000010303b824 */ /* 0x100fe400078e0a18 */
[--C-:B------:R-:W-:Y:S01]  /*5780*/  @!P2 IMAD.IADD R10, R10, 0x1, -R24.reuse ;  /* 0x000000010a0aa824 */ /* 0x100fe200078e0a18 */
[C---:B------:R-:W-:Y:S01]  /*5790*/  ISETP.GT.U32.AND P2, PT, R24.reuse, R13, PT ;  /* 0x0000000d1800720c */ /* 0x040fe20003f44070 */
[----:B------:R-:W-:Y:S01]  /*57a0*/  IMAD.MOV R7, RZ, RZ, -R7 ;  /* 0x000000ffff077224 */ /* 0x000fe200078e0a07 */
[----:B------:R-:W-:Y:S01]  /*57b0*/  ISETP.GT.U32.AND P3, PT, R24, R3, PT ;  /* 0x000000031800720c */ /* 0x000fe20003f64070 */
[----:B------:R-:W-:Y:S01]  /*57c0*/  @!P1 IMAD.IADD R4, R4, 0x1, -R24 ;  /* 0x0000000104049824 */ /* 0x000fe200078e0a18 */
[----:B------:R-:W-:Y:S01]  /*57d0*/  ISETP.GE.AND P1, PT, R11, RZ, PT ;  /* 0x000000ff0b00720c */ /* 0x000fe20003f26270 */
[----:B------:R-:W-:Y:S01]  /*57e0*/  IMAD R11, R24, R7, R0 ;  /* 0x00000007180b7224 */ /* 0x000fe200078e0200 */
[----:B------:R-:W-:Y:S01]  /*57f0*/  IADD3 R0, R29, 0x1a6, RZ ;  /* 0x000001a61d007810 */ /* 0x000fe20007ffe0ff */
[----:B0-----:R-:W-:-:S02]  /*5800*/  IMAD.MOV.U32 R16, RZ, RZ, R9 ;  /* 0x000000ffff107224 */ /* 0x001fc400078e0009 */
[----:B------:R-:W-:-:S04]  /*5810*/  IMAD.HI.U32 R9, R2, R12, RZ ;  /* 0x0000000c02097227 */ /* 0x000fc800078e00ff */
[--C-:B------:R-:W-:Y:S02]  /*5820*/  @!P2 IMAD.IADD R13, R13, 0x1, -R24.reuse ;  /* 0x000000010d0da824 */ /* 0x100fe400078e0a18 */
[----:B------:R-:W-:Y:S01]  /*5830*/  @!P3 IMAD.IADD R3, R3, 0x1, -R24 ;  /* 0x000000010303b824 */ /* 0x000fe200078e0a18 */
[C---:B------:R-:W-:Y:S01]  /*5840*/  ISETP.GT.U32.AND P3, PT, R24.reuse, R11, PT ;  /* 0x0000000b1800720c */ /* 0x040fe20003f64070 */
[----:B------:R-:W-:Y:S01]  /*5850*/  IMAD.MOV R9, RZ, RZ, -R9 ;  /* 0x000000ffff097224 */ /* 0x000fe200078e0a09 */
[C---:B------:R-:W-:Y:S01]  /*5860*/  ISETP.GT.U32.AND P2, PT, R24.reuse, R13, PT ;  /* 0x0000000d1800720c */ /* 0x040fe20003f44070 */
[----:B------:R-:W-:Y:S02]  /*5870*/  IMAD.MOV.U32 R15, RZ, RZ, R10 ;  /* 0x000000ffff0f7224 */ /* 0x000fe400078e000a */
[----:B------:R-:W-:Y:S01]  /*5880*/  IMAD R12, R24, R9, R12 ;  /* 0x00000009180c7224 */ /* 0x000fe200078e020c */
[----:B------:R-:W-:Y:S01]  /*5890*/  IABS R9, R0 ;  /* 0x0000000000097213 */ /* 0x000fe20000000000 */
[----:B------:R-:W-:Y:S01]  /*58a0*/  IMAD.MOV.U32 R10, RZ, RZ, R4 ;  /* 0x000000ffff0a7224 */ /* 0x000fe200078e0004 */
[----:B------:R-:W-:Y:S01]  /*58b0*/  IADD3 R4, R29, 0x1a5, RZ ;  /* 0x000001a51d047810 */ /* 0x000fe20007ffe0ff */
[----:B------:R-:W-:Y:S01]  /*58c0*/  @!P6 IMAD.MOV R16, RZ, RZ, -R16 ;  /* 0x000000ffff10e224 */ /* 0x000fe200078e0a10 */
[----:B------:R-:W-:Y:S01]  /*58d0*/  ISETP.GE.AND P6, PT, R5, RZ, PT ;  /* 0x000000ff0500720c */ /* 0x000fe20003fc6270 */
[----:B------:R-:W-:Y:S01]  /*58e0*/  @!P5 IMAD.MOV R15, RZ, RZ, -R15 ;  /* 0x000000ffff0fd224 */ /* 0x000fe200078e0a0f */
[----:B------:R-:W-:Y:S01]  /*58f0*/  ISETP.GE.AND P5, PT, R6, RZ, PT ;  /* 0x000000ff0600720c */ /* 0x000fe20003fa6270 */
[----:B------:R-:W-:Y:S01]  /*5900*/  @!P3 IMAD.IADD R11, R11, 0x1, -R24 ;  /* 0x000000010b0bb824 */ /* 0x000fe200078e0a18 */
[----:B------:R-:W-:Y:S01]  /*5910*/  STL [R1+0x6b0], R16 ;  /* 0x0006b01001007387 */ /* 0x000fe20000100800 */
[----:B------:R-:W-:Y:S01]  /*5920*/  @!P4 IMAD.MOV R10, RZ, RZ, -R10 ;  /* 0x000000ffff0ac224 */ /* 0x000fe200078e0a0a */
[----:B------:R-:W-:Y:S01]  /*5930*/  ISETP.GE.AND P4, PT, R0, RZ, PT ;  /* 0x000000ff0000720c */ /* 0x000fe20003f86270 */
[----:B------:R-:W-:Y:S01]  /*5940*/  IMAD.HI.U32 R7, R2, R9, RZ ;  /* 0x0000000902077227 */ /* 0x000fe200078e00ff */
[C---:B------:R-:W-:Y:S01]  /*5950*/  ISETP.GT.U32.AND P3, PT, R24.reuse, R11, PT ;  /* 0x0000000b1800720c */ /* 0x040fe20003f64070 */
[----:B------:R0:W-:Y:S01]  /*5960*/  STL [R1+0x69c], R15 ;  /* 0x00069c0f01007387 */ /* 0x0001e20000100800 */
[----:B------:R-:W-:Y:S01]  /*5970*/  IADD3 R0, R29, 0x1a4, RZ ;  /* 0x000001a41d007810 */ /* 0x000fe20007ffe0ff */
[----:B------:R-:W-:Y:S01]  /*5980*/  @!P2 IMAD.IADD R13, R13, 0x1, -R24 ;  /* 0x000000010d0da824 */ /* 0x000fe200078e0a18 */
[----:B------:R-:W-:Y:S01]  /*5990*/  ISETP.GT.U32.AND P2, PT, R24, R12, PT ;  /* 0x0000000c1800720c */ /* 0x000fe20003f44070 */
[----:B------:R1:W-:Y:S01]  /*59a0*/  STL [R1+0x6a8], R10 ;  /* 0x0006a80a01007387 */ /* 0x0003e20000100800 */
[----:B------:R-:W-:-:S02]  /*59b0*/  IMAD.MOV R7, RZ, RZ, -R7 ;  /* 0x000000ffff077224 */ /* 0x000fc400078e0a07 */
[----:B------:R-:W-:Y:S02]  /*59c0*/  IMAD.MOV.U32 R5, RZ, RZ, R3 ;  /* 0x000000ffff057224 */ /* 0x000fe400078e0003 */
[C---:B------:R-:W-:Y:S02]  /*59d0*/  IMAD R9, R24.reuse, R7, R9 ;  /* 0x0000000718097224 */ /* 0x040fe400078e0209 */
[----:B0-----:R-:W-:Y:S01]  /*59e0*/  IMAD.MOV.U32 R15, RZ, RZ, R13 ;  /* 0x000000ffff0f7224 */ /* 0x001fe200078e000d */
[----:B------:R-:W-:Y:S01]  /*59f0*/  IADD3 R13, R29, 0x1a1, RZ ;  /* 0x000001a11d0d7810 */ /* 0x000fe20007ffe0ff */
[--C-:B------:R-:W-:Y:S01]  /*5a00*/  @!P3 IMAD.IADD R11, R11, 0x1, -R24.reuse ;  /* 0x000000010b0bb824 */ /* 0x100fe200078e0a18 */
[----:B-1----:R-:W-:Y:S01]  /*5a10*/  IABS R10, R4 ;  /* 0x00000004000a7213 */ /* 0x002fe20000000000 */
[----:B------:R-:W-:Y:S01]  /*5a20*/  @!P6 IMAD.MOV R15, RZ, RZ, -R15 ;  /* 0x000000ffff0fe224 */ /* 0x000fe200078e0a0f */
[----:B------:R-:W-:Y:S01]  /*5a30*/  ISETP.GT.U32.AND P3, PT, R24, R9, PT ;  /* 0x000000091800720c */ /* 0x000fe20003f64070 */
[----:B------:R-:W-:Y:S01]  /*5a40*/  @!P2 IMAD.IADD R12, R12, 0x1, -R24 ;  /* 0x000000010c0ca824 */ /* 0x000fe200078e0a18 */
[----:B------:R-:W-:Y:S01]  /*5a50*/  IABS R20, R13 ;  /* 0x0000000d00147213 */ /* 0x000fe20000000000 */
[----:B------:R-:W-:-:S03]  /*5a60*/  IMAD.HI.U32 R3, R2, R10, RZ ;  /* 0x0000000a02037227 */ /* 0x000fc600078e00ff */
[----:B------:R-:W-:Y:S01]  /*5a70*/  ISETP.GT.U32.AND P2, PT, R24, R12, PT ;  /* 0x0000000c1800720c */ /* 0x000fe20003f44070 */
[----:B------:R-:W-:Y:S02]  /*5a80*/  IMAD.MOV R3, RZ, RZ, -R3 ;  /* 0x000000ffff037224 */ /* 0x000fe400078e0a03 */
[----:B------:R-:W-:Y:S01]  /*5a90*/  @!P0 IMAD.MOV R5, RZ, RZ, -R5 ;  /* 0x000000ffff058224 */ /* 0x000fe200078e0a05 */
[----:B------:R-:W-:Y:S01]  /*5aa0*/  ISETP.GE.AND P0, PT, R4, RZ, PT ;  /* 0x000000ff0400720c */ /* 0x000fe20003f06270 */
[C---:B------:R-:W-:Y:S01]  /*5ab0*/  IMAD R10, R24.reuse, R3, R10 ;  /* 0x00000003180a7224 */ /* 0x040fe200078e020a */
[----:B------:R-:W-:Y:S01]  /*5ac0*/  IABS R4, R0 ;  /* 0x0000000000047213 */ /* 0x000fe20000000000 */
[----:B------:R-:W-:Y:S01]  /*5ad0*/  @!P3 IMAD.IADD R9, R9, 0x1, -R24 ;  /* 0x000000010909b824 */ /* 0x000fe200078e0a18 */
[----:B------:R0:W-:Y:S01]  /*5ae0*/  STL [R1+0x6ac], R5 ;  /* 0x0006ac0501007387 */ /* 0x0001e20000100800 */
[----:B------:R-:W-:Y:S01]  /*5af0*/  IMAD.MOV.U32 R14, RZ, RZ, R11 ;  /* 0x000000ffff0e7224 */ /* 0x000fe200078e000b */
[----:B------:R-:W-:Y:S01]  /*5b00*/  ISETP.GT.U32.AND P6, PT, R24, R10, PT ;  /* 0x0000000a1800720c */ /* 0x000fe20003fc4070 */
[----:B------:R-:W-:Y:S01]  /*5b10*/  IMAD.HI.U32 R7, R2, R4, RZ ;  /* 0x0000000402077227 */ /* 0x000fe200078e00ff */
[----:B------:R-:W-:Y:S01]  /*5b20*/  ISETP.GT.U32.AND P3, PT, R24, R9, PT ;  /* 0x000000091800720c */ /* 0x000fe20003f64070 */
[----:B------:R-:W-:Y:S02]  /*5b30*/  STL [R1+0x6a0], R15 ;  /* 0x0006a00f01007387 */ /* 0x000fe40000100800 */
[----:B------:R-:W-:Y:S01]  /*5b40*/  @!P5 IMAD.MOV R14, RZ, RZ, -R14 ;  /* 0x000000ffff0ed224 */ /* 0x000fe200078e0a0e */
[----:B------:R-:W-:Y:S01]  /*5b50*/  ISETP.GE.AND P5, PT, R0, RZ, PT ;  /* 0x000000ff0000720c */ /* 0x000fe20003fa6270 */
[----:B------:R-:W-:Y:S01]  /*5b60*/  @!P2 IMAD.IADD R12, R12, 0x1, -R24 ;  /* 0x000000010c0ca824 */ /* 0x000fe200078e0a18 */
[----:B0-----:R-:W-:Y:S01]  /*5b70*/  IADD3 R5, R29, 0x1a3, RZ ;  /* 0x000001a31d057810 */ /* 0x001fe20007ffe0ff */
[----:B------:R-:W-:Y:S01]  /*5b80*/  IMAD.MOV R7, RZ, RZ, -R7 ;  /* 0x000000ffff077224 */ /* 0x000fe200078e0a07 */
[----:B------:R0:W-:Y:S01]  /*5b90*/  STL [R1+0x6a4], R14 ;  /* 0x0006a40e01007387 */ /* 0x0001e20000100800 */
[----:B------:R-:W-:Y:S01]  /*5ba0*/  IMAD.HI.U32 R19, R2, R20, RZ ;  /* 0x0000001402137227 */ /* 0x000fe200078e00ff */
[----:B------:R-:W-:-:S02]  /*5bb0*/  IABS R6, R5 ;  /* 0x0000000500067213 */ /* 0x000fc40000000000 */
[----:B------:R-:W-:Y:S01]  /*5bc0*/  ISETP.GE.AND P2, PT, R5, RZ, PT ;  /* 0x000000ff0500720c */ /* 0x000fe20003f46270 */
[----:B------:R-:W-:Y:S01]  /*5bd0*/  @!P6 IMAD.IADD R10, R10, 0x1, -R24 ;  /* 0x000000010a0ae824 */ /* 0x000fe200078e0a18 */
[C---:B------:R-:W-:Y:S01]  /*5be0*/  IADD3 R5, R29.reuse, 0x1a2, RZ ;  /* 0x000001a21d057810 */ /* 0x040fe20007ffe0ff */
[----:B------:R-:W-:Y:S01]  /*5bf0*/  IMAD R0, R24, R7, R4 ;  /* 0x0000000718007224 */ /* 0x000fe200078e0204 */
[----:B------:R-:W-:Y:S01]  /*5c00*/  IADD3 R7, R29, 0x19e, RZ ;  /* 0x0000019e1d077810 */ /* 0x000fe20007ffe0ff */
[----:B------:R-:W-:Y:S01]  /*5c10*/  IMAD.HI.U32 R3, R2, R6, RZ ;  /* 0x0000000602037227 */ /* 0x000fe200078e00ff */
[----:B0-----:R-:W-:Y:S02]  /*5c20*/  IABS R14, R5 ;  /* 0x00000005000e7213 */ /* 0x001fe40000000000 */
[C---:B------:R-:W-:Y:S01]  /*5c30*/  ISETP.GT.U32.AND P6, PT, R24.reuse, R10, PT ;  /* 0x0000000a1800720c */ /* 0x040fe20003fc4070 */
[----:B------:R-:W-:Y:S01]  /*5c40*/  @!P3 IMAD.IADD R9, R9, 0x1, -R24 ;  /* 0x000000010909b824 */ /* 0x000fe200078e0a18 */
[----:B------:R-:W-:Y:S01]  /*5c50*/  ISETP.GT.U32.AND P3, PT, R24, R0, PT ;  /* 0x000000001800720c */ /* 0x000fe20003f64070 */
[----:B------:R-:W-:Y:S01]  /*5c60*/  IMAD.MOV R3, RZ, RZ, -R3 ;  /* 0x000000ffff037224 */ /* 0x000fe200078e0a03 */
[----:B------:R-:W-:Y:S01]  /*5c70*/  IABS R11, R7 ;  /* 0x00000007000b7213 */ /* 0x000fe20000000000 */
[----:B------:R-:W-:-:S04]  /*5c80*/  IMAD.HI.U32 R15, R2, R14, RZ ;  /* 0x0000000e020f7227 */ /* 0x000fc800078e00ff */
[----:B------:R-:W-:Y:S01]  /*5c90*/  IMAD R6, R24, R3, R6 ;  /* 0x0000000318067224 */ /* 0x000fe200078e0206 */
[----:B------:R-:W-:Y:S01]  /*5ca0*/  IADD3 R3, R29, 0x19f, RZ ;  /* 0x0000019f1d037810 */ /* 0x000fe20007ffe0ff */
[----:B------:R-:W-:Y:S02]  /*5cb0*/  IMAD.MOV R15, RZ, RZ, -R15 ;  /* 0x000000ffff0f7224 */ /* 0x000fe400078e0a0f */
[----:B------:R-:W-:Y:S01]  /*5cc0*/  @!P6 IMAD.IADD R10, R10, 0x1, -R24 ;  /* 0x000000010a0ae824 */ /* 0x000fe200078e0a18 */
[C---:B------:R-:W-:Y:S01]  /*5cd0*/  ISETP.GT.U32.AND P6, PT, R24.reuse, R6, PT ;  /* 0x000000061800720c */ /* 0x040fe20003fc4070 */
[----:B------:R-:W-:Y:S01]  /*5ce0*/  IMAD R14, R24, R15, R14 ;  /* 0x0000000f180e7224 */ /* 0x000fe200078e020e */
[----:B------:R-:W-:Y:S01]  /*5cf0*/  IABS R4, R3 ;  /* 0x0000000300047213 */ /* 0x000fe20000000000 */
[----:B------:R-:W-:Y:S02]  /*5d00*/  @!P3 IMAD.IADD R0, R0, 0x1, -R24 ;  /* 0x000000010000b824 */ /* 0x000fe400078e0a18 */
[----:B------:R-:W-:Y:S01]  /*5d10*/  IMAD.MOV R19, RZ, RZ, -R19 ;  /* 0x000000ffff137224 */ /* 0x000fe200078e0a13 */
[----:B------:R-:W-:Y:S01]  /*5d20*/  ISETP.GT.U32.AND P3, PT, R24, R14, PT ;  /* 0x0000000e1800720c */ /* 0x000fe20003f64070 */
[----:B------:R-:W-:-:S04]  /*5d30*/  IMAD.HI.U32 R21, R2, R18, RZ ;  /* 0x0000001202157227 */ /* 0x000fc800078e00ff */
[----:B------:R-:W-:Y:S02]  /*5d40*/  IMAD R19, R24, R19, R20 ;  /* 0x0000001318137224 */ /* 0x000fe400078e0214 */
[----:B------:R-:W-:Y:S02]  /*5d50*/  @!P6 IMAD.IADD R6, R6, 0x1, -R24 ;  /* 0x000000010606e824 */ /* 0x000fe400078e0a18 */
[----:B------:R-:W-:Y:S01]  /*5d60*/  IMAD.HI.U32 R16, R2, R4, RZ ;  /* 0x0000000402107227 */ /* 0x000fe200078e00ff */
[----:B------:R-:W-:-:S03]  /*5d70*/  ISETP.GT.U32.AND P6, PT, R24, R19, PT ;  /* 0x000000131800720c */ /* 0x000fc60003fc4070 */
[----:B------:R-:W-:Y:S01]  /*5d80*/  @!P3 IMAD.IADD R14, R14, 0x1, -R24 ;  /* 0x000000010e0eb824 */ /* 0x000fe200078e0a18 */
[----:B------:R-:W-:Y:S01]  /*5d90*/  ISETP.GT.U32.AND P3, PT, R24, R0, PT ;  /* 0x000000001800720c */ /* 0x000fe20003f64070 */
[----:B------:R-:W-:Y:S02]  /*5da0*/  IMAD.MOV R21, RZ, RZ, -R21 ;  /* 0x000000ffff157224 */ /* 0x000fe400078e0a15 */
[----:B------:R-:W-:Y:S02]  /*5db0*/  IMAD.MOV R16, RZ, RZ, -R16 ;  /* 0x000000ffff107224 */ /* 0x000fe400078e0a10 */
[----:B------:R-:W-:Y:S02]  /*5dc0*/  IMAD.MOV.U32 R22, RZ, RZ, R12 ;  /* 0x000000ffff167224 */ /* 0x000fe400078e000c */
[----:B------:R-:W-:-:S04]  /*5dd0*/  IMAD.HI.U32 R15, R2, R11, RZ ;  /* 0x0000000b020f7227 */ /* 0x000fc800078e00ff */
[C---:B------:R-:W-:Y:S02]  /*5de0*/  IMAD R18, R24.reuse, R21, R18 ;  /* 0x0000001518127224 */ /* 0x040fe400078e0212 */
[C---:B------:R-:W-:Y:S01]  /*5df0*/  IMAD R4, R24.reuse, R16, R4 ;  /* 0x0000001018047224 */ /* 0x040fe200078e0204 */
[----:B------:R-:W-:Y:S01]  /*5e00*/  IADD3 R16, R29, 0x19d, RZ ;  /* 0x0000019d1d107810 */ /* 0x000fe20007ffe0ff */
[----:B------:R-:W-:Y:S01]  /*5e10*/  @!P1 IMAD.MOV R22, RZ, RZ, -R22 ;  /* 0x000000ffff169224 */ /* 0x000fe200078e0a16 */
[C---:B------:R-:W-:Y:S01]  /*5e20*/  ISETP.GT.U32.AND P1, PT, R24.reuse, R6, PT ;  /* 0x000000061800720c */ /* 0x040fe20003f24070 */
[----:B------:R-:W-:Y:S01]  /*5e30*/  @!P6 IMAD.IADD R19, R19, 0x1, -R24 ;  /* 0x000000011313e824 */ /* 0x000fe200078e0a18 */
[C---:B------:R-:W-:Y:S01]  /*5e40*/  ISETP.GT.U32.AND P6, PT, R24.reuse, R14, PT ;  /* 0x0000000e1800720c */ /* 0x040fe20003fc4070 */
[----:B------:R-:W-:Y:S01]  /*5e50*/  IMAD.MOV R15, RZ, RZ, -R15 ;  /* 0x000000ffff0f7224 */ /* 0x000fe200078e0a0f */
[----:B------:R-:W-:Y:S01]  /*5e60*/  IABS R12, R16 ;  /* 0x00000010000c7213 */ /* 0x000fe20000000000 */
[----:B------:R-:W-:Y:S01]  /*5e70*/  @!P0 IMAD.MOV R10, RZ, RZ, -R10 ;  /* 0x000000ffff0a8224 */ /* 0x000fe200078e0a0a */
[----:B------:R-:W-:Y:S01]  /*5e80*/  ISETP.GT.U32.AND P0, PT, R24, R18, PT ;  /* 0x000000121800720c */ /* 0x000fe20003f04070 */
[----:B------:R-:W-:Y:S01]  /*5e90*/  IMAD.MOV.U32 R20, RZ, RZ, R9 ;  /* 0x000000ffff147224 */ /* 0x000fe200078e0009 */
[----:B------:R-:W-:Y:S01]  /*5ea0*/  STL [R1+0x694], R22 ;  /* 0x0006941601007387 */ /* 0x000fe20000100800 */
[----:B------:R-:W-:Y:S01]  /*5eb0*/  @!P3 IMAD.IADD R0, R0, 0x1, -R24 ;  /* 0x000000010000b824 */ /* 0x000fe200078e0a18 */
[C---:B------:R-:W-:Y:S01]  /*5ec0*/  ISETP.GT.U32.AND P3, PT, R24.reuse, R4, PT ;  /* 0x000000041800720c */ /* 0x040fe20003f64070 */
[C---:B------:R-:W-:Y:S01]  /*5ed0*/  IMAD R11, R24.reuse, R15, R11 ;  /* 0x0000000f180b7224 */ /* 0x040fe200078e020b */
[----:B------:R-:W-:Y:S01]  /*5ee0*/  IADD3 R15, R29, 0x19c, RZ ;  /* 0x0000019c1d0f7810 */ /* 0x000fe20007ffe0ff */
[----:B------:R-:W-:Y:S01]  /*5ef0*/  @!P4 IMAD.MOV R20, RZ, RZ, -R20 ;  /* 0x000000ffff14c224 */ /* 0x000fe200078e0a14 */
[----:B------:R-:W-:Y:S01]  /*5f00*/  ISETP.GT.U32.AND P4, PT, R24, R19, PT ;  /* 0x000000131800720c */ /* 0x000fe20003f84070 */
[--C-:B------:R-:W-:Y:S01]  /*5f10*/  @!P1 IMAD.IADD R6, R6, 0x1, -R24.reuse ;  /* 0x0000000106069824 */ /* 0x100fe200078e0a18 */
[----:B------:R-:W-:Y:S01]  /*5f20*/  IABS R9, R15 ;  /* 0x0000000f00097213 */ /* 0x000fe20000000000 */
[--C-:B------:R-:W-:Y:S01]  /*5f30*/  @!P6 IMAD.IADD R14, R14, 0x1, -R24.reuse ;  /* 0x000000010e0ee824 */ /* 0x100fe200078e0a18 */
[----:B------:R0:W-:Y:S01]  /*5f40*/  STL [R1+0x68c], R20 ;  /* 0x00068c1401007387 */ /* 0x0001e20000100800 */
[----:B------:R-:W-:Y:S01]  /*5f50*/  ISETP.GE.AND P1, PT, R5, RZ, PT ;  /* 0x000000ff0500720c */ /* 0x000fe20003f26270 */
[----:B------:R-:W-:Y:S01]  /*5f60*/  IMAD.HI.U32 R5, R2, R12, RZ ;  /* 0x0000000c02057227 */ /* 0x000fe200078e00ff */
[----:B------:R-:W-:Y:S01]  /*5f70*/  ISETP.GT.U32.AND P6, PT, R24, R11, PT ;  /* 0x0000000b1800720c */ /* 0x000fe20003fc4070 */
[----:B------:R1:W-:Y:S02]  /*5f80*/  STL [R1+0x688], R10 ;  /* 0x0006880a01007387 */ /* 0x0003e40000100800 */
[----:B------:R-:W-:Y:S01]  /*5f90*/  @!P0 IMAD.IADD R18, R18, 0x1, -R24 ;  /* 0x0000000112128824 */ /* 0x000fe200078e0a18 */
[----:B------:R-:W-:Y:S01]  /*5fa0*/  ISETP.GE.AND P0, PT, R17, RZ, PT ;  /* 0x000000ff1100720c */ /* 0x000fe20003f06270 */
[----:B------:R-:W-:Y:S01]  /*5fb0*/  IMAD.MOV.U32 R21, RZ, RZ, R0 ;  /* 0x000000ffff157224 */ /* 0x000fe200078e0000 */
[----:B------:R-:W-:Y:S01]  /*5fc0*/  IADD3 R0, R29, 0x19b, RZ ;  /* 0x0000019b1d007810 */ /* 0x000fe20007ffe0ff */
[----:B------:R-:W-:Y:S01]  /*5fd0*/  @!P3 IMAD.IADD R4, R4, 0x1, -R24 ;  /* 0x000000010404b824 */ /* 0x000fe200078e0a18 */
[----:B------:R-:W-:Y:S01]  /*5fe0*/  ISETP.GE.AND P3, PT, R3, RZ, PT ;  /* 0x000000ff0300720c */ /* 0x000fe20003f66270 */
[----:B0-----:R-:W-:Y:S01]  /*5ff0*/  IMAD.MOV.U32 R20, RZ, RZ, R6 ;  /* 0x000000ffff147224 */ /* 0x001fe200078e0006 */
[----:B------:R-:W-:Y:S01]  /*6000*/  IADD3 R3, R29, 0x19a, RZ ;  /* 0x0000019a1d037810 */ /* 0x000fe20007ffe0ff */
[----:B-1----:R-:W-:-:S04]  /*6010*/  IMAD.HI.U32 R10, R2, R9, RZ ;  /* 0x00000009020a7227 */ /* 0x002fc800078e00ff */
[----:B------:R-:W-:Y:S02]  /*6020*/  IMAD.MOV R10, RZ, RZ, -R10 ;  /* 0x000000ffff0a7224 */ /* 0x000fe400078e0a0a */
[----:B------:R-:W-:Y:S02]  /*6030*/  IMAD.MOV R5, RZ, RZ, -R5 ;  /* 0x000000ffff057224 */ /* 0x000fe400078e0a05 */
[----:B------:R-:W-:Y:S01]  /*6040*/  @!P5 IMAD.MOV R21, RZ, RZ, -R21 ;  /* 0x000000ffff15d224 */ /* 0x000fe200078e0a15 */
[C---:B------:R-:W-:Y:S01]  /*6050*/  ISETP.GT.U32.AND P5, PT, R24.reuse, R18, PT ;  /* 0x000000121800720c */ /* 0x040fe20003fa4070 */
[----:B------:R-:W-:Y:S01]  /*6060*/  @!P2 IMAD.MOV R20, RZ, RZ, -R20 ;  /* 0x000000ffff14a224 */ /* 0x000fe200078e0a14 */
[C---:B------:R-:W-:Y:S01]  /*6070*/  ISETP.GT.U32.AND P2, PT, R24.reuse, R4, PT ;  /* 0x000000041800720c */ /* 0x040fe20003f44070 */
[C---:B------:R-:W-:Y:S01]  /*6080*/  IMAD R9, R24.reuse, R10, R9 ;  /* 0x0000000a18097224 */ /* 0x040fe200078e0209 */
[----:B------:R-:W-:Y:S01]  /*6090*/  STL [R1+0x67c], R21 ;  /* 0x00067c1501007387 */ /* 0x000fe20000100800 */
[----:B------:R-:W-:Y:S01]  /*60a0*/  IMAD R5, R24, R5, R12 ;  /* 0x0000000518057224 */ /* 0x000fe200078e020c */
[----:B------:R-:W-:Y:S01]  /*60b0*/  IABS R12, R0 ;  /* 0x00000000000c7213 */ /* 0x000fe20000000000 */
[----:B------:R-:W-:Y:S01]  /*60c0*/  IMAD.MOV.U32 R10, RZ, RZ, R14 ;  /* 0x000000ffff0a7224 */ /* 0x000fe200078e000e */
[----:B------:R-:W-:Y:S01]  /*60d0*/  STL [R1+0x678], R20 ;  /* 0x0006781401007387 */ /* 0x000fe20000100800 */
[--C-:B------:R-:W-:Y:S01]  /*60e0*/  @!P4 IMAD.IADD R19, R19, 0x1, -R24.reuse ;  /* 0x000000011313c824 */ /* 0x100fe200078e0a18 */
[----:B------:R-:W-:Y:S01]  /*60f0*/  ISETP.GE.AND P4, PT, R13, RZ, PT ;  /* 0x000000ff0d00720c */ /* 0x000fe20003f86270 */
[----:B------:R-:W-:-:S02]  /*6100*/  @!P6 IMAD.IADD R11, R11, 0x1, -R24 ;  /* 0x000000010b0be824 */ /* 0x000fc400078e0a18 */
[----:B------:R-:W-:Y:S01]  /*6110*/  @!P1 IMAD.MOV R10, RZ, RZ, -R10 ;  /* 0x000000ffff0a9224 */ /* 0x000fe200078e0a0a */
[----:B------:R-:W-:Y:S01]  /*6120*/  ISETP.GT.U32.AND P1, PT, R24, R5, PT ;  /* 0x000000051800720c */ /* 0x000fe20003f24070 */
[--C-:B------:R-:W-:Y:S01]  /*6130*/  @!P5 IMAD.IADD R18, R18, 0x1, -R24.reuse ;  /* 0x000000011212d824 */ /* 0x100fe200078e0a18 */
[C---:B------:R-:W-:Y:S01]  /*6140*/  ISETP.GT.U32.AND P6, PT, R24.reuse, R11, PT ;  /* 0x0000000b1800720c */ /* 0x040fe20003fc4070 */
[----:B------:R-:W-:Y:S01]  /*6150*/  IMAD.MOV.U32 R6, RZ, RZ, R19 ;  /* 0x000000ffff067224 */ /* 0x000fe200078e0013 */
[----:B------:R-:W-:Y:S01]  /*6160*/  ISETP.GT.U32.AND P5, PT, R24, R9, PT ;  /* 0x000000091800720c */ /* 0x000fe20003fa4070 */
[----:B------:R-:W-:Y:S01]  /*6170*/  @!P2 IMAD.IADD R4, R4, 0x1, -R24 ;  /* 0x000000010404a824 */ /* 0x000fe200078e0a18 */
[----:B------:R0:W-:Y:S01]  /*6180*/  STL [R1+0x674], R10 ;  /* 0x0006740a01007387 */ /* 0x0001e20000100800 */
[----:B------:R-:W-:Y:S01]  /*6190*/  IMAD.MOV.U32 R13, RZ, RZ, R18 ;  /* 0x000000ffff0d7224 */ /* 0x000fe200078e0012 */
[----:B------:R-:W-:Y:S01]  /*61a0*/  ISETP.GE.AND P2, PT, R16, RZ, PT ;  /* 0x000000ff1000720c */ /* 0x000fe20003f46270 */
[----:B------:R-:W-:Y:S01]  /*61b0*/  @!P4 IMAD.MOV R6, RZ, RZ, -R6 ;  /* 0x000000ffff06c224 */ /* 0x000fe200078e0a06 */
[----:B------:R-:W-:Y:S01]  /*61c0*/  ISETP.GE.AND P4, PT, R7, RZ, PT ;  /* 0x000000ff0700720c */ /* 0x000fe20003f86270 */
[----:B------:R-:W-:-:S03]  /*61d0*/  IMAD.HI.U32 R7, R2, R12, RZ ;  /* 0x0000000c02077227 */ /* 0x000fc600078e00ff */
[----:B------:R1:W-:Y:S01]  /*61e0*/  STL [R1+0x670], R6 ;  /* 0x0006700601007387 */ /* 0x0003e20000100800 */
[----:B------:R-:W-:Y:S01]  /*61f0*/  @!P1 IMAD.IADD R5, R5, 0x1, -R24 ;  /* 0x0000000105059824 */ /* 0x000fe200078e0a18 */
[----:B------:R-:W-:Y:S01]  /*6200*/  ISETP.GE.AND P1, PT, R0, RZ, PT ;  /* 0x000000ff0000720c */ /* 0x000fe20003f26270 */
[----:B0-----:R-:W-:Y:S01]  /*6210*/  IMAD.MOV.U32 R10, RZ, RZ, R4 ;  /* 0x000000ffff0a7224 */ /* 0x001fe200078e0004 */
[----:B------:R-:W-:Y:S01]  /*6220*/  IADD3 R4, R29, 0x198, RZ ;  /* 0x000001981d047810 */ /* 0x000fe20007ffe0ff */
[----:B------:R-:W-:Y:S01]  /*6230*/  @!P0 IMAD.MOV R13, RZ, RZ, -R13 ;  /* 0x000000ffff0d8224 */ /* 0x000fe200078e0a0d */
[C---:B------:R-:W-:Y:S01]  /*6240*/  ISETP.GT.U32.AND P0, PT, R24.reuse, R5, PT ;  /* 0x000000051800720c */ /* 0x040fe20003f04070 */
[----:B------:R-:W-:Y:S01]  /*6250*/  @!P3 IMAD.MOV R10, RZ, RZ, -R10 ;  /* 0x000000ffff0ab224 */ /* 0x000fe200078e0a0a */
[----:B------:R-:W-:Y:S01]  /*6260*/  ISETP.GE.AND P3, PT, R3, RZ, PT ;  /* 0x000000ff0300720c */ /* 0x000fe20003f66270 */
[--C-:B------:R-:W-:Y:S01]  /*6270*/  @!P6 IMAD.IADD R11, R11, 0x1, -R24.reuse ;  /* 0x000000010b0be824 */ /* 0x100fe200078e0a18 */
[----:B------:R0:W-:Y:S01]  /*6280*/  STL [R1+0x66c], R13 ;  /* 0x00066c0d01007387 */ /* 0x0001e20000100800 */
[----:B------:R-:W-:Y:S01]  /*6290*/  IMAD.MOV R7, RZ, RZ, -R7 ;  /* 0x000000ffff077224 */ /* 0x000fe200078e0a07 */
[----:B-1----:R-:W-:Y:S01]  /*62a0*/  IABS R6, R3 ;  /* 0x0000000300067213 */ /* 0x002fe20000000000 */
[----:B------:R-:W-:Y:S01]  /*62b0*/  @!P5 IMAD.IADD R9, R9, 0x1, -R24 ;  /* 0x000000010909d824 */ /* 0x000fe200078e0a18 */
[----:B------:R1:W-:Y:S01]  /*62c0*/  STL [R1+0x668], R10 ;  /* 0x0006680a01007387 */ /* 0x0003e20000100800 */
[----:B------:R-:W-:Y:S01]  /*62d0*/  IMAD R12, R24, R7, R12 ;  /* 0x00000007180c7224 */ /* 0x000fe200078e020c */
[----:B------:R-:W-:Y:S01]  /*62e0*/  ISETP.GE.AND P6, PT, R15, RZ, PT ;  /* 0x000000ff0f00720c */ /* 0x000fe20003fc6270 */
[----:B------:R-:W-:Y:S01]  /*62f0*/  IMAD.HI.U32 R0, R2, R6, RZ ;  /* 0x0000000602007227 */ /* 0x000fe200078e00ff */
[----:B------:R-:W-:-:S02]  /*6300*/  ISETP.GT.U32.AND P5, PT, R24, R9, PT ;  /* 0x000000091800720c */ /* 0x000fc40003fa4070 */
[C---:B0-----:R-:W-:Y:S01]  /*6310*/  IADD3 R13, R29.reuse, 0x199, RZ ;  /* 0x000001991d0d7810 */ /* 0x041fe20007ffe0ff */
[----:B------:R-:W-:Y:S01]  /*6320*/  IMAD.MOV R0, RZ, RZ, -R0 ;  /* 0x000000ffff007224 */ /* 0x000fe200078e0a00 */
[----:B------:R-:W-:Y:S01]  /*6330*/  IADD3 R3, R29, 0x197, RZ ;  /* 0x000001971d037810 */ /* 0x000fe20007ffe0ff */
[----:B------:R-:W-:Y:S01]  /*6340*/  @!P0 IMAD.IADD R5, R5, 0x1, -R24 ;  /* 0x0000000105058824 */ /* 0x000fe200078e0a18 */
[----:B------:R-:W-:Y:S01]  /*6350*/  ISETP.GE.AND P0, PT, R13, RZ, PT ;  /* 0x000000ff0d00720c */ /* 0x000fe20003f06270 */
[----:B-1----:R-:W-:Y:S01]  /*6360*/  IMAD.MOV.U32 R10, RZ, RZ, R11 ;  /* 0x000000ffff0a7224 */ /* 0x002fe200078e000b */
[----:B------:R-:W-:Y:S01]  /*6370*/  IABS R13, R13 ;  /* 0x0000000d000d7213 */ /* 0x000fe20000000000 */
[C---:B------:R-:W-:Y:S01]  /*6380*/  IMAD R15, R24.reuse, R0, R6 ;  /* 0x00000000180f7224 */ /* 0x040fe200078e0206 */
[----:B------:R-:W-:Y:S01]  /*6390*/  IABS R7, R3 ;  /* 0x0000000300077213 */ /* 0x000fe20000000000 */
[----:B------:R-:W-:Y:S01]  /*63a0*/  @!P4 IMAD.MOV R10, RZ, RZ, -R10 ;  /* 0x000000ffff0ac224 */ /* 0x000fe200078e0a0a */
[C---:B------:R-:W-:Y:S01]  /*63b0*/  ISETP.GT.U32.AND P4, PT, R24.reuse, R12, PT ;  /* 0x0000000c1800720c */ /* 0x040fe20003f84070 */
[----:B------:R-:W-:Y:S01]  /*63c0*/  IMAD.MOV.U32 R6, RZ, RZ, R5 ;  /* 0x000000ffff067224 */ /* 0x000fe200078e0005 */
[----:B------:R-:W-:Y:S01]  /*63d0*/  IABS R0, R4 ;  /* 0x0000000400007213 */ /* 0x000fe20000000000 */
[----:B------:R-:W-:Y:S01]  /*63e0*/  @!P5 IMAD.IADD R9, R9, 0x1, -R24 ;  /* 0x000000010909d824 */ /* 0x000fe200078e0a18 */
[----:B------:R-:W-:Y:S01]  /*63f0*/  ISETP.GT.U32.AND P5, PT, R24, R15, PT ;  /* 0x0000000f1800720c */ /* 0x000fe20003fa4070 */
[----:B------:R-:W-:Y:S01]  /*6400*/  @!P2 IMAD.MOV R6, RZ, RZ, -R6 ;  /* 0x000000ffff06a224 */ /* 0x000fe200078e0a06 */
[----:B------:R0:W-:Y:S01]  /*6410*/  STL [R1+0x664], R10 ;  /* 0x0006640a01007387 */ /* 0x0001e20000100800 */
[----:B------:R-:W-:Y:S01]  /*6420*/  ISETP.GE.AND P2, PT, R4, RZ, PT ;  /* 0x000000ff0400720c */ /* 0x000fe20003f46270 */
[----:B------:R-:W-:-:S02]  /*6430*/  IMAD.HI.U32 R4, R2, R7, RZ ;  /* 0x0000000702047227 */ /* 0x000fc400078e00ff */
[----:B------:R1:W-:Y:S02]  /*6440*/  STL [R1+0x614], R6 ;  /* 0x0006140601007387 */ /* 0x0003e40000100800 */
[----:B------:R-:W-:-:S04]  /*6450*/  IMAD.HI.U32 R5, R2, R0, RZ ;  /* 0x0000000002057227 */ /* 0x000fc800078e00ff */
[--C-:B------:R-:W-:Y:S01]  /*6460*/  @!P4 IMAD.IADD R12, R12, 0x1, -R24.reuse ;  /* 0x000000010c0cc824 */ /* 0x100fe200078e0a18 */
[----:B0-----:R-:W-:Y:S01]  /*6470*/  IADD3 R10, R29, 0x195, RZ ;  /* 0x000001951d0a7810 */ /* 0x001fe20007ffe0ff */
[----:B------:R-:W-:Y:S02]  /*6480*/  @!P5 IMAD.IADD R15, R15, 0x1, -R24 ;  /* 0x000000010f0fd824 */ /* 0x000fe400078e0a18 */
[----:B-1----:R-:W-:Y:S01]  /*6490*/  IMAD.HI.U32 R6, R2, R13, RZ ;  /* 0x0000000d02067227 */ /* 0x002fe200078e00ff */
[C---:B------:R-:W-:Y:S02]  /*64a0*/  ISETP.GT.U32.AND P4, PT, R24.reuse, R12, PT ;  /* 0x0000000c1800720c */ /* 0x040fe40003f84070 */
[C---:B------:R-:W-:Y:S01]  /*64b0*/  ISETP.GT.U32.AND P5, PT, R24.reuse, R15, PT ;  /* 0x0000000f1800720c */ /* 0x040fe20003fa4070 */
[----:B------:R-:W-:Y:S01]  /*64c0*/  IMAD.MOV R6, RZ, RZ, -R6 ;  /* 0x000000ffff067224 */ /* 0x000fe200078e0a06 */
[----:B------:R-:W-:Y:S01]  /*64d0*/  IABS R14, R10 ;  /* 0x0000000a000e7213 */ /* 0x000fe20000000000 */
[----:B------:R-:W-:Y:S01]  /*64e0*/  @!P6 IMAD.MOV R9, RZ, RZ, -R9 ;  /* 0x000000ffff09e224 */ /* 0x000fe200078e0a09 */
[----:B------:R-:W-:Y:S01]  /*64f0*/  ISETP.GE.AND P6, PT, R3, RZ, PT ;  /* 0x000000ff0300720c */ /* 0x000fe20003fc6270 */
[----:B------:R-:W-:Y:S01]  /*6500*/  IMAD R13, R24, R6, R13 ;  /* 0x00000006180d7224 */ /* 0x000fe200078e020d */
[C---:B------:R-:W-:Y:S01]  /*6510*/  IADD3 R6, R29.reuse, 0x194, RZ ;  /* 0x000001941d067810 */ /* 0x040fe20007ffe0ff */
[----:B------:R-:W-:Y:S01]  /*6520*/  IMAD.MOV R4, RZ, RZ, -R4 ;  /* 0x000000ffff047224 */ /* 0x000fe200078e0a04 */
[----:B------:R0:W-:Y:S01]  /*6530*/  STL [R1+0x660], R9 ;  /* 0x0006600901007387 */ /* 0x0001e20000100800 */
[----:B------:R-:W-:Y:S01]  /*6540*/  IMAD.MOV R5, RZ, RZ, -R5 ;  /* 0x000000ffff057224 */ /* 0x000fe200078e0a05 */
[----:B------:R-:W-:Y:S01]  /*6550*/  IADD3 R3, R29, 0x193, RZ ;  /* 0x000001931d037810 */ /* 0x000fe20007ffe0ff */
[----:B------:R-:W-:Y:S01]  /*6560*/  @!P4 IMAD.IADD R12, R12, 0x1, -R24 ;  /* 0x000000010c0cc824 */ /* 0x000fe200078e0a18 */
[C---:B------:R-:W-:Y:S01]  /*6570*/  ISETP.GT.U32.AND P4, PT, R24.reuse, R13, PT ;  /* 0x0000000d1800720c */ /* 0x040fe20003f84070 */
[----:B------:R-:W-:Y:S01]  /*6580*/  IMAD R7, R24, R4, R7 ;  /* 0x0000000418077224 */ /* 0x000fe200078e0207 */
[----:B------:R-:W-:Y:S01]  /*6590*/  IABS R11, R6 ;  /* 0x00000006000b7213 */ /* 0x000fe20000000000 */
[----:B------:R-:W-:-:S02]  /*65a0*/  IMAD.MOV.U32 R16, RZ, RZ, R12 ;  /* 0x000000ffff107224 */ /* 0x000fc400078e000c */
[----:B------:R-:W-:Y:S02]  /*65b0*/  @!P5 IMAD.IADD R15, R15, 0x1, -R24 ;  /* 0x000000010f0fd824 */ /* 0x000fe400078e0a18 */
[C---:B0-----:R-:W-:Y:S01]  /*65c0*/  IMAD R9, R24.reuse, R5, R0 ;  /* 0x0000000518097224 */ /* 0x041fe200078e0200 */
[----:B------:R-:W-:Y:S01]  /*65d0*/  IADD3 R0, R29, 0x196, RZ ;  /* 0x000001961d007810 */ /* 0x000fe20007ffe0ff */
[----:B------:R-:W-:Y:S01]  /*65e0*/  @!P1 IMAD.MOV R16, RZ, RZ, -R16 ;  /* 0x000000ffff109224 */ /* 0x000fe200078e0a10 */
[C---:B------:R-:W-:Y:S01]  /*65f0*/  ISETP.GT.U32.AND P1, PT, R24.reuse, R7, PT ;  /* 0x000000071800720c */ /* 0x040fe20003f24070 */
[----:B------:R-:W-:Y:S01]  /*6600*/  @!P3 IMAD.MOV R15, RZ, RZ, -R15 ;  /* 0x000000ffff0fb224 */ /* 0x000fe200078e0a0f */
[----:B------:R-:W-:Y:S01]  /*6610*/  ISETP.GT.U32.AND P5, PT, R24, R9, PT ;  /* 0x000000091800720c */ /* 0x000fe20003fa4070 */
[----:B------:R-:W-:Y:S01]  /*6620*/  @!P4 IMAD.IADD R13, R13, 0x1, -R24 ;  /* 0x000000010d0dc824 */ /* 0x000fe200078e0a18 */
[----:B------:R-:W-:Y:S01]  /*6630*/  IABS R4, R0 ;  /* 0x0000000000047213 */ /* 0x000fe20000000000 */
[----:B------:R-:W-:Y:S01]  /*6640*/  STL [R1+0x628], R16 ;  /* 0x0006281001007387 */ /* 0x000fe20000100800 */
[----:B------:R-:W-:-:S02]  /*6650*/  ISETP.GE.AND P3, PT, R0, RZ, PT ;  /* 0x000000ff0000720c */ /* 0x000fc40003f66270 */
[----:B------:R-:W-:Y:S01]  /*6660*/  ISETP.GT.U32.AND P4, PT, R24, R13, PT ;  /* 0x0000000d1800720c */ /* 0x000fe20003f84070 */
[----:B------:R-:W-:Y:S01]  /*6670*/  IMAD.HI.U32 R12, R2, R4, RZ ;  /* 0x00000004020c7227 */ /* 0x000fe200078e00ff */
[----:B------:R-:W-:Y:S01]  /*6680*/  IABS R5, R3 ;  /* 0x0000000300057213 */ /* 0x000fe20000000000 */
[----:B------:R0:W-:Y:S02]  /*6690*/  STL [R1+0x65c], R15 ;  /* 0x00065c0f01007387 */ /* 0x0001e40000100800 */
[----:B------:R-:W-:Y:S02]  /*66a0*/  IMAD.MOV R12, RZ, RZ, -R12 ;  /* 0x000000ffff0c7224 */ /* 0x000fe400078e0a0c */
[--C-:B------:R-:W-:Y:S02]  /*66b0*/  @!P1 IMAD.IADD R7, R7, 0x1, -R24.reuse ;  /* 0x0000000107079824 */ /* 0x100fe400078e0a18 */
[----:B------:R-:W-:Y:S02]  /*66c0*/  @!P5 IMAD.IADD R9, R9, 0x1, -R24 ;  /* 0x000000010909d824 */ /* 0x000fe400078e0a18 */
[C---:B------:R-:W-:Y:S01]  /*66d0*/  IMAD R0, R24.reuse, R12, R4 ;  /* 0x0000000c18007224 */ /* 0x040fe200078e0204 */
[C---:B------:R-:W-:Y:S01]  /*66e0*/  ISETP.GT.U32.AND P1, PT, R24.reuse, R7, PT ;  /* 0x000000071800720c */ /* 0x040fe20003f24070 */
[----:B------:R-:W-:Y:S01]  /*66f0*/  @!P4 IMAD.IADD R13, R13, 0x1, -R24 ;  /* 0x000000010d0dc824 */ /* 0x000fe200078e0a18 */
[----:B------:R-:W-:Y:S01]  /*6700*/  ISETP.GT.U32.AND P5, PT, R24, R9, PT ;  /* 0x000000091800720c */ /* 0x000fe20003fa4070 */
[----:B------:R-:W-:Y:S01]  /*6710*/  IMAD.HI.U32 R4, R2, R11, RZ ;  /* 0x0000000b02047227 */ /* 0x000fe200078e00ff */
[----:B------:R-:W-:-:S03]  /*6720*/  ISETP.GT.U32.AND P4, PT, R24, R0, PT ;  /* 0x000000001800720c */ /* 0x000fc60003f84070 */
[----:B0-----:R-:W-:-:S04]  /*6730*/  IMAD.HI.U32 R15, R2, R14, RZ ;  /* 0x0000000e020f7227 */ /* 0x001fc800078e00ff */
[----:B------:R-:W-:-:S04]  /*6740*/  IMAD.HI.U32 R12, R2, R5, RZ ;  /* 0x00000005020c7227 */ /* 0x000fc800078e00ff */
[----:B------:R-:W-:Y:S02]  /*6750*/  IMAD.MOV R4, RZ, RZ, -R4 ;  /* 0x000000ffff047224 */ /* 0x000fe400078e0a04 */
[----:B------:R-:W-:Y:S02]  /*6760*/  IMAD.MOV R15, RZ, RZ, -R15 ;  /* 0x000000ffff0f7224 */ /* 0x000fe400078e0a0f */
[----:B------:R-:W-:Y:S02]  /*6770*/  IMAD.MOV R12, RZ, RZ, -R12 ;  /* 0x000000ffff0c7224 */ /* 0x000fe400078e0a0c */
[----:B------:R-:W-:Y:S01]  /*6780*/  IMAD R11, R24, R4, R11 ;  /* 0x00000004180b7224 */ /* 0x000fe200078e020b */
[----:B------:R-:W-:Y:S01]  /*6790*/  IADD3 R4, R29, 0x192, RZ ;  /* 0x000001921d047810 */ /* 0x000fe20007ffe0ff */
[--C-:B------:R-:W-:Y:S02]  /*67a0*/  @!P1 IMAD.IADD R7, R7, 0x1, -R24.reuse ;  /* 0x0000000107079824 */ /* 0x100fe400078e0a18 */
[----:B------:R-:W-:Y:S01]  /*67b0*/  @!P5 IMAD.IADD R9, R9, 0x1, -R24 ;  /* 0x000000010909d824 */ /* 0x000fe200078e0a18 */
[----:B------:R-:W-:Y:S01]  /*67c0*/  ISETP.GE.AND P5, PT, R10, RZ, PT ;  /* 0x000000ff0a00720c */ /* 0x000fe20003fa6270 */
[----:B------:R-:W-:Y:S01]  /*67d0*/  IMAD.MOV.U32 R16, RZ, RZ, R13 ;  /* 0x000000ffff107224 */ /* 0x000fe200078e000d */
[C---:B------:R-:W-:Y:S01]  /*67e0*/  ISETP.GT.U32.AND P1, PT, R24.reuse, R11, PT ;  /* 0x0000000b1800720c */ /* 0x040fe20003f24070 */
[----:B------:R-:W-:-:S02]  /*67f0*/  IMAD R10, R24, R15, R14 ;  /* 0x0000000f180a7224 */ /* 0x000fc400078e020e */
[----:B------:R-:W-:Y:S02]  /*6800*/  @!P4 IMAD.IADD R0, R0, 0x1, -R24 ;  /* 0x000000010000c824 */ /* 0x000fe400078e0a18 */
[C---:B------:R-:W-:Y:S01]  /*6810*/  IMAD R5, R24.reuse, R12, R5 ;  /* 0x0000000c18057224 */ /* 0x040fe200078e0205 */
[----:B------:R-:W-:Y:S01]  /*6820*/  IABS R12, R4 ;  /* 0x00000004000c7213 */ /* 0x000fe20000000000 */
[----:B------:R-:W-:Y:S01]  /*6830*/  IMAD.MOV.U32 R13, RZ, RZ, R7 ;  /* 0x000000ffff0d7224 */ /* 0x000fe200078e0007 */
[C---:B------:R-:W-:Y:S01]  /*6840*/  ISETP.GT.U32.AND P4, PT, R24.reuse, R0, PT ;  /* 0x000000001800720c */ /* 0x040fe20003f84070 */
[----:B------:R-:W-:Y:S01]  /*6850*/  @!P0 IMAD.MOV R16, RZ, RZ, -R16 ;  /* 0x000000ffff108224 */ /* 0x000fe200078e0a10 */
[C---:B------:R-:W-:Y:S01]  /*6860*/  ISETP.GT.U32.AND P0, PT, R24.reuse, R10, PT ;  /* 0x0000000a1800720c */ /* 0x040fe20003f04070 */
[----:B------:R-:W-:Y:S01]  /*6870*/  @!P6 IMAD.MOV R13, RZ, RZ, -R13 ;  /* 0x000000ffff0de224 */ /* 0x000fe200078e0a0d */
[----:B------:R-:W-:Y:S01]  /*6880*/  ISETP.GT.U32.AND P6, PT, R24, R5, PT ;  /* 0x000000051800720c */ /* 0x000fe20003fc4070 */
[----:B------:R-:W-:Y:S01]  /*6890*/  IMAD.MOV.U32 R14, RZ, RZ, R9 ;  /* 0x000000ffff0e7224 */ /* 0x000fe200078e0009 */
[----:B------:R-:W-:Y:S01]  /*68a0*/  IADD3 R7, R29, 0x191, RZ ;  /* 0x000001911d077810 */ /* 0x000fe20007ffe0ff */
[----:B------:R-:W-:Y:S01]  /*68b0*/  IMAD.MOV.U32 R9, RZ, RZ, R12 ;  /* 0x000000ffff097224 */ /* 0x000fe200078e000c */
[----:B------:R-:W-:Y:S01]  /*68c0*/  STL [R1+0x648], R16 ;  /* 0x0006481001007387 */ /* 0x000fe20000100800 */
[----:B------:R-:W-:Y:S01]  /*68d0*/  @!P1 IMAD.IADD R11, R11, 0x1, -R24 ;  /* 0x000000010b0b9824 */ /* 0x000fe200078e0a18 */
[----:B------:R-:W-:Y:S01]  /*68e0*/  IABS R12, R7 ;  /* 0x00000007000c7213 */ /* 0x000fe20000000000 */
[----:B------:R-:W-:Y:S01]  /*68f0*/  @!P2 IMAD.MOV R14, RZ, RZ, -R14 ;  /* 0x000000ffff0ea224 */ /* 0x000fe200078e0a0e */
[----:B------:R-:W-:Y:S01]  /*6900*/  ISETP.GE.AND P2, PT, R6, RZ, PT ;  /* 0x000000ff0600720c */ /* 0x000fe20003f46270 */
[--C-:B------:R-:W-:Y:S01]  /*6910*/  @!P4 IMAD.IADD R0, R0, 0x1, -R24.reuse ;  /* 0x000000010000c824 */ /* 0x100fe200078e0a18 */
[----:B------:R-:W-:Y:S01]  /*6920*/  ISETP.GE.AND P4, PT, R3, RZ, PT ;  /* 0x000000ff0300720c */ /* 0x000fe20003f86270 */
[--C-:B------:R-:W-:Y:S01]  /*6930*/  @!P0 IMAD.IADD R10, R10, 0x1, -R24.reuse ;  /* 0x000000010a0a8824 */ /* 0x100fe200078e0a18 */
[----:B------:R-:W-:Y:S01]  /*6940*/  STL [R1+0x650], R14 ;  /* 0x0006500e01007387 */ /* 0x000fe20000100800 */
[----:B------:R-:W-:Y:S01]  /*6950*/  @!P6 IMAD.IADD R5, R5, 0x1, -R24 ;  /* 0x000000010505e824 */ /* 0x000fe200078e0a18 */
[----:B------:R-:W-:Y:S01]  /*6960*/  ISETP.GT.U32.AND P6, PT, R24, R11, PT ;  /* 0x0000000b1800720c */ /* 0x000fe20003fc4070 */
[----:B------:R-:W-:Y:S01]  /*6970*/  IMAD.HI.U32 R3, R2, R12, RZ ;  /* 0x0000000c02037227 */ /* 0x000fe200078e00ff */
[----:B------:R0:W-:Y:S01]  /*6980*/  STL [R1+0x654], R13 ;  /* 0x0006540d01007387 */ /* 0x0001e20000100800 */
[----:B------:R-:W-:-:S02]  /*6990*/  ISETP.GT.U32.AND P1, PT, R24, R10, PT ;  /* 0x0000000a1800720c */ /* 0x000fc40003f24070 */
[----:B------:R-:W-:Y:S01]  /*69a0*/  IMAD.HI.U32 R6, R2, R9, RZ ;  /* 0x0000000902067227 */ /* 0x000fe200078e00ff */
[----:B------:R-:W-:Y:S02]  /*69b0*/  ISETP.GE.AND P0, PT, R4, RZ, PT ;  /* 0x000000ff0400720c */ /* 0x000fe40003f06270 */
[C---:B------:R-:W-:Y:S01]  /*69c0*/  IADD3 R4, R29.reuse, 0x190, RZ ;  /* 0x000001901d047810 */ /* 0x040fe20007ffe0ff */
[----:B------:R-:W-:Y:S02]  /*69d0*/  IMAD.MOV R3, RZ, RZ, -R3 ;  /* 0x000000ffff037224 */ /* 0x000fe400078e0a03 */
[----:B------:R-:W-:Y:S02]  /*69e0*/  IMAD.MOV R6, RZ, RZ, -R6 ;  /* 0x000000ffff067224 */ /* 0x000fe400078e0a06 */
[----:B0-----:R-:W-:Y:S01]  /*69f0*/  IMAD.MOV.U32 R13, RZ, RZ, R0 ;  /* 0x000000ffff0d7224 */ /* 0x001fe200078e0000 */
[----:B------:R-:W-:Y:S01]  /*6a00*/  IADD3 R0, R29, 0x18f, RZ ;  /* 0x0000018f1d007810 */ /* 0x000fe20007ffe0ff */
[----:B------:R-:W-:-:S02]  /*6a10*/  IMAD R12, R24, R3, R12 ;  /* 0x00000003180c7224 */ /* 0x000fc400078e020c */
[----:B------:R-:W-:Y:S01]  /*6a20*/  @!P3 IMAD.MOV R13, RZ, RZ, -R13 ;  /* 0x000000ffff0db224 */ /* 0x000fe200078e0a0d */
[C---:B------:R-:W-:Y:S01]  /*6a30*/  ISETP.GT.U32.AND P3, PT, R24.reuse, R5, PT ;  /* 0x000000051800720c */ /* 0x040fe20003f64070 */
[C---:B------:R-:W-:Y:S01]  /*6a40*/  IMAD R9, R24.reuse, R6, R9 ;  /* 0x0000000618097224 */ /* 0x040fe200078e0209 */
[----:B------:R-:W-:Y:S01]  /*6a50*/  IADD3 R6, R29, 0x18e, RZ ;  /* 0x0000018e1d067810 */ /* 0x000fe20007ffe0ff */
[--C-:B------:R-:W-:Y:S01]  /*6a60*/  @!P6 IMAD.IADD R11, R11, 0x1, -R24.reuse ;  /* 0x000000010b0be824 */ /* 0x100fe200078e0a18 */
[----:B------:R-:W-:Y:S01]  /*6a70*/  ISETP.GT.U32.AND P6, PT, R24, R12, PT ;  /* 0x0000000c1800720c */ /* 0x000fe20003fc4070 */
[----:B------:R-:W-:Y:S01]  /*6a80*/  @!P1 IMAD.IADD R10, R10, 0x1, -R24 ;  /* 0x000000010a0a9824 */ /* 0x000fe200078e0a18 */
[----:B------:R-:W-:Y:S01]  /*6a90*/  ISETP.GT.U32.AND P1, PT, R24, R9, PT ;  /* 0x000000091800720c */ /* 0x000fe20003f24070 */
[----:B------:R0:W-:Y:S01]  /*6aa0*/  STL [R1+0x658], R13 ;  /* 0x0006580d01007387 */ /* 0x0001e20000100800 */
[----:B------:R-:W-:Y:S01]  /*6ab0*/  IABS R14, R6 ;  /* 0x00000006000e7213 */ /* 0x000fe20000000000 */
[----:B------:R-:W-:Y:S01]  /*6ac0*/  IMAD.MOV.U32 R16, RZ, RZ, R10 ;  /* 0x000000ffff107224 */ /* 0x000fe200078e000a */
[----:B------:R-:W-:Y:S01]  /*6ad0*/  IABS R3, R0 ;  /* 0x0000000000037213 */ /* 0x000fe20000000000 */
[----:B------:R-:W-:-:S02]  /*6ae0*/  @!P2 IMAD.MOV R11, RZ, RZ, -R11 ;  /* 0x000000ffff0ba224 */ /* 0x000fc400078e0a0b */
[----:B------:R-:W-:Y:S01]  /*6af0*/  @!P3 IMAD.IADD R5, R5, 0x1, -R24 ;  /* 0x000000010505b824 */ /* 0x000fe200078e0a18 */
[----:B------:R-:W-:Y:S01]  /*6b00*/  ISETP.GE.AND P3, PT, R7, RZ, PT ;  /* 0x000000ff0700720c */ /* 0x000fe20003f66270 */
[----:B------:R-:W-:Y:S01]  /*6b10*/  IMAD.MOV.U32 R7, RZ, RZ, R14 ;  /* 0x000000ffff077224 */ /* 0x000fe200078e000e */
[----:B0-----:R-:W-:Y:S01]  /*6b20*/  IABS R13, R4 ;  /* 0x00000004000d7213 */ /* 0x001fe20000000000 */
[----:B------:R-:W-:Y:S02]  /*6b30*/  @!P6 IMAD.IADD R12, R12, 0x1, -R24 ;  /* 0x000000010c0ce824 */ /* 0x000fe400078e0a18 */
[----:B------:R-:W-:-:S03]  /*6b40*/  IMAD.HI.U32 R15, R2, R3, RZ ;  /* 0x00000003020f7227 */ /* 0x000fc600078e00ff */
[----:B------:R-:W-:Y:S01]  /*6b50*/  ISETP.GT.U32.AND P6, PT, R24, R12, PT ;  /* 0x0000000c1800720c */ /* 0x000fe20003fc4070 */
[----:B------:R-:W-:-:S04]  /*6b60*/  IMAD.HI.U32 R14, R2, R13, RZ ;  /* 0x0000000d020e7227 */ /* 0x000fc800078e00ff */
[----:B------:R-:W-:Y:S02]  /*6b70*/  IMAD.MOV R14, RZ, RZ, -R14 ;  /* 0x000000ffff0e7224 */ /* 0x000fe400078e0a0e */
[----:B------:R-:W-:Y:S01]  /*6b80*/  @!P1 IMAD.IADD R9, R9, 0x1, -R24 ;  /* 0x0000000109099824 */ /* 0x000fe200078e0a18 */
[----:B------:R-:W-:Y:S01]  /*6b90*/  ISETP.GE.AND P1, PT, R4, RZ, PT ;  /* 0x000000ff0400720c */ /* 0x000fe20003f26270 */
[----:B------:R-:W-:-:S04]  /*6ba0*/  IMAD.HI.U32 R4, R2, R7, RZ ;  /* 0x0000000702047227 */ /* 0x000fc800078e00ff */
[----:B------:R-:W-:Y:S02]  /*6bb0*/  IMAD.MOV R10, RZ, RZ, -R15 ;  /* 0x000000ffff0a7224 */ /* 0x000fe400078e0a0f */
[C---:B------:R-:W-:Y:S01]  /*6bc0*/  IMAD R13, R24.reuse, R14, R13 ;  /* 0x0000000e180d7224 */ /* 0x040fe200078e020d */
[----:B------:R-:W-:Y:S01]  /*6bd0*/  IADD3 R14, R29, 0x18d, RZ ;  /* 0x0000018d1d0e7810 */ /* 0x000fe20007ffe0ff */
[----:B------:R-:W-:Y:S01]  /*6be0*/  @!P5 IMAD.MOV R16, RZ, RZ, -R16 ;  /* 0x000000ffff10d224 */ /* 0x000fe200078e0a10 */
[C---:B------:R-:W-:Y:S01]  /*6bf0*/  ISETP.GT.U32.AND P5, PT, R24.reuse, R9, PT ;  /* 0x000000091800720c */ /* 0x040fe20003fa4070 */
[----:B------:R-:W-:Y:S01]  /*6c00*/  IMAD.MOV R4, RZ, RZ, -R4 ;  /* 0x000000ffff047224 */ /* 0x000fe200078e0a04 */
[C---:B------:R-:W-:Y:S01]  /*6c10*/  ISETP.GT.U32.AND P2, PT, R24.reuse, R13, PT ;  /* 0x0000000d1800720c */ /* 0x040fe20003f44070 */
[C---:B------:R-:W-:Y:S01]  /*6c20*/  IMAD R3, R24.reuse, R10, R3 ;  /* 0x0000000a18037224 */ /* 0x040fe200078e0203 */
[----:B------:R-:W-:Y:S01]  /*6c30*/  STL [R1+0x64c], R16 ;  /* 0x00064c1001007387 */ /* 0x000fe20000100800 */
[C---:B------:R-:W-:Y:S01]  /*6c40*/  IMAD R7, R24.reuse, R4, R7 ;  /* 0x0000000418077224 */ /* 0x040fe200078e0207 */
[----:B------:R-:W-:Y:S01]  /*6c50*/  IABS R4, R14 ;  /* 0x0000000e00047213 */ /* 0x000fe20000000000 */
[----:B------:R-:W-:Y:S01]  /*6c60*/  @!P4 IMAD.MOV R5, RZ, RZ, -R5 ;  /* 0x000000ffff05c224 */ /* 0x000fe200078e0a05 */
[----:B------:R-:W-:Y:S01]  /*6c70*/  ISETP.GT.U32.AND P4, PT, R24, R3, PT ;  /* 0x000000031800720c */ /* 0x000fe20003f84070 */
[----:B------:R-:W-:Y:S01]  /*6c80*/  @!P6 IMAD.IADD R12, R12, 0x1, -R24 ;  /* 0x000000010c0ce824 */ /* 0x000fe200078e0a18 */
[----:B------:R-:W-:Y:S01]  /*6c90*/  ISETP.GT.U32.AND P6, PT, R24, R7, PT ;  /* 0x000000071800720c */ /* 0x000fe20003fc4070 */
[----:B------:R-:W-:Y:S01]  /*6ca0*/  STL [R1+0x63c], R11 ;  /* 0x00063c0b01007387 */ /* 0x000fe20000100800 */
[----:B------:R-:W-:-:S03]  /*6cb0*/  IMAD.HI.U32 R10, R2, R4, RZ ;  /* 0x00000004020a7227 */ /* 0x000fc600078e00ff */
[----:B------:R0:W-:Y:S01]  /*6cc0*/  STL [R1+0x640], R5 ;  /* 0x0006400501007387 */ /* 0x0001e20000100800 */
[--C-:B------:R-:W-:Y:S01]  /*6cd0*/  @!P5 IMAD.IADD R9, R9, 0x1, -R24.reuse ;  /* 0x000000010909d824 */ /* 0x100fe200078e0a18 */
[----:B------:R-:W-:Y:S01]  /*6ce0*/  ISETP.GE.AND P5, PT, R0, RZ, PT ;  /* 0x000000ff0000720c */ /* 0x000fe20003fa6270 */
[----:B------:R-:W-:Y:S01]  /*6cf0*/  @!P2 IMAD.IADD R13, R13, 0x1, -R24 ;  /* 0x000000010d0da824 */ /* 0x000fe200078e0a18 */
[----:B------:R-:W-:Y:S01]  /*6d00*/  IADD3 R0, R29, 0x18c, RZ ;  /* 0x0000018c1d007810 */ /* 0x000fe20007ffe0ff */
[----:B------:R-:W-:Y:S01]  /*6d10*/  IMAD.MOV R10, RZ, RZ, -R10 ;  /* 0x000000ffff0a7224 */ /* 0x000fe200078e0a0a */
[----:B------:R-:W-:Y:S01]  /*6d20*/  ISETP.GE.AND P2, PT, R6, RZ, PT ;  /* 0x000000ff0600720c */ /* 0x000fe20003f46270 */
[--C-:B------:R-:W-:Y:S01]  /*6d30*/  @!P4 IMAD.IADD R3, R3, 0x1, -R24.reuse ;  /* 0x000000010303c824 */ /* 0x100fe200078e0a18 */
[C---:B------:R-:W-:Y:S01]  /*6d40*/  ISETP.GT.U32.AND P4, PT, R24.reuse, R13, PT ;  /* 0x0000000d1800720c */ /* 0x040fe20003f84070 */
[----:B------:R-:W-:Y:S01]  /*6d50*/  @!P6 IMAD.IADD R7, R7, 0x1, -R24 ;  /* 0x000000010707e824 */ /* 0x000fe200078e0a18 */
[----:B0-----:R-:W-:Y:S01]  /*6d60*/  IABS R5, R0 ;  /* 0x0000000000057213 */ /* 0x001fe20000000000 */
[----:B------:R-:W-:Y:S01]  /*6d70*/  IMAD.MOV.U32 R11, RZ, RZ, R9 ;  /* 0x000000ffff0b7224 */ /* 0x000fe200078e0009 */
[C---:B------:R-:W-:Y:S01]  /*6d80*/  ISETP.GT.U32.AND P6, PT, R24.reuse, R3, PT ;  /* 0x000000031800720c */ /* 0x040fe20003fc4070 */
[----:B------:R-:W-:Y:S01]  /*6d90*/  IMAD R4, R24, R10, R4 ;  /* 0x0000000a18047224 */ /* 0x000fe200078e0204 */
[C---:B------:R-:W-:Y:S01]  /*6da0*/  IADD3 R6, R29.reuse, 0x18b, RZ ;  /* 0x0000018b1d067810 */ /* 0x040fe20007ffe0ff */
[----:B------:R-:W-:Y:S01]  /*6db0*/  IMAD.HI.U32 R9, R2, R5, RZ ;  /* 0x0000000502097227 */ /* 0x000fe200078e00ff */
[----:B------:R-:W-:-:S02]  /*6dc0*/  IADD3 R10, R29, 0x18a, RZ ;  /* 0x0000018a1d0a7810 */ /* 0x000fc40007ffe0ff */
[----:B------:R-:W-:Y:S01]  /*6dd0*/  IABS R16, R6 ;  /* 0x0000000600107213 */ /* 0x000fe20000000000 */
[----:B------:R-:W-:Y:S02]  /*6de0*/  IMAD.MOV R9, RZ, RZ, -R9 ;  /* 0x000000ffff097224 */ /* 0x000fe400078e0a09 */
[--C-:B------:R-:W-:Y:S01]  /*6df0*/  @!P4 IMAD.IADD R13, R13, 0x1, -R24.reuse ;  /* 0x000000010d0dc824 */ /* 0x100fe200078e0a18 */
[C---:B------:R-:W-:Y:S01]  /*6e00*/  ISETP.GT.U32.AND P4, PT, R24.reuse, R4, PT ;  /* 0x000000041800720c */ /* 0x040fe20003f84070 */
[----:B------:R-:W-:Y:S01]  /*6e10*/  IMAD R5, R24, R9, R5 ;  /* 0x0000000918057224 */ /* 0x000fe200078e0205 */
[----:B------:R-:W-:Y:S01]  /*6e20*/  IABS R9, R10 ;  /* 0x0000000a00097213 */ /* 0x000fe20000000000 */
[----:B------:R-:W-:Y:S02]  /*6e30*/  @!P6 IMAD.IADD R3, R3, 0x1, -R24 ;  /* 0x000000010303e824 */ /* 0x000fe400078e0a18 */
[----:B------:R-:W-:Y:S01]  /*6e40*/  IMAD.HI.U32 R17, R2, R16, RZ ;  /* 0x0000001002117227 */ /* 0x000fe200078e00ff */
[----:B------:R-:W-:-:S03]  /*6e50*/  ISETP.GT.U32.AND P6, PT, R24, R5, PT ;  /* 0x000000051800720c */ /* 0x000fc60003fc4070 */
[----:B------:R-:W-:Y:S01]  /*6e60*/  @!P0 IMAD.MOV R11, RZ, RZ, -R11 ;  /* 0x000000ffff0b8224 */ /* 0x000fe200078e0a0b */
[----:B------:R-:W-:Y:S01]  /*6e70*/  ISETP.GT.U32.AND P0, PT, R24, R7, PT ;  /* 0x000000071800720c */ /* 0x000fe20003f04070 */
[----:B------:R-:W-:Y:S02]  /*6e80*/  IMAD.MOV R17, RZ, RZ, -R17 ;  /* 0x000000ffff117224 */ /* 0x000fe400078e0a11 */
[--C-:B------:R-:W-:Y:S01]  /*6e90*/  @!P4 IMAD.IADD R4, R4, 0x1, -R24.reuse ;  /* 0x000000010404c824 */ /* 0x100fe200078e0a18 */
[----:B------:R-:W-:Y:S01]  /*6ea0*/  ISETP.GE.AND P4, PT, R0, RZ, PT ;  /* 0x000000ff0000720c */ /* 0x000fe20003f86270 */
[----:B------:R-:W-:Y:S01]  /*6eb0*/  IMAD.HI.U32 R15, R2, R9, RZ ;  /* 0x00000009020f7227 */ /* 0x000fe200078e00ff */
[----:B------:R0:W-:Y:S03]  /*6ec0*/  STL [R1+0x644], R11 ;  /* 0x0006440b01007387 */ /* 0x0001e60000100800 */
[----:B------:R-:W-:Y:S01]  /*6ed0*/  @!P6 IMAD.IADD R5, R5, 0x1, -R24 ;  /* 0x000000010505e824 */ /* 0x000fe200078e0a18 */
[C---:B------:R-:W-:Y:S01]  /*6ee0*/  ISETP.GT.U32.AND P6, PT, R24.reuse, R4, PT ;  /* 0x000000041800720c */ /* 0x040fe20003fc4070 */
[----:B------:R-:W-:-:S02]  /*6ef0*/  IMAD R0, R24, R17, R16 ;  /* 0x0000001118007224 */ /* 0x000fc400078e0210 */
[----:B------:R-:W-:Y:S02]  /*6f00*/  IMAD.MOV R15, RZ, RZ, -R15 ;  /* 0x000000ffff0f7224 */ /* 0x000fe400078e0a0f */
[----:B------:R-:W-:Y:S01]  /*6f10*/  IMAD.MOV.U32 R18, RZ, RZ, R13 ;  /* 0x000000ffff127224 */ /* 0x000fe200078e000d */
[----:B0-----:R-:W-:Y:S01]  /*6f20*/  IADD3 R11, R29, 0x189, RZ ;  /* 0x000001891d0b7810 */ /* 0x001fe20007ffe0ff */
[----:B------:R-:W-:Y:S01]  /*6f30*/  @!P3 IMAD.MOV R12, RZ, RZ, -R12 ;  /* 0x000000ffff0cb224 */ /* 0x000fe200078e0a0c */
[C---:B------:R-:W-:Y:S01]  /*6f40*/  ISETP.GT.U32.AND P3, PT, R24.reuse, R0, PT ;  /* 0x000000001800720c */ /* 0x040fe20003f64070 */
[----:B------:R-:W-:Y:S02]  /*6f50*/  IMAD R9, R24, R15, R9 ;  /* 0x0000000f18097224 */ /* 0x000fe400078e0209 */
[----:B------:R-:W-:Y:S01]  /*6f60*/  @!P0 IMAD.IADD R7, R7, 0x1, -R24 ;  /* 0x0000000107078824 */ /* 0x000fe200078e0a18 */
[----:B------:R-:W-:Y:S01]  /*6f70*/  ISETP.GE.AND P0, PT, R14, RZ, PT ;  /* 0x000000ff0e00720c */ /* 0x000fe20003f06270 */
[----:B------:R-:W-:Y:S01]  /*6f80*/  @!P1 IMAD.MOV R18, RZ, RZ, -R18 ;  /* 0x000000ffff129224 */ /* 0x000fe200078e0a12 */
[----:B------:R-:W-:Y:S01]  /*6f90*/  IABS R14, R11 ;  /* 0x0000000b000e7213 */ /* 0x000fe20000000000 */
[----:B------:R-:W-:Y:S01]  /*6fa0*/  @!P5 IMAD.MOV R3, RZ, RZ, -R3 ;  /* 0x000000ffff03d224 */ /* 0x000fe200078e0a03 */
[----:B------:R-:W-:Y:S01]  /*6fb0*/  ISETP.GT.U32.AND P1, PT, R24, R5, PT ;  /* 0x000000051800720c */ /* 0x000fe20003f24070 */
[--C-:B------:R-:W-:Y:S01]  /*6fc0*/  @!P6 IMAD.IADD R4, R4, 0x1, -R24.reuse ;  /* 0x000000010404e824 */ /* 0x100fe200078e0a18 */
[----:B------:R-:W-:Y:S01]  /*6fd0*/  ISETP.GT.U32.AND P6, PT, R24, R9, PT ;  /* 0x000000091800720c */ /* 0x000fe20003fc4070 */
[----:B------:R-:W-:Y:S01]  /*6fe0*/  STL [R1+0x638], R12 ;  /* 0x0006380c01007387 */ /* 0x000fe20000100800 */
[----:B------:R-:W-:Y:S01]  /*6ff0*/  ISETP.GE.AND P5, PT, R6, RZ, PT ;  /* 0x000000ff0600720c */ /* 0x000fe20003fa6270 */
[----:B------:R-:W-:Y:S01]  /*7000*/  @!P3 IMAD.IADD R0, R0, 0x1, -R24 ;  /* 0x000000010000b824 */ /* 0x000fe200078e0a18 */
[----:B------:R-:W-:Y:S01]  /*7010*/  IADD3 R6, R29, 0x188, RZ ;  /* 0x000001881d067810 */ /* 0x000fe20007ffe0ff */
[----:B------:R-:W-:Y:S01]  /*7020*/  STL [R1+0x634], R18 ;  /* 0x0006341201007387 */ /* 0x000fe20000100800 */
[----:B------:R-:W-:-:S02]  /*7030*/  IMAD.MOV.U32 R13, RZ, RZ, R4 ;  /* 0x000000ffff0d7224 */ /* 0x000fc400078e0004 */
[----:B------:R-:W-:Y:S01]  /*7040*/  IABS R16, R6 ;  /* 0x0000000600107213 */ /* 0x000fe20000000000 */
[----:B------:R0:W-:Y:S01]  /*7050*/  STL [R1+0x630], R3 ;  /* 0x0006300301007387 */ /* 0x0001e20000100800 */
[----:B------:R-:W-:Y:S01]  /*7060*/  @!P2 IMAD.MOV R7, RZ, RZ, -R7 ;  /* 0x000000ffff07a224 */ /* 0x000fe200078e0a07 */
[----:B------:R-:W-:Y:S01]  /*7070*/  ISETP.GE.AND P3, PT, R6, RZ, PT ;  /* 0x000000ff0600720c */ /* 0x000fe20003f66270 */
[--C-:B------:R-:W-:Y:S01]  /*7080*/  @!P1 IMAD.IADD R5, R5, 0x1, -R24.reuse ;  /* 0x0000000105059824 */ /* 0x100fe200078e0a18 */
[----:B------:R-:W-:Y:S01]  /*7090*/  IADD3 R6, R29, 0x186, RZ ;  /* 0x000001861d067810 */ /* 0x000fe20007ffe0ff */
[----:B------:R-:W-:Y:S01]  /*70a0*/  @!P6 IMAD.IADD R9, R9, 0x1, -R24 ;  /* 0x000000010909e824 */ /* 0x000fe200078e0a18 */
[----:B------:R-:W-:Y:S01]  /*70b0*/  ISETP.GT.U32.AND P6, PT, R24, R0, PT ;  /* 0x000000001800720c */ /* 0x000fe20003fc4070 */
[----:B------:R-:W-:Y:S01]  /*70c0*/  @!P4 IMAD.MOV R5, RZ, RZ, -R5 ;  /* 0x000000ffff05c224 */ /* 0x000fe200078e0a05 */
[----:B------:R1:W-:Y:S01]  /*70d0*/  STL [R1+0x62c], R7 ;  /* 0x00062c0701007387 */ /* 0x0003e20000100800 */
[----:B------:R-:W-:Y:S01]  /*70e0*/  IMAD.HI.U32 R4, R2, R16, RZ ;  /* 0x0000001002047227 */ /* 0x000fe200078e00ff */
[----:B------:R-:W-:-:S02]  /*70f0*/  IABS R15, R6 ;  /* 0x00000006000f7213 */ /* 0x000fc40000000000 */
[----:B------:R-:W-:Y:S01]  /*7100*/  ISETP.GE.AND P2, PT, R10, RZ, PT ;  /* 0x000000ff0a00720c */ /* 0x000fe20003f46270 */
[----:B0-----:R-:W-:Y:S01]  /*7110*/  IMAD.HI.U32 R3, R2, R14, RZ ;  /* 0x0000000e02037227 */ /* 0x001fe200078e00ff */
[----:B------:R-:W-:Y:S02]  /*7120*/  ISETP.GE.AND P1, PT, R11, RZ, PT ;  /* 0x000000ff0b00720c */ /* 0x000fe40003f26270 */
[C---:B------:R-:W-:Y:S01]  /*7130*/  IADD3 R11, R29.reuse, 0x181, RZ ;  /* 0x000001811d0b7810 */ /* 0x040fe20007ffe0ff */
[----:B------:R-:W-:Y:S01]  /*7140*/  IMAD.MOV R3, RZ, RZ, -R3 ;  /* 0x000000ffff037224 */ /* 0x000fe200078e0a03 */
[C---:B-1----:R-:W-:Y:S01]  /*7150*/  IADD3 R7, R29.reuse, 0x187, RZ ;  /* 0x000001871d077810 */ /* 0x042fe20007ffe0ff */
[----:B------:R-:W-:Y:S01]  /*7160*/  @!P0 IMAD.MOV R13, RZ, RZ, -R13 ;  /* 0x000000ffff0d8224 */ /* 0x000fe200078e0a0d */
[C---:B------:R-:W-:Y:S01]  /*7170*/  ISETP.GT.U32.AND P0, PT, R24.reuse, R9, PT ;  /* 0x000000091800720c */ /* 0x040fe20003f04070 */
[----:B------:R-:W-:Y:S01]  /*7180*/  IMAD R17, R24, R3, R14 ;  /* 0x0000000318117224 */ /* 0x000fe200078e020e */
[----:B------:R-:W-:Y:S01]  /*7190*/  IABS R12, R7 ;  /* 0x00000007000c7213 */ /* 0x000fe20000000000 */
[----:B------:R-:W-:Y:S01]  /*71a0*/  IMAD.MOV R4, RZ, RZ, -R4 ;  /* 0x000000ffff047224 */ /* 0x000fe200078e0a04 */
[----:B------:R-:W-:Y:S01]  /*71b0*/  STL [R1+0x624], R13 ;  /* 0x0006240d01007387 */ /* 0x000fe20000100800 */
[----:B------:R-:W-:Y:S01]  /*71c0*/  @!P6 IMAD.IADD R0, R0, 0x1, -R24 ;  /* 0x000000010000e824 */ /* 0x000fe200078e0a18 */
[C---:B------:R-:W-:Y:S01]  /*71d0*/  ISETP.GT.U32.AND P4, PT, R24.reuse, R17, PT ;  /* 0x000000111800720c */ /* 0x040fe20003f84070 */
[----:B------:R-:W-:Y:S01]  /*71e0*/  IMAD R16, R24, R4, R16 ;  /* 0x0000000418107224 */ /* 0x000fe200078e0210 */
[----:B------:R0:W-:Y:S01]  /*71f0*/  STL [R1+0x620], R5 ;  /* 0x0006200501007387 */ /* 0x0001e20000100800 */
[----:B------:R-:W-:Y:S01]  /*7200*/  IMAD.MOV.U32 R10, RZ, RZ, R0 ;  /* 0x000000ffff0a7224 */ /* 0x000fe200078e0000 */
[----:B------:R-:W-:Y:S01]  /*7210*/  IADD3 R3, R29, 0x185, RZ ;  /* 0x000001851d037810 */ /* 0x000fe20007ffe0ff */
[----:B------:R-:W-:Y:S01]  /*7220*/  IMAD.HI.U32 R4, R2, R12, RZ ;  /* 0x0000000c02047227 */ /* 0x000fe200078e00ff */
[----:B------:R-:W-:-:S02]  /*7230*/  ISETP.GT.U32.AND P6, PT, R24, R16, PT ;  /* 0x000000101800720c */ /* 0x000fc40003fc4070 */
[----:B------:R-:W-:Y:S01]  /*7240*/  IABS R14, R3 ;  /* 0x00000003000e7213 */ /* 0x000fe20000000000 */
[----:B------:R-:W-:Y:S01]  /*7250*/  @!P0 IMAD.IADD R9, R9, 0x1, -R24 ;  /* 0x0000000109098824 */ /* 0x000fe200078e0a18 */
[----:B------:R-:W-:Y:S01]  /*7260*/  ISETP.GE.AND P0, PT, R7, RZ, PT ;  /* 0x000000ff0700720c */ /* 0x000fe20003f06270 */
[----:B------:R-:W-:Y:S01]  /*7270*/  @!P5 IMAD.MOV R10, RZ, RZ, -R10 ;  /* 0x000000ffff0ad224 */ /* 0x000fe200078e0a0a */
[----:B------:R-:W-:Y:S01]  /*7280*/  IADD3 R0, R29, 0x183, RZ ;  /* 0x000001831d007810 */ /* 0x000fe20007ffe0ff */
[----:B------:R-:W-:Y:S01]  /*7290*/  @!P4 IMAD.IADD R17, R17, 0x1, -R24 ;  /* 0x000000011111c824 */ /* 0x000fe200078e0a18 */
[----:B------:R-:W-:Y:S01]  /*72a0*/  ISETP.GE.AND P4, PT, R6, RZ, PT ;  /* 0x000000ff0600720c */ /* 0x000fe20003f86270 */
[----:B0-----:R-:W-:Y:S01]  /*72b0*/  IMAD.HI.U32 R5, R2, R15, RZ ;  /* 0x0000000f02057227 */ /* 0x001fe200078e00ff */
[----:B------:R0:W-:Y:S01]  /*72c0*/  STL [R1+0x618], R10 ;  /* 0x0006180a01007387 */ /* 0x0001e20000100800 */
[----:B------:R-:W-:Y:S02]  /*72d0*/  IABS R6, R0 ;  /* 0x0000000000067213 */ /* 0x000fe40000000000 */
[----:B------:R-:W-:Y:S01]  /*72e0*/  IMAD.MOV R5, RZ, RZ, -R5 ;  /* 0x000000ffff057224 */ /* 0x000fe200078e0a05 */
[----:B------:R-:W-:Y:S01]  /*72f0*/  ISETP.GT.U32.AND P5, PT, R24, R17, PT ;  /* 0x000000111800720c */ /* 0x000fe20003fa4070 */
[----:B------:R-:W-:-:S02]  /*7300*/  IMAD.MOV R7, RZ, RZ, -R4 ;  /* 0x000000ffff077224 */ /* 0x000fc400078e0a04 */
[C---:B------:R-:W-:Y:S02]  /*7310*/  IMAD R15, R24.reuse, R5, R15 ;  /* 0x00000005180f7224 */ /* 0x040fe400078e020f */
[----:B------:R-:W-:Y:S01]  /*7320*/  IMAD R12, R24, R7, R12 ;  /* 0x00000007180c7224 */ /* 0x000fe200078e020c */
[C---:B------:R-:W-:Y:S01]  /*7330*/  IADD3 R7, R29.reuse, 0x184, RZ ;  /* 0x000001841d077810 */ /* 0x040fe20007ffe0ff */
[----:B------:R-:W-:Y:S01]  /*7340*/  IMAD.MOV.U32 R5, RZ, RZ, R9 ;  /* 0x000000ffff057224 */ /* 0x000fe200078e0009 */
[----:B------:R-:W-:Y:S01]  /*7350*/  IADD3 R9, R29, 0x182, RZ ;  /* 0x000001821d097810 */ /* 0x000fe20007ffe0ff */
[--C-:B------:R-:W-:Y:S01]  /*7360*/  @!P6 IMAD.IADD R16, R16, 0x1, -R24.reuse ;  /* 0x000000011010e824 */ /* 0x100fe200078e0a18 */
[----:B0-----:R-:W-:Y:S01]  /*7370*/  IABS R10, R7 ;  /* 0x00000007000a7213 */ /* 0x001fe20000000000 */
[----:B------:R-:W-:Y:S01]  /*7380*/  @!P2 IMAD.MOV R5, RZ, RZ, -R5 ;  /* 0x000000ffff05a224 */ /* 0x000fe200078e0a05 */
[C---:B------:R-:W-:Y:S01]  /*7390*/  ISETP.GT.U32.AND P2, PT, R24.reuse, R12, PT ;  /* 0x0000000c1800720c */ /* 0x040fe20003f44070 */
[----:B------:R-:W-:Y:S01]  /*73a0*/  @!P5 IMAD.IADD R17, R17, 0x1, -R24 ;  /* 0x000000011111d824 */ /* 0x000fe200078e0a18 */
[----:B------:R-:W-:Y:S01]  /*73b0*/  ISETP.GT.U32.AND P6, PT, R24, R16, PT ;  /* 0x000000101800720c */ /* 0x000fe20003fc4070 */
[----:B------:R-:W-:Y:S01]  /*73c0*/  IMAD.HI.U32 R4, R2, R14, RZ ;  /* 0x0000000e02047227 */ /* 0x000fe200078e00ff */
[----:B------:R-:W-:Y:S01]  /*73d0*/  ISETP.GT.U32.AND P5, PT, R24, R15, PT ;  /* 0x0000000f1800720c */ /* 0x000fe20003fa4070 */
[----:B------:R0:W-:Y:S02]  /*73e0*/  STL [R1+0x61c], R5 ;  /* 0x00061c0501007387 */ /* 0x0001e40000100800 */
[----:B------:R-:W-:-:S02]  /*73f0*/  IMAD.MOV R4, RZ, RZ, -R4 ;  /* 0x000000ffff047224 */ /* 0x000fc400078e0a04 */
[----:B------:R-:W-:-:S04]  /*7400*/  IMAD.HI.U32 R13, R2, R10, RZ ;  /* 0x0000000a020d7227 */ /* 0x000fc800078e00ff */
        /* <DEDUP_REMOVED lines=8> */
[----:B------:R-:W-:Y:S01]  /*7490*/  IMAD.MOV R13, RZ, RZ, -R13 ;  /* 0x000000ffff0d7224 */ /* 0x000fe200078e0a0d */
[----:B0-----:R-:W-:Y:S01]  /*74a0*/  IABS R5, R9 ;  /* 0x0000000900057213 */ /* 0x001fe20000000000 */
[----:B------:R-:W-:-:S04]  /*74b0*/  IMAD.HI.U32 R3, R2, R6, RZ ;  /* 0x0000000602037227 */ /* 0x000fc800078e00ff */
[----:B------:R-:W-:Y:S02]  /*74c0*/  IMAD R10, R24, R13, R10 ;  /* 0x0000000d180a7224 */ /* 0x000fe400078e020a */
[----:B------:R-:W-:Y:S02]  /*74d0*/  IMAD.MOV.U32 R18, RZ, RZ, R16 ;  /* 0x000000ffff127224 */ /* 0x000fe400078e0010 */
[--C-:B------:R-:W-:Y:S01]  /*74e0*/  @!P6 IMAD.IADD R14, R14, 0x1, -R24.reuse ;  /* 0x000000010e0ee824 */ /* 0x100fe200078e0a18 */
[----:B------:R-:W-:Y:S01]  /*74f0*/  ISETP.GT.U32.AND P6, PT, R24, R15, PT ;  /* 0x0000000f1800720c */ /* 0x000fe20003fc4070 */
[----:B------:R-:W-:Y:S01]  /*7500*/  @!P5 IMAD.IADD R12, R12, 0x1, -R24 ;  /* 0x000000010c0cd824 */ /* 0x000fe200078e0a18 */
[C---:B------:R-:W-:Y:S01]  /*7510*/  ISETP.GT.U32.AND P5, PT, R24.reuse, R10, PT ;  /* 0x0000000a1800720c */ /* 0x040fe20003fa4070 */
[----:B------:R-:W-:Y:S02]  /*7520*/  IMAD.MOV R3, RZ, RZ, -R3 ;  /* 0x000000ffff037224 */ /* 0x000fe400078e0a03 */
[----:B------:R-:W-:Y:S01]  /*7530*/  IMAD.MOV.U32 R19, RZ, RZ, R17 ;  /* 0x000000ffff137224 */ /* 0x000fe200078e0011 */
[----:B------:R-:W-:Y:S01]  /*7540*/  IADD3 R17, R29, 0x17a, RZ ;  /* 0x0000017a1d117810 */ /* 0x000fe20007ffe0ff */
        /* <DEDUP_REMOVED lines=22> */
[----:B------:R-:W-:Y:S01]  /*76b0*/  STL [R1+0x610], R16 ;  /* 0x0006101001007387 */ /* 0x000fe20000100800 */
        /* <DEDUP_REMOVED lines=20> */
[C---:B------:R-:W-:Y:S01]  /*7800*/  IADD3 R13, R29.reuse, 0x17e, RZ ;  /* 0x0000017e1d0d7810 */ /* 0x040fe20007ffe0ff */
[----:B------:R-:W-:Y:S01]  /*7810*/  IMAD.HI.U32 R11, R2, R9, RZ ;  /* 0x00000009020b7227 */ /* 0x000fe200078e00ff */
[----:B------:R-:W-:-:S03]  /*7820*/  IADD3 R12, R29, 0x179, RZ ;  /* 0x000001791d0c7810 */ /* 0x000fc60007ffe0ff */
[----:B0-----:R-:W-:Y:S01]  /*7830*/  IMAD.MOV.U32 R14, RZ, RZ, R10 ;  /* 0x000000ffff0e7224 */ /* 0x001fe200078e000a */
[----:B------:R-:W-:Y:S01]  /*7840*/  IADD3 R10, R29, 0x17d, RZ ;  /* 0x0000017d1d0a7810 */ /* 0x000fe20007ffe0ff */
[----:B------:R-:W-:Y:S01]  /*7850*/  @!P5 IMAD.IADD R5, R5, 0x1, -R24 ;  /* 0x000000010505d824 */ /* 0x000fe200078e0a18 */
[----:B------:R-:W-:Y:S01]  /*7860*/  IABS R15, R12 ;  /* 0x0000000c000f7213 */ /* 0x000fe20000000000 */
        /* <DEDUP_REMOVED lines=17> */
[----:B------:R-:W-:Y:S01]  /*7980*/  ISETP.GE.AND P5, PT, R7, RZ, PT ;  /* 0x000000ff0700720c */ /* 0x000fe20003fa6270 */
[----:B0-----:R-:W-:Y:S01]  /*7990*/  IMAD.MOV.U32 R6, RZ, RZ, R4 ;  /* 0x000000ffff067224 */ /* 0x001fe200078e0004 */
[----:B------:R-:W-:Y:S01]  /*79a0*/  ISETP.GT.U32.AND P6, PT, R24, R0, PT ;  /* 0x000000001800720c */ /* 0x000fe20003fc4070 */
[----:B------:R-:W-:Y:S01]  /*79b0*/  @!P2 IMAD.MOV R5, RZ, RZ, -R5 ;  /* 0x000000ffff05a224 */ /* 0x000fe200078e0a05 */
[----:B------:R-:W-:Y:S01]  /*79c0*/  IADD3 R7, R29, 0x17c, RZ ;  /* 0x0000017c1d077810 */ /* 0x000fe20007ffe0ff */
[----:B------:R-:W-:Y:S01]  /*79d0*/  @!P0 IMAD.MOV R6, RZ, RZ, -R6 ;  /* 0x000000ffff068224 */ /* 0x000fe200078e0a06 */
[----:B------:R-:W-:-:S03]  /*79e0*/  ISETP.GE.AND P2, PT, R10, RZ, PT ;  /* 0x000000ff0a00720c */ /* 0x000fc60003f46270 */
[--C-:B------:R-:W-:Y:S01]  /*79f0*/  @!P3 IMAD.IADD R3, R3, 0x1, -R24.reuse ;  /* 0x000000010303b824 */ /* 0x100fe200078e0a18 */
[----:B------:R-:W-:Y:S01]  /*7a00*/  STL [R1+0x608], R5 ;  /* 0x0006080501007387 */ /* 0x000fe20000100800 */
[----:B------:R-:W-:Y:S02]  /*7a10*/  ISETP.GE.AND P0, PT, R7, RZ, PT ;  /* 0x000000ff0700720c */ /* 0x000fe40003f06270 */
[----:B------:R-:W-:Y:S01]  /*7a20*/  IABS R7, R7 ;  /* 0x0000000700077213 */ /* 0x000fe20000000000 */
[----:B------:R0:W-:Y:S01]  /*7a30*/  STL [R1+0x60c], R6 ;  /* 0x00060c0601007387 */ /* 0x0001e20000100800 */
[----:B------:R-:W-:Y:S01]  /*7a40*/  ISETP.GT.U32.AND P3, PT, R24, R3, PT ;  /* 0x000000031800720c */ /* 0x000fe20003f64070 */
[----:B------:R-:W-:Y:S01]  /*7a50*/  @!P6 IMAD.IADD R0, R0, 0x1, -R24 ;  /* 0x000000010000e824 */ /* 0x000fe200078e0a18 */
[----:B------:R-:W-:Y:S01]  /*7a60*/  IABS R10, R10 ;  /* 0x0000000a000a7213 */ /* 0x000fe20000000000 */
[----:B------:R-:W-:Y:S01]  /*7a70*/  IMAD.HI.U32 R4, R2, R7, RZ ;  /* 0x0000000702047227 */ /* 0x000fe200078e00ff */
[----:B------:R-:W-:-:S02]  /*7a80*/  ISETP.GE.AND P6, PT, R9, RZ, PT ;  /* 0x000000ff0900720c */ /* 0x000fc40003fc6270 */
[----:B------:R-:W-:Y:S01]  /*7a90*/  IABS R9, R9 ;  /* 0x0000000900097213 */ /* 0x000fe20000000000 */
[----:B------:R-:W-:Y:S02]  /*7aa0*/  IMAD.MOV.U32 R11, RZ, RZ, R0 ;  /* 0x000000ffff0b7224 */ /* 0x000fe400078e0000 */
[----:B0-----:R-:W-:-:S04]  /*7ab0*/  IMAD.HI.U32 R6, R2, R13, RZ ;  /* 0x0000000d02067227 */ /* 0x001fc800078e00ff */
[----:B------:R-:W-:Y:S02]  /*7ac0*/  IMAD.MOV R6, RZ, RZ, -R6 ;  /* 0x000000ffff067224 */ /* 0x000fe400078e0a06 */
[----:B------:R-:W-:Y:S02]  /*7ad0*/  IMAD.MOV R4, RZ, RZ, -R4 ;  /* 0x000000ffff047224 */ /* 0x000fe400078e0a04 */
[C---:B------:R-:W-:Y:S02]  /*7ae0*/  IMAD R13, R24.reuse, R6, R13 ;  /* 0x00000006180d7224 */ /* 0x040fe400078e020d */
[----:B------:R-:W-:Y:S02]  /*7af0*/  @!P4 IMAD.MOV R11, RZ, RZ, -R11 ;  /* 0x000000ffff0bc224 */ /* 0x000fe400078e0a0b */
[----:B------:R-:W-:Y:S01]  /*7b00*/  @!P3 IMAD.IADD R3, R3, 0x1, -R24 ;  /* 0x000000010303b824 */ /* 0x000fe200078e0a18 */
[----:B------:R-:W-:Y:S01]  /*7b10*/  ISETP.GT.U32.AND P4, PT, R24, R13, PT ;  /* 0x0000000d1800720c */ /* 0x000fe20003f84070 */
[----:B------:R-:W-:Y:S01]  /*7b20*/  IMAD.HI.U32 R5, R2, R10, RZ ;  /* 0x0000000a02057227 */ /* 0x000fe200078e00ff */
[----:B------:R0:W-:Y:S03]  /*7b30*/  STL [R1+0x600], R11 ;  /* 0x0006000b01007387 */ /* 0x0001e60000100800 */
[----:B------:R-:W-:Y:S01]  /*7b40*/  IMAD R7, R24, R4, R7 ;  /* 0x0000000418077224 */ /* 0x000fe200078e0207 */
[----:B------:R-:W-:Y:S01]  /*7b50*/  IADD3 R4, R29, 0x177, RZ ;  /* 0x000001771d047810 */ /* 0x000fe20007ffe0ff */
[----:B------:R-:W-:-:S02]  /*7b60*/  IMAD.MOV.U32 R6, RZ, RZ, R3 ;  /* 0x000000ffff067224 */ /* 0x000fc400078e0003 */
[----:B------:R-:W-:Y:S01]  /*7b70*/  IMAD.MOV R5, RZ, RZ, -R5 ;  /* 0x000000ffff057224 */ /* 0x000fe200078e0a05 */
[----:B------:R-:W-:Y:S01]  /*7b80*/  IABS R14, R4 ;  /* 0x00000004000e7213 */ /* 0x000fe20000000000 */
[----:B------:R-:W-:Y:S01]  /*7b90*/  @!P5 IMAD.MOV R6, RZ, RZ, -R6 ;  /* 0x000000ffff06d224 */ /* 0x000fe200078e0a06 */
[C---:B------:R-:W-:Y:S01]  /*7ba0*/  ISETP.GT.U32.AND P5, PT, R24.reuse, R7, PT ;  /* 0x000000071800720c */ /* 0x040fe20003fa4070 */
[----:B------:R-:W-:Y:S01]  /*7bb0*/  IMAD R10, R24, R5, R10 ;  /* 0x00000005180a7224 */ /* 0x000fe200078e020a */
[----:B------:R-:W-:Y:S01]  /*7bc0*/  IABS R5, R17 ;  /* 0x0000001100057213 */ /* 0x000fe20000000000 */
[----:B------:R-:W-:Y:S01]  /*7bd0*/  @!P4 IMAD.IADD R13, R13, 0x1, -R24 ;  /* 0x000000010d0dc824 */ /* 0x000fe200078e0a18 */
[----:B------:R1:W-:Y:S01]  /*7be0*/  STL [R1+0x604], R6 ;  /* 0x0006040601007387 */ /* 0x0003e20000100800 */
[----:B------:R-:W-:Y:S01]  /*7bf0*/  IMAD.HI.U32 R0, R2, R9, RZ ;  /* 0x0000000902007227 */ /* 0x000fe200078e00ff */
[C---:B------:R-:W-:Y:S02]  /*7c00*/  ISETP.GT.U32.AND P3, PT, R24.reuse, R10, PT ;  /* 0x0000000a1800720c */ /* 0x040fe40003f64070 */
[----:B------:R-:W-:Y:S01]  /*7c10*/  ISETP.GT.U32.AND P4, PT, R24, R13, PT ;  /* 0x0000000d1800720c */ /* 0x000fe20003f84070 */
[----:B------:R-:W-:-:S02]  /*7c20*/  IMAD.MOV R0, RZ, RZ, -R0 ;  /* 0x000000ffff007224 */ /* 0x000fc400078e0a00 */
[----:B0-----:R-:W-:-:S04]  /*7c30*/  IMAD.HI.U32 R11, R2, R5, RZ ;  /* 0x00000005020b7227 */ /* 0x001fc800078e00ff */
[--C-:B------:R-:W-:Y:S02]  /*7c40*/  @!P5 IMAD.IADD R7, R7, 0x1, -R24.reuse ;  /* 0x000000010707d824 */ /* 0x100fe400078e0a18 */
[----:B------:R-:W-:Y:S01]  /*7c50*/  IMAD R9, R24, R0, R9 ;  /* 0x0000000018097224 */ /* 0x000fe200078e0209 */
[----:B------:R-:W-:Y:S01]  /*7c60*/  IADD3 R0, R29, 0x178, RZ ;  /* 0x000001781d007810 */ /* 0x000fe20007ffe0ff */
[----:B------:R-:W-:Y:S01]  /*7c70*/  @!P3 IMAD.IADD R10, R10, 0x1, -R24 ;  /* 0x000000010a0ab824 */ /* 0x000fe200078e0a18 */
[----:B------:R-:W-:Y:S01]  /*7c80*/  ISETP.GT.U32.AND P5, PT, R24, R7, PT ;  /* 0x000000071800720c */ /* 0x000fe20003fa4070 */
[----:B-1----:R-:W-:Y:S01]  /*7c90*/  IMAD.HI.U32 R6, R2, R15, RZ ;  /* 0x0000000f02067227 */ /* 0x002fe200078e00ff */
[----:B------:R-:W-:Y:S02]  /*7ca0*/  IABS R3, R0 ;  /* 0x0000000000037213 */ /* 0x000fe40000000000 */
[----:B------:R-:W-:Y:S01]  /*7cb0*/  ISETP.GT.U32.AND P3, PT, R24, R10, PT ;  /* 0x0000000a1800720c */ /* 0x000fe20003f64070 */
[----:B------:R-:W-:-:S02]  /*7cc0*/  IMAD.MOV R6, RZ, RZ, -R6 ;  /* 0x000000ffff067224 */ /* 0x000fc400078e0a06 */
[--C-:B------:R-:W-:Y:S01]  /*7cd0*/  @!P4 IMAD.IADD R13, R13, 0x1, -R24.reuse ;  /* 0x000000010d0dc824 */ /* 0x100fe200078e0a18 */
[C---:B------:R-:W-:Y:S01]  /*7ce0*/  ISETP.GT.U32.AND P4, PT, R24.reuse, R9, PT ;  /* 0x000000091800720c */ /* 0x040fe20003f84070 */
[C---:B------:R-:W-:Y:S01]  /*7cf0*/  IMAD R15, R24.reuse, R6, R15 ;  /* 0x00000006180f7224 */ /* 0x040fe200078e020f */
[----:B------:R-:W-:Y:S01]  /*7d00*/  IADD3 R6, R29, 0x176, RZ ;  /* 0x000001761d067810 */ /* 0x000fe20007ffe0ff */
[----:B------:R-:W-:Y:S02]  /*7d10*/  IMAD.MOV R11, RZ, RZ, -R11 ;  /* 0x000000ffff0b7224 */ /* 0x000fe400078e0a0b */
[--C-:B------:R-:W-:Y:S01]  /*7d20*/  @!P5 IMAD.IADD R7, R7, 0x1, -R24.reuse ;  /* 0x000000010707d824 */ /* 0x100fe200078e0a18 */
[C---:B------:R-:W-:Y:S01]  /*7d30*/  ISETP.GT.U32.AND P5, PT, R24.reuse, R15, PT ;  /* 0x0000000f1800720c */ /* 0x040fe20003fa4070 */
[----:B------:R-:W-:Y:S02]  /*7d40*/  IMAD R5, R24, R11, R5 ;  /* 0x0000000b18057224 */ /* 0x000fe400078e0205 */
[----:B------:R-:W-:-:S02]  /*7d50*/  @!P3 IMAD.IADD R10, R10, 0x1, -R24 ;  /* 0x000000010a0ab824 */ /* 0x000fc400078e0a18 */
[----:B------:R-:W-:Y:S01]  /*7d60*/  IMAD.MOV.U32 R18, RZ, RZ, R13 ;  /* 0x000000ffff127224 */ /* 0x000fe200078e000d */
[----:B------:R-:W-:Y:S01]  /*7d70*/  ISETP.GT.U32.AND P3, PT, R24, R5, PT ;  /* 0x000000051800720c */ /* 0x000fe20003f64070 */
[----:B------:R-:W-:Y:S01]  /*7d80*/  @!P4 IMAD.IADD R9, R9, 0x1, -R24 ;  /* 0x000000010909c824 */ /* 0x000fe200078e0a18 */
[----:B------:R-:W-:Y:S01]  /*7d90*/  IABS R13, R6 ;  /* 0x00000006000d7213 */ /* 0x000fe20000000000 */
[----:B------:R-:W-:Y:S01]  /*7da0*/  @!P1 IMAD.MOV R18, RZ, RZ, -R18 ;  /* 0x000000ffff129224 */ /* 0x000fe200078e0a12 */
[----:B------:R-:W-:Y:S01]  /*7db0*/  ISETP.GE.AND P4, PT, R17, RZ, PT ;  /* 0x000000ff1100720c */ /* 0x000fe20003f86270 */
[----:B------:R-:W-:Y:S01]  /*7dc0*/  IMAD.HI.U32 R16, R2, R3, RZ ;  /* 0x0000000302107227 */ /* 0x000fe200078e00ff */
[----:B------:R-:W-:Y:S02]  /*7dd0*/  ISETP.GT.U32.AND P1, PT, R24, R9, PT ;  /* 0x000000091800720c */ /* 0x000fe40003f24070 */
[----:B------:R0:W-:Y:S01]  /*7de0*/  STL [R1+0x5ec], R18 ;  /* 0x0005ec1201007387 */ /* 0x0001e20000100800 */
[----:B------:R-:W-:-:S02]  /*7df0*/  @!P5 IMAD.IADD R15, R15, 0x1, -R24 ;  /* 0x000000010f0fd824 */ /* 0x000fc400078e0a18 */
[----:B------:R-:W-:-:S03]  /*7e00*/  IMAD.HI.U32 R11, R2, R14, RZ ;  /* 0x0000000e020b7227 */ /* 0x000fc600078e00ff */
[----:B------:R-:W-:Y:S01]  /*7e10*/  ISETP.GT.U32.AND P5, PT, R24, R15, PT ;  /* 0x0000000f1800720c */ /* 0x000fe20003fa4070 */
[----:B------:R-:W-:Y:S02]  /*7e20*/  IMAD.MOV R16, RZ, RZ, -R16 ;  /* 0x000000ffff107224 */ /* 0x000fe400078e0a10 */
[----:B------:R-:W-:Y:S01]  /*7e30*/  @!P3 IMAD.IADD R5, R5, 0x1, -R24 ;  /* 0x000000010505b824 */ /* 0x000fe200078e0a18 */
[----:B------:R-:W-:Y:S01]  /*7e40*/  ISETP.GE.AND P3, PT, R12, RZ, PT ;  /* 0x000000ff0c00720c */ /* 0x000fe20003f66270 */
[----:B0-----:R-:W-:Y:S02]  /*7e50*/  IMAD.MOV.U32 R18, RZ, RZ, R10 ;  /* 0x000000ffff127224 */ /* 0x001fe400078e000a */
[----:B------:R-:W-:-:S04]  /*7e60*/  IMAD.HI.U32 R10, R2, R13, RZ ;  /* 0x0000000d020a7227 */ /* 0x000fc800078e00ff */
[----:B------:R-:W-:Y:S02]  /*7e70*/  IMAD.MOV R11, RZ, RZ, -R11 ;  /* 0x000000ffff0b7224 */ /* 0x000fe400078e0a0b */
[C---:B------:R-:W-:Y:S02]  /*7e80*/  IMAD R3, R24.reuse, R16, R3 ;  /* 0x0000001018037224 */ /* 0x040fe400078e0203 */
[----:B------:R-:W-:Y:S01]  /*7e90*/  @!P2 IMAD.MOV R18, RZ, RZ, -R18 ;  /* 0x000000ffff12a224 */ /* 0x000fe200078e0a12 */
[C---:B------:R-:W-:Y:S01]  /*7ea0*/  ISETP.GT.U32.AND P2, PT, R24.reuse, R5, PT ;  /* 0x000000051800720c */ /* 0x040fe20003f44070 */
[----:B------:R-:W-:Y:S01]  /*7eb0*/  @!P1 IMAD.IADD R9, R9, 0x1, -R24 ;  /* 0x0000000109099824 */ /* 0x000fe200078e0a18 */
[C---:B------:R-:W-:Y:S01]  /*7ec0*/  ISETP.GT.U32.AND P1, PT, R24.reuse, R3, PT ;  /* 0x000000031800720c */ /* 0x040fe20003f24070 */
[----:B------:R-:W-:Y:S01]  /*7ed0*/  IMAD.MOV R10, RZ, RZ, -R10 ;  /* 0x000000ffff0a7224 */ /* 0x000fe200078e0a0a */
[----:B------:R-:W-:Y:S01]  /*7ee0*/  STL [R1+0x5e4], R18 ;  /* 0x0005e41201007387 */ /* 0x000fe20000100800 */
[----:B------:R-:W-:-:S02]  /*7ef0*/  IMAD R14, R24, R11, R14 ;  /* 0x0000000b180e7224 */ /* 0x000fc400078e020e */
[----:B------:R-:W-:Y:S02]  /*7f00*/  IMAD.MOV.U32 R11, RZ, RZ, R9 ;  /* 0x000000ffff0b7224 */ /* 0x000fe400078e0009 */
[C---:B------:R-:W-:Y:S02]  /*7f10*/  IMAD R13, R24.reuse, R10, R13 ;  /* 0x0000000a180d7224 */ /* 0x040fe400078e020d */
[----:B------:R-:W-:Y:S01]  /*7f20*/  @!P6 IMAD.MOV R11, RZ, RZ, -R11 ;  /* 0x000000ffff0be224 */ /* 0x000fe200078e0a0b */
[C---:B------:R-:W-:Y:S01]  /*7f30*/  ISETP.GT.U32.AND P6, PT, R24.reuse, R14, PT ;  /* 0x0000000e1800720c */ /* 0x040fe20003fc4070 */
[--C-:B------:R-:W-:Y:S01]  /*7f40*/  @!P5 IMAD.IADD R15, R15, 0x1, -R24.reuse ;  /* 0x000000010f0fd824 */ /* 0x100fe200078e0a18 */
[----:B------:R-:W-:Y:S01]  /*7f50*/  ISETP.GT.U32.AND P5, PT, R24, R13, PT ;  /* 0x0000000d1800720c */ /* 0x000fe20003fa4070 */
[----:B------:R-:W-:Y:S01]  /*7f60*/  @!P0 IMAD.MOV R7, RZ, RZ, -R7 ;  /* 0x000000ffff078224 */ /* 0x000fe200078e0a07 */
[----:B------:R-:W-:Y:S01]  /*7f70*/  ISETP.GE.AND P0, PT, R0, RZ, PT ;  /* 0x000000ff0000720c */ /* 0x000fe20003f06270 */
[--C-:B------:R-:W-:Y:S01]  /*7f80*/  @!P2 IMAD.IADD R5, R5, 0x1, -R24.reuse ;  /* 0x000000010505a824 */ /* 0x100fe200078e0a18 */
[----:B------:R-:W-:Y:S01]  /*7f90*/  ISETP.GE.AND P2, PT, R4, RZ, PT ;  /* 0x000000ff0400720c */ /* 0x000fe20003f46270 */
[--C-:B------:R-:W-:Y:S01]  /*7fa0*/  @!P1 IMAD.IADD R3, R3, 0x1, -R24.reuse ;  /* 0x0000000103039824 */ /* 0x100fe200078e0a18 */
[C---:B------:R-:W-:Y:S01]  /*7fb0*/  IADD3 R0, R29.reuse, 0x175, RZ ;  /* 0x000001751d007810 */ /* 0x040fe20007ffe0ff */
[----:B------:R0:W-:Y:S01]  /*7fc0*/  STL [R1+0x5e0], R7 ;  /* 0x0005e00701007387 */ /* 0x0001e20000100800 */
[----:B------:R-:W-:Y:S01]  /*7fd0*/  IADD3 R4, R29, 0x174, RZ ;  /* 0x000001741d047810 */ /* 0x000fe20007ffe0ff */
[----:B------:R-:W-:Y:S01]  /*7fe0*/  IMAD.MOV.U32 R10, RZ, RZ, R5 ;  /* 0x000000ffff0a7224 */ /* 0x000fe200078e0005 */
[----:B------:R-:W-:Y:S01]  /*7ff0*/  ISETP.GE.AND P1, PT, R6, RZ, PT ;  /* 0x000000ff0600720c */ /* 0x000fe20003f26270 */
[--C-:B------:R-:W-:Y:S01]  /*8000*/  @!P6 IMAD.IADD R14, R14, 0x1, -R24.reuse ;  /* 0x000000010e0ee824 */ /* 0x100fe200078e0a18 */
[----:B------:R-:W-:Y:S01]  /*8010*/  IABS R6, R4 ;  /* 0x0000000400067213 */ /* 0x000fe20000000000 */
[----:B------:R-:W-:Y:S01]  /*8020*/  @!P5 IMAD.IADD R13, R13, 0x1, -R24 ;  /* 0x000000010d0dd824 */ /* 0x000fe200078e0a18 */
[C---:B------:R-:W-:Y:S01]  /*8030*/  ISETP.GT.U32.AND P6, PT, R24.reuse, R3, PT ;  /* 0x000000031800720c */ /* 0x040fe20003fc4070 */
[----:B------:R-:W-:Y:S01]  /*8040*/  @!P4 IMAD.MOV R10, RZ, RZ, -R10 ;  /* 0x000000ffff0ac224 */ /* 0x000fe200078e0a0a */
[----:B------:R1:W-:Y:S01]  /*8050*/  STL [R1+0x5dc], R11 ;  /* 0x0005dc0b01007387 */ /* 0x0003e20000100800 */
[----:B0-----:R-:W-:Y:S01]  /*8060*/  IABS R7, R0 ;  /* 0x0000000000077213 */ /* 0x001fe20000000000 */
[----:B------:R-:W-:Y:S01]  /*8070*/  IMAD.MOV.U32 R5, RZ, RZ, R6 ;  /* 0x000000ffff057224 */ /* 0x000fe200078e0006 */
[C---:B------:R-:W-:Y:S01]  /*8080*/  ISETP.GT.U32.AND P4, PT, R24.reuse, R13, PT ;  /* 0x0000000d1800720c */ /* 0x040fe20003f84070 */
[----:B------:R0:W-:Y:S01]  /*8090*/  STL [R1+0x5b4], R10 ;  /* 0x0005b40a01007387 */ /* 0x0001e20000100800 */
[----:B------:R-:W-:Y:S01]  /*80a0*/  ISETP.GT.U32.AND P5, PT, R24, R14, PT ;  /* 0x0000000e1800720c */ /* 0x000fe20003fa4070 */
[----:B------:R-:W-:-:S04]  /*80b0*/  IMAD.HI.U32 R9, R2, R7, RZ ;  /* 0x0000000702097227 */ /* 0x000fc800078e00ff */
[----:B------:R-:W-:Y:S01]  /*80c0*/  IMAD.MOV R9, RZ, RZ, -R9 ;  /* 0x000000ffff097224 */ /* 0x000fe200078e0a09 */
[C---:B-1----:R-:W-:Y:S01]  /*80d0*/  IADD3 R11, R29.reuse, 0x173, RZ ;  /* 0x000001731d0b7810 */ /* 0x042fe20007ffe0ff */
[----:B------:R-:W-:Y:S01]  /*80e0*/  IMAD.HI.U32 R6, R2, R5, RZ ;  /* 0x0000000502067227 */ /* 0x000fe200078e00ff */
[----:B0-----:R-:W-:-:S03]  /*80f0*/  IADD3 R10, R29, 0x172, RZ ;  /* 0x000001721d0a7810 */ /* 0x001fc60007ffe0ff */
[C---:B------:R-:W-:Y:S01]  /*8100*/  IMAD R7, R24.reuse, R9, R7 ;  /* 0x0000000918077224 */ /* 0x040fe200078e0207 */
[----:B------:R-:W-:Y:S01]  /*8110*/  IABS R12, R11 ;  /* 0x0000000b000c7213 */ /* 0x000fe20000000000 */
[----:B------:R-:W-:Y:S01]  /*8120*/  IMAD.MOV R6, RZ, RZ, -R6 ;  /* 0x000000ffff067224 */ /* 0x000fe200078e0a06 */
[----:B------:R-:W-:Y:S01]  /*8130*/  IABS R17, R10 ;  /* 0x0000000a00117213 */ /* 0x000fe20000000000 */
[--C-:B------:R-:W-:Y:S01]  /*8140*/  @!P6 IMAD.IADD R3, R3, 0x1, -R24.reuse ;  /* 0x000000010303e824 */ /* 0x100fe200078e0a18 */
[C---:B------:R-:W-:Y:S01]  /*8150*/  ISETP.GT.U32.AND P6, PT, R24.reuse, R7, PT ;  /* 0x000000071800720c */ /* 0x040fe20003fc4070 */
[----:B------:R-:W-:Y:S02]  /*8160*/  IMAD R5, R24, R6, R5 ;  /* 0x0000000618057224 */ /* 0x000fe400078e0205 */
[----:B------:R-:W-:Y:S02]  /*8170*/  @!P4 IMAD.IADD R13, R13, 0x1, -R24 ;  /* 0x000000010d0dc824 */ /* 0x000fe400078e0a18 */
[----:B------:R-:W-:Y:S01]  /*8180*/  IMAD.HI.U32 R6, R2, R12, RZ ;  /* 0x0000000c02067227 */ /* 0x000fe200078e00ff */
[----:B------:R-:W-:-:S03]  /*8190*/  ISETP.GT.U32.AND P4, PT, R24, R5, PT ;  /* 0x000000051800720c */ /* 0x000fc60003f84070 */
[----:B------:R-:W-:Y:S01]  /*81a0*/  @!P5 IMAD.IADD R14, R14, 0x1, -R24 ;  /* 0x000000010e0ed824 */ /* 0x000fe200078e0a18 */
[----:B------:R-:W-:Y:S01]  /*81b0*/  ISETP.GE.AND P5, PT, R0, RZ, PT ;  /* 0x000000ff0000720c */ /* 0x000fe20003fa6270 */
[----:B------:R-:W-:Y:S01]  /*81c0*/  IMAD.HI.U32 R9, R2, R17, RZ ;  /* 0x0000001102097227 */ /* 0x000fe200078e00ff */
[----:B------:R-:W-:-:S03]  /*81d0*/  IADD3 R0, R29, 0x171, RZ ;  /* 0x000001711d007810 */ /* 0x000fc60007ffe0ff */
[----:B------:R-:W-:Y:S01]  /*81e0*/  @!P6 IMAD.IADD R7, R7, 0x1, -R24 ;  /* 0x000000010707e824 */ /* 0x000fe200078e0a18 */
        /* <DEDUP_REMOVED lines=25> */
[--C-:B------:R-:W-:Y:S01]  /*8380*/  @!P3 IMAD.IADD R7, R7, 0x1, -R24.reuse ;  /* 0x000000010707b824 */ /* 0x100fe200078e0a18 */
        /* <DEDUP_REMOVED lines=8> */
[C---:B------:R-:W-:Y:S01]  /*8410*/  IMAD R9, R24.reuse, R13, R9 ;  /* 0x0000000d18097224 */ /* 0x040fe200078e0209 */
[----:B------:R-:W-:Y:S01]  /*8420*/  IADD3 R3, R29, 0x16e, RZ ;  /* 0x0000016e1d037810 */ /* 0x000fe20007ffe0ff */
[----:B0-----:R-:W-:Y:S01]  /*8430*/  IMAD.MOV.U32 R14, RZ, RZ, R5 ;  /* 0x000000ffff0e7224 */ /* 0x001fe200078e0005 */
[----:B------:R-:W-:Y:S01]  /*8440*/  IABS R10, R0 ;  /* 0x00000000000a7213 */ /* 0x000fe20000000000 */
[----:B-1----:R-:W-:Y:S01]  /*8450*/  IMAD.MOV.U32 R15, RZ, RZ, R7 ;  /* 0x000000ffff0f7224 */ /* 0x002fe200078e0007 */
[----:B------:R-:W-:Y:S01]  /*8460*/  IABS R5, R3 ;  /* 0x0000000300057213 */ /* 0x000fe20000000000 */
[----:B------:R-:W-:Y:S01]  /*8470*/  @!P2 IMAD.IADD R17, R17, 0x1, -R24 ;  /* 0x000000011111a824 */ /* 0x000fe200078e0a18 */
[----:B------:R-:W-:Y:S01]  /*8480*/  IADD3 R7, R29, 0x16d, RZ ;  /* 0x0000016d1d077810 */ /* 0x000fe20007ffe0ff */
[----:B------:R-:W-:Y:S01]  /*8490*/  @!P5 IMAD.MOV R15, RZ, RZ, -R15 ;  /* 0x000000ffff0fd224 */ /* 0x000fe200078e0a0f */
[C---:B------:R-:W-:Y:S01]  /*84a0*/  ISETP.GT.U32.AND P5, PT, R24.reuse, R6, PT ;  /* 0x000000061800720c */ /* 0x040fe20003fa4070 */
[----:B------:R-:W-:Y:S01]  /*84b0*/  @!P6 IMAD.MOV R14, RZ, RZ, -R14 ;  /* 0x000000ffff0ee224 */ /* 0x000fe200078e0a0e */
[----:B------:R-:W-:Y:S01]  /*84c0*/  ISETP.GT.U32.AND P6, PT, R24, R9, PT ;  /* 0x000000091800720c */ /* 0x000fe20003fc4070 */
[--C-:B------:R-:W-:Y:S01]  /*84d0*/  @!P0 IMAD.IADD R12, R12, 0x1, -R24.reuse ;  /* 0x000000010c0c8824 */ /* 0x100fe200078e0a18 */
[----:B------:R-:W-:Y:S01]  /*84e0*/  ISETP.GT.U32.AND P2, PT, R24, R17, PT ;  /* 0x000000111800720c */ /* 0x000fe20003f44070 */
[----:B------:R-:W-:Y:S01]  /*84f0*/  IMAD.HI.U32 R11, R2, R10, RZ ;  /* 0x0000000a020b7227 */ /* 0x000fe200078e00ff */
[----:B------:R0:W-:Y:S02]  /*8500*/  STL [R1+0x5c4], R15 ;  /* 0x0005c40f01007387 */ /* 0x0001e40000100800 */
[----:B------:R-:W-:Y:S01]  /*8510*/  ISETP.GT.U32.AND P0, PT, R24, R12, PT ;  /* 0x0000000c1800720c */ /* 0x000fe20003f04070 */
[----:B------:R-:W-:Y:S01]  /*8520*/  IMAD.MOV R11, RZ, RZ, -R11 ;  /* 0x000000ffff0b7224 */ /* 0x000fe200078e0a0b */
[----:B------:R-:W-:Y:S03]  /*8530*/  STL [R1+0x5cc], R14 ;  /* 0x0005cc0e01007387 */ /* 0x000fe60000100800 */
        /* <DEDUP_REMOVED lines=12> */
[----:B------:R-:W-:Y:S01]  /*8600*/  IMAD R5, R24, R0, R5 ;  /* 0x0000000018057224 */ /* 0x000fe200078e0205 */
[----:B------:R-:W-:Y:S01]  /*8610*/  IABS R4, R7 ;  /* 0x0000000700047213 */ /* 0x000fe20000000000 */
[----:B------:R-:W-:Y:S01]  /*8620*/  @!P5 IMAD.IADD R6, R6, 0x1, -R24 ;  /* 0x000000010606d824 */ /* 0x000fe200078e0a18 */
[C---:B------:R-:W-:Y:S01]  /*8630*/  ISETP.GT.U32.AND P5, PT, R24.reuse, R10, PT ;  /* 0x0000000a1800720c */ /* 0x040fe20003fa4070 */
[----:B------:R-:W-:Y:S01]  /*8640*/  IMAD.MOV.U32 R13, RZ, RZ, R12 ;  /* 0x000000ffff0d7224 */ /* 0x000fe200078e000c */
[----:B------:R-:W-:Y:S01]  /*8650*/  IADD3 R12, R29, 0x16c, RZ ;  /* 0x0000016c1d0c7810 */ /* 0x000fe20007ffe0ff */
[----:B------:R-:W-:Y:S01]  /*8660*/  @!P6 IMAD.IADD R9, R9, 0x1, -R24 ;  /* 0x000000010909e824 */ /* 0x000fe200078e0a18 */
[----:B------:R-:W-:Y:S01]  /*8670*/  ISETP.GT.U32.AND P6, PT, R24, R5, PT ;  /* 0x000000051800720c */ /* 0x000fe20003fc4070 */
[----:B------:R-:W-:Y:S01]  /*8680*/  @!P1 IMAD.MOV R13, RZ, RZ, -R13 ;  /* 0x000000ffff0d9224 */ /* 0x000fe200078e0a0d */
[----:B------:R-:W-:Y:S01]  /*8690*/  ISETP.GE.AND P1, PT, R3, RZ, PT ;  /* 0x000000ff0300720c */ /* 0x000fe20003f26270 */
[----:B------:R-:W-:Y:S01]  /*86a0*/  IMAD.HI.U32 R3, R2, R4, RZ ;  /* 0x0000000402037227 */ /* 0x000fe200078e00ff */
[----:B0-----:R-:W-:-:S02]  /*86b0*/  IABS R15, R12 ;  /* 0x0000000c000f7213 */ /* 0x001fc40000000000 */
[----:B------:R0:W-:Y:S01]  /*86c0*/  STL [R1+0x5c8], R13 ;  /* 0x0005c80d01007387 */ /* 0x0001e20000100800 */
[----:B------:R-:W-:Y:S01]  /*86d0*/  IMAD.MOV R3, RZ, RZ, -R3 ;  /* 0x000000ffff037224 */ /* 0x000fe200078e0a03 */
[----:B------:R-:W-:Y:S01]  /*86e0*/  IADD3 R0, R29, 0x16a, RZ ;  /* 0x0000016a1d007810 */ /* 0x000fe20007ffe0ff */
[----:B------:R-:W-:Y:S02]  /*86f0*/  @!P5 IMAD.IADD R10, R10, 0x1, -R24 ;  /* 0x000000010a0ad824 */ /* 0x000fe400078e0a18 */
[----:B------:R-:W-:-:S04]  /*8700*/  IMAD.HI.U32 R18, R2, R15, RZ ;  /* 0x0000000f02127227 */ /* 0x000fc800078e00ff */
[----:B------:R-:W-:Y:S01]  /*8710*/  @!P6 IMAD.IADD R5, R5, 0x1, -R24 ;  /* 0x000000010505e824 */ /* 0x000fe200078e0a18 */
[----:B0-----:R-:W-:Y:S01]  /*8720*/  IADD3 R13, R29, 0x16b, RZ ;  /* 0x0000016b1d0d7810 */ /* 0x001fe20007ffe0ff */
[C---:B------:R-:W-:Y:S01]  /*8730*/  IMAD R4, R24.reuse, R3, R4 ;  /* 0x0000000318047224 */ /* 0x040fe200078e0204 */
[C---:B------:R-:W-:Y:S01]  /*8740*/  ISETP.GT.U32.AND P6, PT, R24.reuse, R10, PT ;  /* 0x0000000a1800720c */ /* 0x040fe20003fc4070 */
[----:B------:R-:W-:Y:S01]  /*8750*/  IMAD.MOV R18, RZ, RZ, -R18 ;  /* 0x000000ffff127224 */ /* 0x000fe200078e0a12 */
[----:B------:R-:W-:Y:S01]  /*8760*/  IABS R14, R13 ;  /* 0x0000000d000e7213 */ /* 0x000fe20000000000 */
[----:B------:R-:W-:Y:S01]  /*8770*/  @!P3 IMAD.MOV R17, RZ, RZ, -R17 ;  /* 0x000000ffff11b224 */ /* 0x000fe200078e0a11 */
[----:B------:R-:W-:Y:S01]  /*8780*/  IABS R3, R0 ;  /* 0x0000000000037213 */ /* 0x000fe20000000000 */
[----:B------:R-:W-:Y:S01]  /*8790*/  IMAD.MOV.U32 R19, RZ, RZ, R6 ;  /* 0x000000ffff137224 */ /* 0x000fe200078e0006 */
[----:B------:R-:W-:Y:S01]  /*87a0*/  ISETP.GT.U32.AND P5, PT, R24, R4, PT ;  /* 0x000000041800720c */ /* 0x000fe20003fa4070 */
[----:B------:R-:W-:Y:S01]  /*87b0*/  IMAD.HI.U32 R16, R2, R14, RZ ;  /* 0x0000000e02107227 */ /* 0x000fe200078e00ff */
[----:B------:R-:W-:Y:S01]  /*87c0*/  ISETP.GE.AND P3, PT, R7, RZ, PT ;  /* 0x000000ff0700720c */ /* 0x000fe20003f66270 */
[----:B------:R0:W-:Y:S02]  /*87d0*/  STL [R1+0x5bc], R17 ;  /* 0x0005bc1101007387 */ /* 0x0001e40000100800 */
[----:B------:R-:W-:Y:S01]  /*87e0*/  IMAD R7, R24, R18, R15 ;  /* 0x0000001218077224 */ /* 0x000fe200078e020f */
[----:B------:R-:W-:Y:S01]  /*87f0*/  IABS R15, R11 ;  /* 0x0000000b000f7213 */ /* 0x000fe20000000000 */
[----:B------:R-:W-:-:S02]  /*8800*/  IMAD.MOV R16, RZ, RZ, -R16 ;  /* 0x000000ffff107224 */ /* 0x000fc400078e0a10 */
[----:B------:R-:W-:Y:S01]  /*8810*/  @!P6 IMAD.IADD R10, R10, 0x1, -R24 ;  /* 0x000000010a0ae824 */ /* 0x000fe200078e0a18 */
[C---:B------:R-:W-:Y:S01]  /*8820*/  ISETP.GT.U32.AND P6, PT, R24.reuse, R7, PT ;  /* 0x000000071800720c */ /* 0x040fe20003fc4070 */
[----:B------:R-:W-:Y:S01]  /*8830*/  @!P4 IMAD.MOV R19, RZ, RZ, -R19 ;  /* 0x000000ffff13c224 */ /* 0x000fe200078e0a13 */
[C---:B------:R-:W-:Y:S01]  /*8840*/  ISETP.GT.U32.AND P4, PT, R24.reuse, R5, PT ;  /* 0x000000051800720c */ /* 0x040fe20003f84070 */
[----:B0-----:R-:W-:Y:S02]  /*8850*/  IMAD.MOV.U32 R17, RZ, RZ, R3 ;  /* 0x000000ffff117224 */ /* 0x001fe400078e0003 */
[----:B------:R-:W-:Y:S01]  /*8860*/  IMAD R3, R24, R16, R14 ;  /* 0x0000001018037224 */ /* 0x000fe200078e020e */
[----:B------:R0:W-:Y:S01]  /*8870*/  STL [R1+0x5b0], R19 ;  /* 0x0005b01301007387 */ /* 0x0001e20000100800 */
[----:B------:R-:W-:-:S04]  /*8880*/  IMAD.HI.U32 R6, R2, R17, RZ ;  /* 0x0000001102067227 */ /* 0x000fc800078e00ff */
[----:B------:R-:W-:Y:S02]  /*8890*/  IMAD.MOV.U32 R14, RZ, RZ, R10 ;  /* 0x000000ffff0e7224 */ /* 0x000fe400078e000a */
[----:B------:R-:W-:Y:S02]  /*88a0*/  IMAD.MOV R6, RZ, RZ, -R6 ;  /* 0x000000ffff067224 */ /* 0x000fe400078e0a06 */
[----:B------:R-:W-:Y:S02]  /*88b0*/  @!P5 IMAD.IADD R4, R4, 0x1, -R24 ;  /* 0x000000010404d824 */ /* 0x000fe400078e0a18 */
[----:B------:R-:W-:Y:S01]  /*88c0*/  @!P2 IMAD.MOV R14, RZ, RZ, -R14 ;  /* 0x000000ffff0ea224 */ /* 0x000fe200078e0a0e */
[C---:B------:R-:W-:Y:S01]  /*88d0*/  ISETP.GT.U32.AND P2, PT, R24.reuse, R3, PT ;  /* 0x000000031800720c */ /* 0x040fe20003f44070 */
[C---:B------:R-:W-:Y:S01]  /*88e0*/  IMAD R6, R24.reuse, R6, R17 ;  /* 0x0000000618067224 */ /* 0x040fe200078e0211 */
[----:B------:R-:W-:Y:S01]  /*88f0*/  ISETP.GT.U32.AND P5, PT, R24, R4, PT ;  /* 0x000000041800720c */ /* 0x000fe20003fa4070 */
[----:B------:R-:W-:-:S02]  /*8900*/  @!P6 IMAD.IADD R7, R7, 0x1, -R24 ;  /* 0x000000010707e824 */ /* 0x000fc400078e0a18 */
[----:B------:R-:W-:Y:S01]  /*8910*/  IMAD.MOV.U32 R16, RZ, RZ, R9 ;  /* 0x000000ffff107224 */ /* 0x000fe200078e0009 */
[----:B------:R-:W-:Y:S01]  /*8920*/  ISETP.GT.U32.AND P6, PT, R24, R6, PT ;  /* 0x000000061800720c */ /* 0x000fe20003fc4070 */
[----:B------:R-:W-:-:S04]  /*8930*/  IMAD.HI.U32 R9, R2, R15, RZ ;  /* 0x0000000f02097227 */ /* 0x000fc800078e00ff */
[--C-:B------:R-:W-:Y:S01]  /*8940*/  @!P4 IMAD.IADD R5, R5, 0x1, -R24.reuse ;  /* 0x000000010505c824 */ /* 0x100fe200078e0a18 */
[----:B------:R-:W-:Y:S01]  /*8950*/  ISETP.GE.AND P4, PT, R13, RZ, PT ;  /* 0x000000ff0d00720c */ /* 0x000fe20003f86270 */
[--C-:B------:R-:W-:Y:S01]  /*8960*/  @!P2 IMAD.IADD R3, R3, 0x1, -R24.reuse ;  /* 0x000000010303a824 */ /* 0x100fe200078e0a18 */
[C---:B------:R-:W-:Y:S01]  /*8970*/  IADD3 R13, R29.reuse, 0x168, RZ ;  /* 0x000001681d0d7810 */ /* 0x040fe20007ffe0ff */
[----:B------:R-:W-:Y:S02]  /*8980*/  IMAD.MOV R9, RZ, RZ, -R9 ;  /* 0x000000ffff097224 */ /* 0x000fe400078e0a09 */
[----:B------:R-:W-:Y:S01]  /*8990*/  IMAD.MOV.U32 R10, RZ, RZ, R5 ;  /* 0x000000ffff0a7224 */ /* 0x000fe200078e0005 */
[----:B------:R-:W-:Y:S01]  /*89a0*/  ISETP.GT.U32.AND P2, PT, R24, R3, PT ;  /* 0x000000031800720c */ /* 0x000fe20003f44070 */
[----:B------:R-:W-:Y:S01]  /*89b0*/  @!P5 IMAD.IADD R4, R4, 0x1, -R24 ;  /* 0x000000010404d824 */ /* 0x000fe200078e0a18 */
[----:B------:R-:W-:Y:S01]  /*89c0*/  ISETP.GE.AND P5, PT, R0, RZ, PT ;  /* 0x000000ff0000720c */ /* 0x000fe20003fa6270 */
[C---:B------:R-:W-:Y:S01]  /*89d0*/  IMAD R0, R24.reuse, R9, R15 ;  /* 0x0000000918007224 */ /* 0x040fe200078e020f */
[----:B------:R-:W-:Y:S01]  /*89e0*/  IABS R15, R13 ;  /* 0x0000000d000f7213 */ /* 0x000fe20000000000 */
[----:B------:R-:W-:Y:S01]  /*89f0*/  @!P1 IMAD.MOV R10, RZ, RZ, -R10 ;  /* 0x000000ffff0a9224 */ /* 0x000fe200078e0a0a */
[----:B------:R-:W-:Y:S01]  /*8a00*/  ISETP.GT.U32.AND P1, PT, R24, R7, PT ;  /* 0x000000071800720c */ /* 0x000fe20003f24070 */
[----:B------:R-:W-:Y:S01]  /*8a10*/  @!P6 IMAD.IADD R6, R6, 0x1, -R24 ;  /* 0x000000010606e824 */ /* 0x000fe200078e0a18 */
[----:B------:R-:W-:Y:S01]  /*8a20*/  IADD3 R5, R29, 0x166, RZ ;  /* 0x000001661d057810 */ /* 0x000fe20007ffe0ff */
[----:B------:R-:W-:-:S03]  /*8a30*/  IMAD.HI.U32 R17, R2, R15, RZ ;  /* 0x0000000f02117227 */ /* 0x000fc600078e00ff */
[C---:B------:R-:W-:Y:S01]  /*8a40*/  ISETP.GT.U32.AND P6, PT, R24.reuse, R6, PT ;  /* 0x000000061800720c */ /* 0x040fe20003fc4070 */
[----:B------:R-:W-:Y:S01]  /*8a50*/  IMAD.MOV R17, RZ, RZ, -R17 ;  /* 0x000000ffff117224 */ /* 0x000fe200078e0a11 */
[----:B------:R-:W-:Y:S01]  /*8a60*/  IABS R9, R5 ;  /* 0x0000000500097213 */ /* 0x000fe20000000000 */
[--C-:B------:R-:W-:Y:S01]  /*8a70*/  @!P2 IMAD.IADD R3, R3, 0x1, -R24.reuse ;  /* 0x000000010303a824 */ /* 0x100fe200078e0a18 */
[----:B------:R-:W-:Y:S01]  /*8a80*/  ISETP.GE.AND P2, PT, R11, RZ, PT ;  /* 0x000000ff0b00720c */ /* 0x000fe20003f46270 */
[C---:B------:R-:W-:Y:S02]  /*8a90*/  IMAD R11, R24.reuse, R17, R15 ;  /* 0x00000011180b7224 */ /* 0x040fe400078e020f */
[----:B------:R-:W-:Y:S01]  /*8aa0*/  @!P1 IMAD.IADD R7, R7, 0x1, -R24 ;  /* 0x0000000107079824 */ /* 0x000fe200078e0a18 */
[----:B------:R-:W-:Y:S01]  /*8ab0*/  ISETP.GT.U32.AND P1, PT, R24, R0, PT ;  /* 0x000000001800720c */ /* 0x000fe20003f24070 */
[----:B------:R-:W-:Y:S01]  /*8ac0*/  @!P0 IMAD.MOV R16, RZ, RZ, -R16 ;  /* 0x000000ffff108224 */ /* 0x000fe200078e0a10 */
[----:B------:R-:W-:Y:S01]  /*8ad0*/  ISETP.GE.AND P0, PT, R12, RZ, PT ;  /* 0x000000ff0c00720c */ /* 0x000fe20003f06270 */
[----:B------:R-:W-:Y:S01]  /*8ae0*/  IMAD.HI.U32 R18, R2, R9, RZ ;  /* 0x0000000902127227 */ /* 0x000fe200078e00ff */
[----:B------:R-:W-:-:S02]  /*8af0*/  IADD3 R12, R29, 0x167, RZ ;  /* 0x000001671d0c7810 */ /* 0x000fc40007ffe0ff */
[----:B------:R1:W-:Y:S01]  /*8b00*/  STL [R1+0x5ac], R16 ;  /* 0x0005ac1001007387 */ /* 0x0003e20000100800 */
[----:B------:R-:W-:Y:S01]  /*8b10*/  @!P6 IMAD.IADD R6, R6, 0x1, -R24 ;  /* 0x000000010606e824 */ /* 0x000fe200078e0a18 */
[----:B------:R-:W-:Y:S01]  /*8b20*/  ISETP.GT.U32.AND P6, PT, R24, R11, PT ;  /* 0x0000000b1800720c */ /* 0x000fe20003fc4070 */
[----:B------:R-:W-:Y:S01]  /*8b30*/  IMAD.MOV R18, RZ, RZ, -R18 ;  /* 0x000000ffff127224 */ /* 0x000fe200078e0a12 */
[----:B------:R-:W-:Y:S01]  /*8b40*/  STL [R1+0x5a8], R14 ;  /* 0x0005a80e01007387 */ /* 0x000fe20000100800 */
[----:B------:R-:W-:Y:S02]  /*8b50*/  IMAD.MOV.U32 R20, RZ, RZ, R4 ;  /* 0x000000ffff147224 */ /* 0x000fe400078e0004 */
[----:B------:R-:W-:Y:S01]  /*8b60*/  @!P1 IMAD.IADD R0, R0, 0x1, -R24 ;  /* 0x0000000100009824 */ /* 0x000fe200078e0a18 */
[----:B------:R2:W-:Y:S01]  /*8b70*/  STL [R1+0x5a4], R10 ;  /* 0x0005a40a01007387 */ /* 0x0005e20000100800 */
[----:B0-----:R-:W-:Y:S01]  /*8b80*/  IMAD.MOV.U32 R19, RZ, RZ, R7 ;  /* 0x000000ffff137224 */ /* 0x001fe200078e0007 */
[----:B-1----:R-:W-:Y:S01]  /*8b90*/  IABS R16, R12 ;  /* 0x0000000c00107213 */ /* 0x002fe20000000000 */
[----:B------:R-:W-:Y:S01]  /*8ba0*/  IMAD R9, R24, R18, R9 ;  /* 0x0000001218097224 */ /* 0x000fe200078e0209 */
[----:B------:R-:W-:Y:S01]  /*8bb0*/  ISETP.GE.AND P1, PT, R13, RZ, PT ;  /* 0x000000ff0d00720c */ /* 0x000fe20003f26270 */
[----:B------:R-:W-:Y:S01]  /*8bc0*/  @!P3 IMAD.MOV R20, RZ, RZ, -R20 ;  /* 0x000000ffff14b224 */ /* 0x000fe200078e0a14 */
[C---:B------:R-:W-:Y:S01]  /*8bd0*/  IADD3 R13, R29.reuse, 0x164, RZ ;  /* 0x000001641d0d7810 */ /* 0x040fe20007ffe0ff */
[----:B------:R-:W-:Y:S01]  /*8be0*/  IMAD.HI.U32 R15, R2, R16, RZ ;  /* 0x00000010020f7227 */ /* 0x000fe200078e00ff */
[----:B--2---:R-:W-:-:S03]  /*8bf0*/  IADD3 R10, R29, 0x165, RZ ;  /* 0x000001651d0a7810 */ /* 0x004fc60007ffe0ff */
[----:B------:R-:W-:Y:S01]  /*8c00*/  @!P6 IMAD.IADD R11, R11, 0x1, -R24 ;  /* 0x000000010b0be824 */ /* 0x000fe200078e0a18 */
[C---:B------:R-:W-:Y:S01]  /*8c10*/  ISETP.GT.U32.AND P6, PT, R24.reuse, R0, PT ;  /* 0x000000001800720c */ /* 0x040fe20003fc4070 */
[----:B------:R-:W-:Y:S01]  /*8c20*/  IMAD.MOV R15, RZ, RZ, -R15 ;  /* 0x000000ffff0f7224 */ /* 0x000fe200078e0a0f */
[----:B------:R-:W-:Y:S01]  /*8c30*/  IABS R14, R10 ;  /* 0x0000000a000e7213 */ /* 0x000fe20000000000 */
[----:B------:R-:W-:Y:S01]  /*8c40*/  @!P0 IMAD.MOV R19, RZ, RZ, -R19 ;  /* 0x000000ffff138224 */ /* 0x000fe200078e0a13 */
[C---:B------:R-:W-:Y:S01]  /*8c50*/  ISETP.GT.U32.AND P0, PT, R24.reuse, R11, PT ;  /* 0x0000000b1800720c */ /* 0x040fe20003f04070 */
[----:B------:R-:W-:Y:S01]  /*8c60*/  IMAD R15, R24, R15, R16 ;  /* 0x0000000f180f7224 */ /* 0x000fe200078e0210 */
[----:B------:R-:W-:Y:S01]  /*8c70*/  IABS R4, R13 ;  /* 0x0000000d00047213 */ /* 0x000fe20000000000 */
[----:B------:R-:W-:Y:S01]  /*8c80*/  IMAD.HI.U32 R17, R2, R14, RZ ;  /* 0x0000000e02117227 */ /* 0x000fe200078e00ff */
[----:B------:R-:W-:Y:S01]  /*8c90*/  IADD3 R16, R29, 0x163, RZ ;  /* 0x000001631d107810 */ /* 0x000fe20007ffe0ff */
[----:B------:R-:W-:Y:S01]  /*8ca0*/  STL [R1+0x5a0], R20 ;  /* 0x0005a01401007387 */ /* 0x000fe20000100800 */
[C---:B------:R-:W-:Y:S01]  /*8cb0*/  ISETP.GT.U32.AND P3, PT, R24.reuse, R15, PT ;  /* 0x0000000f1800720c */ /* 0x040fe20003f64070 */
[----:B------:R-:W-:Y:S01]  /*8cc0*/  IMAD.MOV R17, RZ, RZ, -R17 ;  /* 0x000000ffff117224 */ /* 0x000fe200078e0a11 */
[----:B------:R-:W-:Y:S01]  /*8cd0*/  IABS R7, R16 ;  /* 0x0000001000077213 */ /* 0x000fe20000000000 */
[----:B------:R-:W-:Y:S01]  /*8ce0*/  @!P4 IMAD.MOV R3, RZ, RZ, -R3 ;  /* 0x000000ffff03c224 */ /* 0x000fe200078e0a03 */
[C---:B------:R-:W-:Y:S01]  /*8cf0*/  ISETP.GT.U32.AND P4, PT, R24.reuse, R9, PT ;  /* 0x000000091800720c */ /* 0x040fe20003f84070 */
[----:B------:R-:W-:Y:S01]  /*8d00*/  IMAD R14, R24, R17, R14 ;  /* 0x00000011180e7224 */ /* 0x000fe200078e020e */
[----:B------:R-:W-:Y:S01]  /*8d10*/  STL [R1+0x59c], R19 ;  /* 0x00059c1301007387 */ /* 0x000fe20000100800 */
[----:B------:R-:W-:-:S02]  /*8d20*/  @!P6 IMAD.IADD R0, R0, 0x1, -R24 ;  /* 0x000000010000e824 */ /* 0x000fc400078e0a18 */
[----:B------:R-:W-:Y:S01]  /*8d30*/  IMAD.MOV.U32 R17, RZ, RZ, R6 ;  /* 0x000000ffff117224 */ /* 0x000fe200078e0006 */
[----:B------:R-:W-:Y:S01]  /*8d40*/  ISETP.GT.U32.AND P6, PT, R24, R14, PT ;  /* 0x0000000e1800720c */ /* 0x000fe20003fc4070 */
[----:B------:R-:W-:Y:S01]  /*8d50*/  IMAD.HI.U32 R6, R2, R4, RZ ;  /* 0x0000000402067227 */ /* 0x000fe200078e00ff */
[----:B------:R0:W-:Y:S03]  /*8d60*/  STL [R1+0x598], R3 ;  /* 0x0005980301007387 */ /* 0x0001e60000100800 */
[----:B------:R-:W-:Y:S02]  /*8d70*/  IMAD.MOV R6, RZ, RZ, -R6 ;  /* 0x000000ffff067224 */ /* 0x000fe400078e0a06 */
[--C-:B------:R-:W-:Y:S01]  /*8d80*/  @!P0 IMAD.IADD R11, R11, 0x1, -R24.reuse ;  /* 0x000000010b0b8824 */ /* 0x100fe200078e0a18 */
[----:B------:R-:W-:Y:S01]  /*8d90*/  ISETP.GE.AND P0, PT, R5, RZ, PT ;  /* 0x000000ff0500720c */ /* 0x000fe20003f06270 */
[--C-:B------:R-:W-:Y:S01]  /*8da0*/  @!P3 IMAD.IADD R15, R15, 0x1, -R24.reuse ;  /* 0x000000010f0fb824 */ /* 0x100fe200078e0a18 */
[----:B------:R-:W-:Y:S01]  /*8db0*/  ISETP.GE.AND P3, PT, R10, RZ, PT ;  /* 0x000000ff0a00720c */ /* 0x000fe20003f66270 */
[----:B------:R-:W-:-:S02]  /*8dc0*/  @!P4 IMAD.IADD R9, R9, 0x1, -R24 ;  /* 0x000000010909c824 */ /* 0x000fc400078e0a18 */
[----:B0-----:R-:W-:Y:S01]  /*8dd0*/  IMAD.MOV.U32 R3, RZ, RZ, R7 ;  /* 0x000000ffff037224 */ /* 0x001fe200078e0007 */
[C---:B------:R-:W-:Y:S01]  /*8de0*/  ISETP.GT.U32.AND P4, PT, R24.reuse, R15, PT ;  /* 0x0000000f1800720c */ /* 0x040fe20003f84070 */
[----:B------:R-:W-:Y:S01]  /*8df0*/  IMAD R6, R24, R6, R4 ;  /* 0x0000000618067224 */ /* 0x000fe200078e0204 */
[C---:B------:R-:W-:Y:S01]  /*8e00*/  IADD3 R7, R29.reuse, 0x162, RZ ;  /* 0x000001621d077810 */ /* 0x040fe20007ffe0ff */
[----:B------:R-:W-:Y:S01]  /*8e10*/  IMAD.MOV.U32 R10, RZ, RZ, R11 ;  /* 0x000000ffff0a7224 */ /* 0x000fe200078e000b */
[----:B------:R-:W-:Y:S01]  /*8e20*/  IADD3 R4, R29, 0x161, RZ ;  /* 0x000001611d047810 */ /* 0x000fe20007ffe0ff */
[----:B------:R-:W-:Y:S01]  /*8e30*/  @!P6 IMAD.IADD R14, R14, 0x1, -R24 ;  /* 0x000000010e0ee824 */ /* 0x000fe200078e0a18 */
[----:B------:R-:W-:Y:S01]  /*8e40*/  ISETP.GT.U32.AND P6, PT, R24, R9, PT ;  /* 0x000000091800720c */ /* 0x000fe20003fc4070 */
[----:B------:R-:W-:Y:S01]  /*8e50*/  @!P5 IMAD.MOV R17, RZ, RZ, -R17 ;  /* 0x000000ffff11d224 */ /* 0x000fe200078e0a11 */
[----:B------:R-:W-:Y:S01]  /*8e60*/  ISETP.GE.AND P5, PT, R12, RZ, PT ;  /* 0x000000ff0c00720c */ /* 0x000fe20003fa6270 */
[----:B------:R-:W-:-:S03]  /*8e70*/  IMAD.HI.U32 R5, R2, R3, RZ ;  /* 0x0000000302057227 */ /* 0x000fc600078e00ff */
[----:B------:R0:W-:Y:S01]  /*8e80*/  STL [R1+0x594], R17 ;  /* 0x0005941101007387 */ /* 0x0001e20000100800 */
[----:B------:R-:W-:Y:S01]  /*8e90*/  @!P1 IMAD.MOV R10, RZ, RZ, -R10 ;  /* 0x000000ffff0a9224 */ /* 0x000fe200078e0a0a */
[C---:B------:R-:W-:Y:S01]  /*8ea0*/  ISETP.GT.U32.AND P1, PT, R24.reuse, R6, PT ;  /* 0x000000061800720c */ /* 0x040fe20003f24070 */
[----:B------:R-:W-:Y:S02]  /*8eb0*/  IMAD.MOV R5, RZ, RZ, -R5 ;  /* 0x000000ffff057224 */ /* 0x000fe400078e0a05 */
[--C-:B------:R-:W-:Y:S01]  /*8ec0*/  @!P4 IMAD.IADD R15, R15, 0x1, -R24.reuse ;  /* 0x000000010f0fc824 */ /* 0x100fe200078e0a18 */
[----:B------:R-:W-:Y:S01]  /*8ed0*/  ISETP.GE.AND P4, PT, R13, RZ, PT ;  /* 0x000000ff0d00720c */ /* 0x000fe20003f86270 */
[----:B------:R-:W-:Y:S02]  /*8ee0*/  @!P6 IMAD.IADD R9, R9, 0x1, -R24 ;  /* 0x000000010909e824 */ /* 0x000fe400078e0a18 */
[----:B0-----:R-:W-:Y:S02]  /*8ef0*/  IMAD.MOV.U32 R17, RZ, RZ, R0 ;  /* 0x000000ffff117224 */ /* 0x001fe400078e0000 */
[C---:B------:R-:W-:Y:S01]  /*8f00*/  IMAD R0, R24.reuse, R5, R3 ;  /* 0x0000000518007224 */ /* 0x040fe200078e0203 */
[----:B------:R-:W-:Y:S01]  /*8f10*/  IABS R5, R7 ;  /* 0x0000000700057213 */ /* 0x000fe20000000000 */
[----:B------:R-:W-:Y:S01]  /*8f20*/  @!P2 IMAD.MOV R17, RZ, RZ, -R17 ;  /* 0x000000ffff11a224 */ /* 0x000fe200078e0a11 */
[----:B------:R-:W-:Y:S01]  /*8f30*/  ISETP.GT.U32.AND P2, PT, R24, R14, PT ;  /* 0x0000000e1800720c */ /* 0x000fe20003f44070 */
[----:B------:R-:W-:Y:S01]  /*8f40*/  @!P1 IMAD.IADD R6, R6, 0x1, -R24 ;  /* 0x0000000106069824 */ /* 0x000fe200078e0a18 */
[----:B------:R-:W-:Y:S01]  /*8f50*/  ISETP.GT.U32.AND P6, PT, R24, R0, PT ;  /* 0x000000001800720c */ /* 0x000fe20003fc4070 */
[----:B------:R-:W-:Y:S01]  /*8f60*/  IMAD.HI.U32 R12, R2, R5, RZ ;  /* 0x00000005020c7227 */ /* 0x000fe200078e00ff */
[----:B------:R0:W-:Y:S01]  /*8f70*/  STL [R1+0x590], R17 ;  /* 0x0005901101007387 */ /* 0x0001e20000100800 */
[----:B------:R-:W-:-:S02]  /*8f80*/  ISETP.GE.AND P1, PT, R7, RZ, PT ;  /* 0x000000ff0700720c */ /* 0x000fc40003f26270 */
[----:B------:R-:W-:Y:S01]  /*8f90*/  IMAD.MOV R12, RZ, RZ, -R12 ;  /* 0x000000ffff0c7224 */ /* 0x000fe200078e0a0c */
[----:B------:R1:W-:Y:S01]  /*8fa0*/  STL [R1+0x58c], R10 ;  /* 0x00058c0a01007387 */ /* 0x0003e20000100800 */
[----:B------:R-:W-:Y:S02]  /*8fb0*/  IABS R3, R4 ;  /* 0x0000000400037213 */ /* 0x000fe40000000000 */
[----:B------:R-:W-:Y:S02]  /*8fc0*/  IMAD R5, R24, R12, R5 ;  /* 0x0000000c18057224 */ /* 0x000fe400078e0205 */
[--C-:B------:R-:W-:Y:S01]  /*8fd0*/  @!P2 IMAD.IADD R14, R14, 0x1, -R24.reuse ;  /* 0x000000010e0ea824 */ /* 0x100fe200078e0a18 */
[----:B------:R-:W-:Y:S01]  /*8fe0*/  ISETP.GE.AND P2, PT, R16, RZ, PT ;  /* 0x000000ff1000720c */ /* 0x000fe20003f46270 */
[----:B0-----:R-:W-:Y:S02]  /*8ff0*/  IMAD.MOV.U32 R17, RZ, RZ, R15 ;  /* 0x000000ffff117224 */ /* 0x001fe400078e000f */
[----:B------:R-:W-:Y:S01]  /*9000*/  IMAD.MOV.U32 R15, RZ, RZ, R9 ;  /* 0x000000ffff0f7224 */ /* 0x000fe200078e0009 */
[----:B-1----:R-:W-:Y:S01]  /*9010*/  IADD3 R10, R29, 0x160, RZ ;  /* 0x000001601d0a7810 */ /* 0x002fe20007ffe0ff */
[----:B------:R-:W-:Y:S01]  /*9020*/  @!P5 IMAD.MOV R17, RZ, RZ, -R17 ;  /* 0x000000ffff11d224 */ /* 0x000fe200078e0a11 */
[----:B------:R-:W-:Y:S01]  /*9030*/  ISETP.GT.U32.AND P5, PT, R24, R6, PT ;  /* 0x000000061800720c */ /* 0x000fe20003fa4070 */
[----:B------:R-:W-:Y:S01]  /*9040*/  @!P6 IMAD.IADD R0, R0, 0x1, -R24 ;  /* 0x000000010000e824 */ /* 0x000fe200078e0a18 */
[----:B------:R-:W-:Y:S01]  /*9050*/  IABS R7, R10 ;  /* 0x0000000a00077213 */ /* 0x000fe20000000000 */
[----:B------:R-:W-:Y:S01]  /*9060*/  IMAD.MOV.U32 R13, RZ, RZ, R14 ;  /* 0x000000ffff0d7224 */ /* 0x000fe200078e000e */
[----:B------:R-:W-:Y:S01]  /*9070*/  STL [R1+0x588], R17 ;  /* 0x0005881101007387 */ /* 0x000fe20000100800 */
[----:B------:R-:W-:Y:S01]  /*9080*/  @!P0 IMAD.MOV R15, RZ, RZ, -R15 ;  /* 0x000000ffff0f8224 */ /* 0x000fe200078e0a0f */
[----:B------:R-:W-:Y:S01]  /*9090*/  ISETP.GT.U32.AND P0, PT, R24, R5, PT ;  /* 0x000000051800720c */ /* 0x000fe20003f04070 */
[----:B------:R-:W-:Y:S01]  /*90a0*/  IMAD.HI.U32 R9, R2, R7, RZ ;  /* 0x0000000702097227 */ /* 0x000fe200078e00ff */
[----:B------:R-:W-:-:S02]  /*90b0*/  ISETP.GT.U32.AND P6, PT, R24, R0, PT ;  /* 0x000000001800720c */ /* 0x000fc40003fc4070 */
[----:B------:R0:W-:Y:S01]  /*90c0*/  STL [R1+0x56c], R15 ;  /* 0x00056c0f01007387 */ /* 0x0001e20000100800 */
[----:B------:R-:W-:Y:S01]  /*90d0*/  @!P3 IMAD.MOV R13, RZ, RZ, -R13 ;  /* 0x000000ffff0db224 */ /* 0x000fe200078e0a0d */
[----:B------:R-:W-:Y:S01]  /*90e0*/  ISETP.GE.AND P3, PT, R4, RZ, PT ;  /* 0x000000ff0400720c */ /* 0x000fe20003f66270 */
[----:B------:R-:W-:Y:S01]  /*90f0*/  IMAD.MOV R4, RZ, RZ, -R9 ;  /* 0x000000ffff047224 */ /* 0x000fe200078e0a09 */
[C---:B------:R-:W-:Y:S01]  /*9100*/  IADD3 R9, R29.reuse, 0x15e, RZ ;  /* 0x0000015e1d097810 */ /* 0x040fe20007ffe0ff */
[----:B------:R-:W-:Y:S01]  /*9110*/  @!P5 IMAD.IADD R6, R6, 0x1, -R24 ;  /* 0x000000010606d824 */ /* 0x000fe200078e0a18 */
[----:B------:R1:W-:Y:S01]  /*9120*/  STL [R1+0x570], R13 ;  /* 0x0005700d01007387 */ /* 0x0003e20000100800 */
[----:B------:R-:W-:Y:S01]  /*9130*/  IMAD.HI.U32 R11, R2, R3, RZ ;  /* 0x00000003020b7227 */ /* 0x000fe200078e00ff */
[----:B------:R-:W-:Y:S02]  /*9140*/  IABS R19, R9 ;  /* 0x0000000900137213 */ /* 0x000fe40000000000 */
[C---:B0-----:R-:W-:Y:S01]  /*9150*/  IADD3 R15, R29.reuse, 0x15a, RZ ;  /* 0x0000015a1d0f7810 */ /* 0x041fe20007ffe0ff */
[----:B------:R-:W-:Y:S01]  /*9160*/  IMAD R4, R24, R4, R7 ;  /* 0x0000000418047224 */ /* 0x000fe200078e0207 */
[----:B------:R-:W-:Y:S01]  /*9170*/  IADD3 R7, R29, 0x15d, RZ ;  /* 0x0000015d1d077810 */ /* 0x000fe20007ffe0ff */
[----:B------:R-:W-:-:S02]  /*9180*/  IMAD.MOV R11, RZ, RZ, -R11 ;  /* 0x000000ffff0b7224 */ /* 0x000fc400078e0a0b */
[----:B------:R-:W-:Y:S02]  /*9190*/  @!P0 IMAD.IADD R5, R5, 0x1, -R24 ;  /* 0x0000000105058824 */ /* 0x000fe400078e0a18 */
[----:B-1----:R-:W-:Y:S02]  /*91a0*/  IMAD.MOV.U32 R13, RZ, RZ, R6 ;  /* 0x000000ffff0d7224 */ /* 0x002fe400078e0006 */
[C---:B------:R-:W-:Y:S01]  /*91b0*/  IMAD R3, R24.reuse, R11, R3 ;  /* 0x0000000b18037224 */ /* 0x040fe200078e0203 */
[C---:B------:R-:W-:Y:S01]  /*91c0*/  ISETP.GT.U32.AND P0, PT, R24.reuse, R5, PT ;  /* 0x000000051800720c */ /* 0x040fe20003f04070 */
[----:B------:R-:W-:Y:S01]  /*91d0*/  @!P4 IMAD.MOV R13, RZ, RZ, -R13 ;  /* 0x000000ffff0dc224 */ /* 0x000fe200078e0a0d */
[----:B------:R-:W-:Y:S01]  /*91e0*/  ISETP.GT.U32.AND P4, PT, R24, R4, PT ;  /* 0x000000041800720c */ /* 0x000fe20003f84070 */
[----:B------:R-:W-:Y:S01]  /*91f0*/  @!P6 IMAD.IADD R0, R0, 0x1, -R24 ;  /* 0x000000010000e824 */ /* 0x000fe200078e0a18 */
[----:B------:R-:W-:Y:S02]  /*9200*/  ISETP.GE.AND P6, PT, R10, RZ, PT ;  /* 0x000000ff0a00720c */ /* 0x000fe40003fc6270 */
[----:B------:R-:W-:Y:S01]  /*9210*/  IADD3 R10, R29, 0x15f, RZ ;  /* 0x0000015f1d0a7810 */ /* 0x000fe20007ffe0ff */
[----:B------:R-:W-:Y:S01]  /*9220*/  IMAD.MOV.U32 R12, RZ, RZ, R0 ;  /* 0x000000ffff0c7224 */ /* 0x000fe200078e0000 */
[----:B------:R-:W-:Y:S01]  /*9230*/  ISETP.GT.U32.AND P5, PT, R24, R3, PT ;  /* 0x000000031800720c */ /* 0x000fe20003fa4070 */
[----:B------:R0:W-:Y:S01]  /*9240*/  STL [R1+0x574], R13 ;  /* 0x0005740d01007387 */ /* 0x0001e20000100800 */
[----:B------:R-:W-:Y:S01]  /*9250*/  IABS R18, R10 ;  /* 0x0000000a00127213 */ /* 0x000fe20000000000 */
[----:B------:R-:W-:Y:S01]  /*9260*/  @!P2 IMAD.MOV R12, RZ, RZ, -R12 ;  /* 0x000000ffff0ca224 */ /* 0x000fe200078e0a0c */
[----:B------:R-:W-:Y:S01]  /*9270*/  ISETP.GE.AND P2, PT, R10, RZ, PT ;  /* 0x000000ff0a00720c */ /* 0x000fe20003f46270 */
[--C-:B------:R-:W-:Y:S01]  /*9280*/  @!P0 IMAD.IADD R5, R5, 0x1, -R24.reuse ;  /* 0x0000000105058824 */ /* 0x100fe200078e0a18 */
[----:B------:R-:W-:Y:S01]  /*9290*/  IABS R11, R7 ;  /* 0x00000007000b7213 */ /* 0x000fe20000000000 */
[----:B------:R-:W-:Y:S01]  /*92a0*/  IMAD.HI.U32 R10, R2, R18, RZ ;  /* 0x00000012020a7227 */ /* 0x000fe200078e00ff */
[----:B------:R-:W-:Y:S01]  /*92b0*/  ISETP.GE.AND P0, PT, R9, RZ, PT ;  /* 0x000000ff0900720c */ /* 0x000fe20003f06270 */
[----:B------:R1:W-:Y:S02]  /*92c0*/  STL [R1+0x57c], R12 ;  /* 0x00057c0c01007387 */ /* 0x0003e40000100800 */
[----:B------:R-:W-:-:S02]  /*92d0*/  @!P4 IMAD.IADD R4, R4, 0x1, -R24 ;  /* 0x000000010404c824 */ /* 0x000fc400078e0a18 */
[----:B------:R-:W-:Y:S02]  /*92e0*/  IMAD.MOV R10, RZ, RZ, -R10 ;  /* 0x000000ffff0a7224 */ /* 0x000fe400078e0a0a */
[----:B------:R-:W-:Y:S01]  /*92f0*/  @!P5 IMAD.IADD R3, R3, 0x1, -R24 ;  /* 0x000000010303d824 */ /* 0x000fe200078e0a18 */
[----:B------:R-:W-:Y:S01]  /*9300*/  ISETP.GT.U32.AND P4, PT, R24, R4, PT ;  /* 0x000000041800720c */ /* 0x000fe20003f84070 */
[----:B------:R-:W-:Y:S02]  /*9310*/  IMAD.MOV.U32 R6, RZ, RZ, R11 ;  /* 0x000000ffff067224 */ /* 0x000fe400078e000b */
[----:B------:R-:W-:Y:S01]  /*9320*/  IMAD.HI.U32 R11, R2, R19, RZ ;  /* 0x00000013020b7227 */ /* 0x000fe200078e00ff */
[----:B------:R-:W-:-:S03]  /*9330*/  ISETP.GT.U32.AND P5, PT, R24, R3, PT ;  /* 0x000000031800720c */ /* 0x000fc60003fa4070 */
[C---:B------:R-:W-:Y:S01]  /*9340*/  IMAD R18, R24.reuse, R10, R18 ;  /* 0x0000000a18127224 */ /* 0x040fe200078e0212 */
[C---:B------:R-:W-:Y:S01]  /*9350*/  IADD3 R10, R29.reuse, 0x159, RZ ;  /* 0x000001591d0a7810 */ /* 0x040fe20007ffe0ff */
[----:B0-----:R-:W-:Y:S01]  /*9360*/  IMAD.MOV.U32 R13, RZ, RZ, R5 ;  /* 0x000000ffff0d7224 */ /* 0x001fe200078e0005 */
[----:B------:R-:W-:Y:S01]  /*9370*/  IABS R5, R15 ;  /* 0x0000000f00057213 */ /* 0x000fe20000000000 */
[----:B------:R-:W-:Y:S01]  /*9380*/  IMAD.MOV R9, RZ, RZ, -R11 ;  /* 0x000000ffff097224 */ /* 0x000fe200078e0a0b */
[----:B------:R-:W-:Y:S01]  /*9390*/  IADD3 R11, R29, 0x15c, RZ ;  /* 0x0000015c1d0b7810 */ /* 0x000fe20007ffe0ff */
[----:B------:R-:W-:Y:S01]  /*93a0*/  @!P1 IMAD.MOV R13, RZ, RZ, -R13 ;  /* 0x000000ffff0d9224 */ /* 0x000fe200078e0a0d */
[C---:B------:R-:W-:Y:S01]  /*93b0*/  ISETP.GT.U32.AND P1, PT, R24.reuse, R18, PT ;  /* 0x000000121800720c */ /* 0x040fe20003f24070 */
[----:B------:R-:W-:Y:S01]  /*93c0*/  IMAD R19, R24, R9, R19 ;  /* 0x0000000918137224 */ /* 0x000fe200078e0213 */
[----:B------:R-:W-:Y:S01]  /*93d0*/  IABS R14, R10 ;  /* 0x0000000a000e7213 */ /* 0x000fe20000000000 */
[----:B------:R-:W-:Y:S01]  /*93e0*/  @!P4 IMAD.IADD R4, R4, 0x1, -R24 ;  /* 0x000000010404c824 */ /* 0x000fe200078e0a18 */
[----:B------:R0:W-:Y:S01]  /*93f0*/  STL [R1+0x580], R13 ;  /* 0x0005800d01007387 */ /* 0x0001e20000100800 */
[----:B------:R-:W-:Y:S01]  /*9400*/  IMAD.HI.U32 R0, R2, R6, RZ ;  /* 0x0000000602007227 */ /* 0x000fe200078e00ff */
[----:B------:R-:W-:-:S03]  /*9410*/  ISETP.GT.U32.AND P4, PT, R24, R19, PT ;  /* 0x000000131800720c */ /* 0x000fc60003f84070 */
[----:B------:R-:W-:Y:S01]  /*9420*/  @!P5 IMAD.IADD R3, R3, 0x1, -R24 ;  /* 0x000000010303d824 */ /* 0x000fe200078e0a18 */
[----:B------:R-:W-:Y:S01]  /*9430*/  ISETP.GE.AND P5, PT, R7, RZ, PT ;  /* 0x000000ff0700720c */ /* 0x000fe20003fa6270 */
[----:B------:R-:W-:Y:S02]  /*9440*/  IMAD.MOV R0, RZ, RZ, -R0 ;  /* 0x000000ffff007224 */ /* 0x000fe400078e0a00 */
[----:B------:R-:W-:Y:S02]  /*9450*/  @!P1 IMAD.IADD R18, R18, 0x1, -R24 ;  /* 0x0000000112129824 */ /* 0x000fe400078e0a18 */
[----:B-1----:R-:W-:Y:S02]  /*9460*/  IMAD.MOV.U32 R12, RZ, RZ, R3 ;  /* 0x000000ffff0c7224 */ /* 0x002fe400078e0003 */
[C---:B------:R-:W-:Y:S01]  /*9470*/  IMAD R0, R24.reuse, R0, R6 ;  /* 0x0000000018007224 */ /* 0x040fe200078e0206 */
[----:B------:R-:W-:Y:S01]  /*9480*/  IADD3 R6, R29, 0x15b, RZ ;  /* 0x0000015b1d067810 */ /* 0x000fe20007ffe0ff */
[----:B------:R-:W-:Y:S01]  /*9490*/  @!P3 IMAD.MOV R12, RZ, RZ, -R12 ;  /* 0x000000ffff0cb224 */ /* 0x000fe200078e0a0c */
[C---:B------:R-:W-:Y:S01]  /*94a0*/  ISETP.GT.U32.AND P1, PT, R24.reuse, R18, PT ;  /* 0x000000121800720c */ /* 0x040fe20003f24070 */
[----:B------:R-:W-:Y:S01]  /*94b0*/  @!P4 IMAD.IADD R19, R19, 0x1, -R24 ;  /* 0x000000011313c824 */ /* 0x000fe200078e0a18 */
[----:B------:R-:W-:Y:S01]  /*94c0*/  ISETP.GE.AND P3, PT, R11, RZ, PT ;  /* 0x000000ff0b00720c */ /* 0x000fe20003f66270 */
[----:B------:R-:W-:Y:S01]  /*94d0*/  IMAD.MOV.U32 R16, RZ, RZ, R4 ;  /* 0x000000ffff107224 */ /* 0x000fe200078e0004 */
[----:B------:R-:W-:Y:S01]  /*94e0*/  IABS R11, R11 ;  /* 0x0000000b000b7213 */ /* 0x000fe20000000000 */
[----:B------:R1:W-:Y:S01]  /*94f0*/  STL [R1+0x584], R12 ;  /* 0x0005840c01007387 */ /* 0x0003e20000100800 */
[----:B------:R-:W-:Y:S01]  /*9500*/  IABS R9, R6 ;  /* 0x0000000600097213 */ /* 0x000fe20000000000 */
[----:B------:R-:W-:Y:S01]  /*9510*/  @!P6 IMAD.MOV R16, RZ, RZ, -R16 ;  /* 0x000000ffff10e224 */ /* 0x000fe200078e0a10 */
[----:B------:R-:W-:Y:S01]  /*9520*/  ISETP.GT.U32.AND P4, PT, R24, R19, PT ;  /* 0x000000131800720c */ /* 0x000fe20003f84070 */
[----:B0-----:R-:W-:Y:S01]  /*9530*/  IMAD.HI.U32 R13, R2, R5, RZ ;  /* 0x00000005020d7227 */ /* 0x001fe200078e00ff */
[----:B------:R-:W-:-:S02]  /*9540*/  ISETP.GT.U32.AND P6, PT, R24, R0, PT ;  /* 0x000000001800720c */ /* 0x000fc40003fc4070 */
[----:B------:R0:W-:Y:S01]  /*9550*/  STL [R1+0x578], R16 ;  /* 0x0005781001007387 */ /* 0x0001e20000100800 */
[----:B------:R-:W-:-:S04]  /*9560*/  IMAD.HI.U32 R7, R2, R9, RZ ;  /* 0x0000000902077227 */ /* 0x000fc800078e00ff */
[----:B-1----:R-:W-:-:S04]  /*9570*/  IMAD.HI.U32 R12, R2, R11, RZ ;  /* 0x0000000b020c7227 */ /* 0x002fc800078e00ff */
[----:B------:R-:W-:Y:S02]  /*9580*/  IMAD.MOV R12, RZ, RZ, -R12 ;  /* 0x000000ffff0c7224 */ /* 0x000fe400078e0a0c */
[----:B------:R-:W-:Y:S02]  /*9590*/  IMAD.MOV R7, RZ, RZ, -R7 ;  /* 0x000000ffff077224 */ /* 0x000fe400078e0a07 */
[--C-:B------:R-:W-:Y:S01]  /*95a0*/  @!P1 IMAD.IADD R18, R18, 0x1, -R24.reuse ;  /* 0x0000000112129824 */ /* 0x100fe200078e0a18 */
[----:B------:R-:W-:Y:S01]  /*95b0*/  ISETP.GE.AND P1, PT, R6, RZ, PT ;  /* 0x000000ff0600720c */ /* 0x000fe20003f26270 */
[C---:B------:R-:W-:Y:S01]  /*95c0*/  IMAD R6, R24.reuse, R12, R11 ;  /* 0x0000000c18067224 */ /* 0x040fe200078e020b */
[C---:B------:R-:W-:Y:S01]  /*95d0*/  IADD3 R11, R29.reuse, 0x158, RZ ;  /* 0x000001581d0b7810 */ /* 0x040fe20007ffe0ff */
[C---:B------:R-:W-:Y:S01]  /*95e0*/  IMAD R9, R24.reuse, R7, R9 ;  /* 0x0000000718097224 */ /* 0x040fe200078e0209 */
[----:B------:R-:W-:Y:S01]  /*95f0*/  IADD3 R7, R29, 0x155, RZ ;  /* 0x000001551d077810 */ /* 0x000fe20007ffe0ff */
[--C-:B------:R-:W-:Y:S01]  /*9600*/  @!P4 IMAD.IADD R19, R19, 0x1, -R24.reuse ;  /* 0x000000011313c824 */ /* 0x100fe200078e0a18 */
[----:B------:R-:W-:Y:S01]  /*9610*/  ISETP.GT.U32.AND P4, PT, R24, R6, PT ;  /* 0x000000061800720c */ /* 0x000fe20003f84070 */
[----:B------:R-:W-:Y:S01]  /*9620*/  @!P6 IMAD.IADD R0, R0, 0x1, -R24 ;  /* 0x000000010000e824 */ /* 0x000fe200078e0a18 */
[----:B------:R-:W-:Y:S01]  /*9630*/  ISETP.GT.U32.AND P6, PT, R24, R9, PT ;  /* 0x000000091800720c */ /* 0x000fe20003fc4070 */
[----:B------:R-:W-:Y:S01]  /*9640*/  IMAD.MOV R4, RZ, RZ, -R13 ;  /* 0x000000ffff047224 */ /* 0x000fe200078e0a0d */
[----:B------:R-:W-:Y:S01]  /*9650*/  IADD3 R13, R29, 0x157, RZ ;  /* 0x000001571d0d7810 */ /* 0x000fe20007ffe0ff */
[----:B------:R-:W-:Y:S01]  /*9660*/  IMAD.MOV.U32 R21, RZ, RZ, R18 ;  /* 0x000000ffff157224 */ /* 0x000fe200078e0012 */
[----:B------:R-:W-:Y:S01]  /*9670*/  IABS R12, R11 ;  /* 0x0000000b000c7213 */ /* 0x000fe20000000000 */
[----:B------:R-:W-:Y:S01]  /*9680*/  IMAD.HI.U32 R3, R2, R14, RZ ;  /* 0x0000000e02037227 */ /* 0x000fe200078e00ff */
[----:B0-----:R-:W-:-:S03]  /*9690*/  IABS R16, R13 ;  /* 0x0000000d00107213 */ /* 0x001fc60000000000 */
[----:B------:R-:W-:Y:S02]  /*96a0*/  @!P2 IMAD.MOV R21, RZ, RZ, -R21 ;  /* 0x000000ffff15a224 */ /* 0x000fe400078e0a15 */
[--C-:B------:R-:W-:Y:S01]  /*96b0*/  @!P4 IMAD.IADD R6, R6, 0x1, -R24.reuse ;  /* 0x000000010606c824 */ /* 0x100fe200078e0a18 */
[C---:B------:R-:W-:Y:S01]  /*96c0*/  ISETP.GT.U32.AND P4, PT, R24.reuse, R0, PT ;  /* 0x000000001800720c */ /* 0x040fe20003f84070 */
[----:B------:R-:W-:Y:S01]  /*96d0*/  @!P6 IMAD.IADD R9, R9, 0x1, -R24 ;  /* 0x000000010909e824 */ /* 0x000fe200078e0a18 */
[----:B------:R0:W-:Y:S01]  /*96e0*/  STL [R1+0x568], R21 ;  /* 0x0005681501007387 */ /* 0x0001e20000100800 */
[----:B------:R-:W-:Y:S01]  /*96f0*/  IMAD.MOV R3, RZ, RZ, -R3 ;  /* 0x000000ffff037224 */ /* 0x000fe200078e0a03 */
[----:B------:R-:W-:Y:S01]  /*9700*/  ISETP.GT.U32.AND P2, PT, R24, R6, PT ;  /* 0x000000061800720c */ /* 0x000fe20003f44070 */
[----:B------:R-:W-:Y:S01]  /*9710*/  IMAD.HI.U32 R18, R2, R16, RZ ;  /* 0x0000001002127227 */ /* 0x000fe200078e00ff */
[----:B------:R-:W-:-:S03]  /*9720*/  ISETP.GT.U32.AND P6, PT, R24, R9, PT ;  /* 0x000000091800720c */ /* 0x000fc60003fc4070 */
[----:B------:R-:W-:-:S04]  /*9730*/  IMAD.HI.U32 R20, R2, R12, RZ ;  /* 0x0000000c02147227 */ /* 0x000fc800078e00ff */
[C---:B------:R-:W-:Y:S01]  /*9740*/  IMAD R14, R24.reuse, R3, R14 ;  /* 0x00000003180e7224 */ /* 0x040fe200078e020e */
[----:B------:R-:W-:Y:S01]  /*9750*/  IABS R3, R7 ;  /* 0x0000000700037213 */ /* 0x000fe20000000000 */
[----:B------:R-:W-:Y:S02]  /*9760*/  IMAD.MOV R18, RZ, RZ, -R18 ;  /* 0x000000ffff127224 */ /* 0x000fe400078e0a12 */
[----:B------:R-:W-:Y:S01]  /*9770*/  IMAD R5, R24, R4, R5 ;  /* 0x0000000418057224 */ /* 0x000fe200078e0205 */
[----:B------:R-:W-:Y:S01]  /*9780*/  IADD3 R4, R29, 0x156, RZ ;  /* 0x000001561d047810 */ /* 0x000fe20007ffe0ff */
[----:B------:R-:W-:Y:S02]  /*9790*/  IMAD.MOV R20, RZ, RZ, -R20 ;  /* 0x000000ffff147224 */ /* 0x000fe400078e0a14 */
[----:B------:R-:W-:Y:S01]  /*97a0*/  @!P4 IMAD.IADD R0, R0, 0x1, -R24 ;  /* 0x000000010000c824 */ /* 0x000fe200078e0a18 */
[C---:B------:R-:W-:Y:S01]  /*97b0*/  ISETP.GT.U32.AND P4, PT, R24.reuse, R14, PT ;  /* 0x0000000e1800720c */ /* 0x040fe20003f84070 */
[C---:B------:R-:W-:Y:S01]  /*97c0*/  IMAD R16, R24.reuse, R18, R16 ;  /* 0x0000001218107224 */ /* 0x040fe200078e0210 */
[----:B------:R-:W-:Y:S01]  /*97d0*/  IABS R17, R4 ;  /* 0x0000000400117213 */ /* 0x000fe20000000000 */
[----:B------:R-:W-:Y:S01]  /*97e0*/  @!P0 IMAD.MOV R19, RZ, RZ, -R19 ;  /* 0x000000ffff138224 */ /* 0x000fe200078e0a13 */
[C---:B------:R-:W-:Y:S01]  /*97f0*/  ISETP.GT.U32.AND P0, PT, R24.reuse, R5, PT ;  /* 0x000000051800720c */ /* 0x040fe20003f04070 */
[----:B------:R-:W-:-:S02]  /*9800*/  IMAD R12, R24, R20, R12 ;  /* 0x00000014180c7224 */ /* 0x000fc400078e020c */
[--C-:B------:R-:W-:Y:S01]  /*9810*/  @!P6 IMAD.IADD R9, R9, 0x1, -R24.reuse ;  /* 0x000000010909e824 */ /* 0x100fe200078e0a18 */
[----:B------:R-:W-:Y:S01]  /*9820*/  ISETP.GT.U32.AND P6, PT, R24, R16, PT ;  /* 0x000000101800720c */ /* 0x000fe20003fc4070 */
[----:B------:R-:W-:Y:S01]  /*9830*/  @!P2 IMAD.IADD R6, R6, 0x1, -R24 ;  /* 0x000000010606a824 */ /* 0x000fe200078e0a18 */
[----:B------:R-:W-:Y:S01]  /*9840*/  ISETP.GT.U32.AND P2, PT, R24, R12, PT ;  /* 0x0000000c1800720c */ /* 0x000fe20003f44070 */
[----:B------:R1:W-:Y:S01]  /*9850*/  STL [R1+0x564], R19 ;  /* 0x0005641301007387 */ /* 0x0003e20000100800 */
[----:B------:R-:W-:Y:S02]  /*9860*/  IMAD.MOV.U32 R22, RZ, RZ, R0 ;  /* 0x000000ffff167224 */ /* 0x000fe400078e0000 */
[----:B------:R-:W-:Y:S01]  /*9870*/  @!P4 IMAD.IADD R14, R14, 0x1, -R24 ;  /* 0x000000010e0ec824 */ /* 0x000fe200078e0a18 */
[----:B------:R-:W-:Y:S01]  /*9880*/  ISETP.GE.AND P4, PT, R10, RZ, PT ;  /* 0x000000ff0a00720c */ /* 0x000fe20003f86270 */
[----:B0-----:R-:W-:Y:S01]  /*9890*/  IMAD.MOV.U32 R21, RZ, RZ, R6 ;  /* 0x000000ffff157224 */ /* 0x001fe200078e0006 */
[----:B------:R-:W-:Y:S01]  /*98a0*/  IADD3 R10, R29, 0x153, RZ ;  /* 0x000001531d0a7810 */ /* 0x000fe20007ffe0ff */
[----:B------:R-:W-:Y:S01]  /*98b0*/  @!P0 IMAD.IADD R5, R5, 0x1, -R24 ;  /* 0x0000000105058824 */ /* 0x000fe200078e0a18 */
[----:B------:R-:W-:Y:S01]  /*98c0*/  ISETP.GE.AND P0, PT, R15, RZ, PT ;  /* 0x000000ff0f00720c */ /* 0x000fe20003f06270 */
[----:B------:R-:W-:Y:S01]  /*98d0*/  IMAD.HI.U32 R20, R2, R3, RZ ;  /* 0x0000000302147227 */ /* 0x000fe200078e00ff */
[----:B------:R-:W-:-:S02]  /*98e0*/  IADD3 R15, R29, 0x154, RZ ;  /* 0x000001541d0f7810 */ /* 0x000fc40007ffe0ff */
[----:B------:R-:W-:Y:S01]  /*98f0*/  IABS R0, R10 ;  /* 0x0000000a00007213 */ /* 0x000fe20000000000 */
[----:B-1----:R-:W-:Y:S01]  /*9900*/  IMAD.HI.U32 R19, R2, R17, RZ ;  /* 0x0000001102137227 */ /* 0x002fe200078e00ff */
[----:B------:R-:W-:-:S03]  /*9910*/  IABS R6, R15 ;  /* 0x0000000f00067213 */ /* 0x000fc60000000000 */
[----:B------:R-:W-:Y:S02]  /*9920*/  IMAD.MOV R19, RZ, RZ, -R19 ;  /* 0x000000ffff137224 */ /* 0x000fe400078e0a13 */
[--C-:B------:R-:W-:Y:S01]  /*9930*/  @!P6 IMAD.IADD R16, R16, 0x1, -R24.reuse ;  /* 0x000000011010e824 */ /* 0x100fe200078e0a18 */
[----:B------:R-:W-:Y:S01]  /*9940*/  ISETP.GT.U32.AND P6, PT, R24, R14, PT ;  /* 0x0000000e1800720c */ /* 0x000fe20003fc4070 */
[----:B------:R-:W-:Y:S01]  /*9950*/  @!P2 IMAD.IADD R12, R12, 0x1, -R24 ;  /* 0x000000010c0ca824 */ /* 0x000fe200078e0a18 */
[C---:B------:R-:W-:Y:S01]  /*9960*/  ISETP.GT.U32.AND P2, PT, R24.reuse, R5, PT ;  /* 0x000000051800720c */ /* 0x040fe20003f44070 */
[C---:B------:R-:W-:Y:S02]  /*9970*/  IMAD R17, R24.reuse, R19, R17 ;  /* 0x0000001318117224 */ /* 0x040fe400078e0211 */
[----:B------:R-:W-:Y:S01]  /*9980*/  @!P5 IMAD.MOV R22, RZ, RZ, -R22 ;  /* 0x000000ffff16d224 */ /* 0x000fe200078e0a16 */
[C---:B------:R-:W-:Y:S01]  /*9990*/  ISETP.GT.U32.AND P5, PT, R24.reuse, R12, PT ;  /* 0x0000000c1800720c */ /* 0x040fe20003fa4070 */
[----:B------:R-:W-:Y:S01]  /*99a0*/  @!P3 IMAD.MOV R21, RZ, RZ, -R21 ;  /* 0x000000ffff15b224 */ /* 0x000fe200078e0a15 */
[C---:B------:R-:W-:Y:S01]  /*99b0*/  ISETP.GT.U32.AND P3, PT, R24.reuse, R16, PT ;  /* 0x000000101800720c */ /* 0x040fe20003f64070 */
[----:B------:R-:W-:Y:S01]  /*99c0*/  IMAD.MOV R20, RZ, RZ, -R20 ;  /* 0x000000ffff147224 */ /* 0x000fe200078e0a14 */
[----:B------:R-:W-:Y:S01]  /*99d0*/  STL [R1+0x560], R22 ;  /* 0x0005601601007387 */ /* 0x000fe20000100800 */
[----:B------:R-:W-:Y:S01]  /*99e0*/  @!P1 IMAD.MOV R9, RZ, RZ, -R9 ;  /* 0x000000ffff099224 */ /* 0x000fe200078e0a09 */
[C---:B------:R-:W-:Y:S01]  /*99f0*/  ISETP.GT.U32.AND P1, PT, R24.reuse, R17, PT ;  /* 0x000000111800720c */ /* 0x040fe20003f24070 */
[----:B------:R-:W-:Y:S01]  /*9a00*/  IMAD R3, R24, R20, R3 ;  /* 0x0000001418037224 */ /* 0x000fe200078e0203 */
[----:B------:R-:W-:Y:S01]  /*9a10*/  STL [R1+0x55c], R21 ;  /* 0x00055c1501007387 */ /* 0x000fe20000100800 */
[----:B------:R-:W-:-:S02]  /*9a20*/  @!P6 IMAD.IADD R14, R14, 0x1, -R24 ;  /* 0x000000010e0ee824 */ /* 0x000fc400078e0a18 */
[----:B------:R-:W-:Y:S01]  /*9a30*/  @!P2 IMAD.IADD R5, R5, 0x1, -R24 ;  /* 0x000000010505a824 */ /* 0x000fe200078e0a18 */
[----:B------:R-:W-:Y:S01]  /*9a40*/  ISETP.GT.U32.AND P6, PT, R24, R3, PT ;  /* 0x000000031800720c */ /* 0x000fe20003fc4070 */
[----:B------:R0:W-:Y:S01]  /*9a50*/  STL [R1+0x558], R9 ;  /* 0x0005580901007387 */ /* 0x0001e20000100800 */
[----:B------:R-:W-:Y:S01]  /*9a60*/  ISETP.GE.AND P2, PT, R11, RZ, PT ;  /* 0x000000ff0b00720c */ /* 0x000fe20003f46270 */
[----:B------:R-:W-:-:S04]  /*9a70*/  IMAD.HI.U32 R11, R2, R6, RZ ;  /* 0x00000006020b7227 */ /* 0x000fc800078e00ff */
[--C-:B------:R-:W-:Y:S01]  /*9a80*/  @!P5 IMAD.IADD R12, R12, 0x1, -R24.reuse ;  /* 0x000000010c0cd824 */ /* 0x100fe200078e0a18 */
[----:B------:R-:W-:Y:S01]  /*9a90*/  ISETP.GE.AND P5, PT, R13, RZ, PT ;  /* 0x000000ff0d00720c */ /* 0x000fe20003fa6270 */
[----:B------:R-:W-:Y:S01]  /*9aa0*/  @!P3 IMAD.IADD R16, R16, 0x1, -R24 ;  /* 0x000000011010b824 */ /* 0x000fe200078e0a18 */
[----:B------:R-:W-:Y:S01]  /*9ab0*/  ISETP.GE.AND P3, PT, R4, RZ, PT ;  /* 0x000000ff0400720c */ /* 0x000fe20003f66270 */
[----:B0-----:R-:W-:-:S04]  /*9ac0*/  IMAD.HI.U32 R9, R2, R0, RZ ;  /* 0x0000000002097227 */ /* 0x001fc800078e00ff */
[----:B------:R-:W-:Y:S01]  /*9ad0*/  @!P1 IMAD.IADD R17, R17, 0x1, -R24 ;  /* 0x0000000111119824 */ /* 0x000fe200078e0a18 */
[----:B------:R-:W-:Y:S01]  /*9ae0*/  ISETP.GE.AND P1, PT, R7, RZ, PT ;  /* 0x000000ff0700720c */ /* 0x000fe20003f26270 */
[----:B------:R-:W-:Y:S02]  /*9af0*/  IMAD.MOV.U32 R19, RZ, RZ, R5 ;  /* 0x000000ffff137224 */ /* 0x000fe400078e0005 */
[----:B------:R-:W-:Y:S01]  /*9b00*/  IMAD.MOV R4, RZ, RZ, -R11 ;  /* 0x000000ffff047224 */ /* 0x000fe200078e0a0b */
[C---:B------:R-:W-:Y:S01]  /*9b10*/  IADD3 R11, R29.reuse, 0x150, RZ ;  /* 0x000001501d0b7810 */ /* 0x040fe20007ffe0ff */
[----:B------:R-:W-:Y:S02]  /*9b20*/  IMAD.MOV R5, RZ, RZ, -R9 ;  /* 0x000000ffff057224 */ /* 0x000fe400078e0a09 */
[----:B------:R-:W-:Y:S01]  /*9b30*/  @!P0 IMAD.MOV R19, RZ, RZ, -R19 ;  /* 0x000000ffff138224 */ /* 0x000fe200078e0a13 */
[C---:B------:R-:W-:Y:S01]  /*9b40*/  ISETP.GT.U32.AND P0, PT, R24.reuse, R17, PT ;  /* 0x000000111800720c */ /* 0x040fe20003f04070 */
[C---:B------:R-:W-:Y:S01]  /*9b50*/  IMAD R6, R24.reuse, R4, R6 ;  /* 0x0000000418067224 */ /* 0x040fe200078e0206 */
[----:B------:R-:W-:Y:S01]  /*9b60*/  IADD3 R4, R29, 0x152, RZ ;  /* 0x000001521d047810 */ /* 0x000fe20007ffe0ff */
[----:B------:R-:W-:Y:S01]  /*9b70*/  IMAD.MOV.U32 R9, RZ, RZ, R12 ;  /* 0x000000ffff097224 */ /* 0x000fe200078e000c */
[----:B------:R-:W-:Y:S01]  /*9b80*/  STL [R1+0x554], R19 ;  /* 0x0005541301007387 */ /* 0x000fe20000100800 */
[----:B------:R-:W-:Y:S01]  /*9b90*/  IMAD.MOV.U32 R18, RZ, RZ, R14 ;  /* 0x000000ffff127224 */ /* 0x000fe200078e000e */
[----:B------:R-:W-:Y:S01]  /*9ba0*/  IABS R12, R4 ;  /* 0x00000004000c7213 */ /* 0x000fe20000000000 */
[----:B------:R-:W-:Y:S01]  /*9bb0*/  @!P6 IMAD.IADD R3, R3, 0x1, -R24 ;  /* 0x000000010303e824 */ /* 0x000fe200078e0a18 */
[----:B------:R-:W-:Y:S01]  /*9bc0*/  ISETP.GE.AND P6, PT, R15, RZ, PT ;  /* 0x000000ff0f00720c */ /* 0x000fe20003fc6270 */
[C---:B------:R-:W-:Y:S01]  /*9bd0*/  IMAD R5, R24.reuse, R5, R0 ;  /* 0x0000000518057224 */ /* 0x040fe200078e0200 */
[C---:B------:R-:W-:Y:S01]  /*9be0*/  IADD3 R0, R29.reuse, 0x151, RZ ;  /* 0x000001511d007810 */ /* 0x040fe20007ffe0ff */
[----:B------:R-:W-:Y:S01]  /*9bf0*/  IMAD.MOV.U32 R7, RZ, RZ, R16 ;  /* 0x000000ffff077224 */ /* 0x000fe200078e0010 */
[----:B------:R-:W-:Y:S01]  /*9c00*/  IADD3 R14, R29, 0x14b, RZ ;  /* 0x0000014b1d0e7810 */ /* 0x000fe20007ffe0ff */
[----:B------:R-:W-:Y:S01]  /*9c10*/  @!P2 IMAD.MOV R9, RZ, RZ, -R9 ;  /* 0x000000ffff09a224 */ /* 0x000fe200078e0a09 */
[C---:B------:R-:W-:Y:S01]  /*9c20*/  ISETP.GT.U32.AND P2, PT, R24.reuse, R6, PT ;  /* 0x000000061800720c */ /* 0x040fe20003f44070 */
[----:B------:R-:W-:Y:S01]  /*9c30*/  @!P4 IMAD.MOV R18, RZ, RZ, -R18 ;  /* 0x000000ffff12c224 */ /* 0x000fe200078e0a12 */
[C---:B------:R-:W-:Y:S01]  /*9c40*/  ISETP.GT.U32.AND P4, PT, R24.reuse, R3, PT ;  /* 0x000000031800720c */ /* 0x040fe20003f84070 */
[----:B------:R-:W-:Y:S01]  /*9c50*/  @!P5 IMAD.MOV R7, RZ, RZ, -R7 ;  /* 0x000000ffff07d224 */ /* 0x000fe200078e0a07 */
[----:B------:R-:W-:Y:S01]  /*9c60*/  ISETP.GT.U32.AND P5, PT, R24, R5, PT ;  /* 0x000000051800720c */ /* 0x000fe20003fa4070 */
[----:B------:R-:W-:Y:S01]  /*9c70*/  @!P0 IMAD.IADD R17, R17, 0x1, -R24 ;  /* 0x0000000111118824 */ /* 0x000fe200078e0a18 */
[----:B------:R-:W-:Y:S01]  /*9c80*/  STL [R1+0x550], R18 ;  /* 0x0005501201007387 */ /* 0x000fe20000100800 */
[----:B------:R-:W-:-:S02]  /*9c90*/  ISETP.GE.AND P0, PT, R10, RZ, PT ;  /* 0x000000ff0a00720c */ /* 0x000fc40003f06270 */
[----:B------:R-:W-:Y:S01]  /*9ca0*/  IADD3 R10, R29, 0x14e, RZ ;  /* 0x0000014e1d0a7810 */ /* 0x000fe20007ffe0ff */
[----:B------:R0:W-:Y:S03]  /*9cb0*/  STL [R1+0x54c], R9 ;  /* 0x00054c0901007387 */ /* 0x0001e60000100800 */
[--C-:B------:R-:W-:Y:S01]  /*9cc0*/  @!P2 IMAD.IADD R6, R6, 0x1, -R24.reuse ;  /* 0x000000010606a824 */ /* 0x100fe200078e0a18 */
[----:B------:R1:W-:Y:S01]  /*9cd0*/  STL [R1+0x530], R7 ;  /* 0x0005300701007387 */ /* 0x0003e20000100800 */
[--C-:B------:R-:W-:Y:S01]  /*9ce0*/  @!P4 IMAD.IADD R3, R3, 0x1, -R24.reuse ;  /* 0x000000010303c824 */ /* 0x100fe200078e0a18 */
[----:B------:R-:W-:Y:S01]  /*9cf0*/  ISETP.GE.AND P4, PT, R4, RZ, PT ;  /* 0x000000ff0400720c */ /* 0x000fe20003f86270 */
[----:B------:R-:W-:Y:S01]  /*9d00*/  @!P5 IMAD.IADD R5, R5, 0x1, -R24 ;  /* 0x000000010505d824 */ /* 0x000fe200078e0a18 */
[----:B------:R-:W-:Y:S01]  /*9d10*/  ISETP.GT.U32.AND P5, PT, R24, R6, PT ;  /* 0x000000061800720c */ /* 0x000fe20003fa4070 */
[----:B0-----:R-:W-:Y:S01]  /*9d20*/  IMAD.MOV.U32 R9, RZ, RZ, R17 ;  /* 0x000000ffff097224 */ /* 0x001fe200078e0011 */
[----:B------:R-:W-:-:S02]  /*9d30*/  ISETP.GE.AND P2, PT, R0, RZ, PT ;  /* 0x000000ff0000720c */ /* 0x000fc40003f46270 */
[----:B------:R-:W-:Y:S01]  /*9d40*/  IADD3 R17, R29, 0x14c, RZ ;  /* 0x0000014c1d117810 */ /* 0x000fe20007ffe0ff */
[----:B------:R-:W-:Y:S01]  /*9d50*/  @!P3 IMAD.MOV R9, RZ, RZ, -R9 ;  /* 0x000000ffff09b224 */ /* 0x000fe200078e0a09 */
[----:B-1----:R-:W-:Y:S02]  /*9d60*/  IABS R7, R0 ;  /* 0x0000000000077213 */ /* 0x002fe40000000000 */
[----:B------:R-:W-:Y:S02]  /*9d70*/  ISETP.GT.U32.AND P3, PT, R24, R5, PT ;  /* 0x000000051800720c */ /* 0x000fe40003f64070 */
[----:B------:R0:W-:Y:S01]  /*9d80*/  STL [R1+0x534], R9 ;  /* 0x0005340901007387 */ /* 0x0001e20000100800 */
[----:B------:R-:W-:Y:S02]  /*9d90*/  IMAD.MOV.U32 R4, RZ, RZ, R7 ;  /* 0x000000ffff047224 */ /* 0x000fe400078e0007 */
[----:B------:R-:W-:-:S04]  /*9da0*/  IMAD.HI.U32 R7, R2, R12, RZ ;  /* 0x0000000c02077227 */ /* 0x000fc800078e00ff */
[----:B------:R-:W-:-:S04]  /*9db0*/  IMAD.HI.U32 R0, R2, R4, RZ ;  /* 0x0000000402007227 */ /* 0x000fc800078e00ff */
[----:B0-----:R-:W-:Y:S02]  /*9dc0*/  IMAD.MOV.U32 R9, RZ, RZ, R3 ;  /* 0x000000ffff097224 */ /* 0x001fe400078e0003 */
[----:B------:R-:W-:Y:S01]  /*9dd0*/  IMAD.MOV R3, RZ, RZ, -R7 ;  /* 0x000000ffff037224 */ /* 0x000fe200078e0a07 */
[C---:B------:R-:W-:Y:S01]  /*9de0*/  IADD3 R7, R29.reuse, 0x14f, RZ ;  /* 0x0000014f1d077810 */ /* 0x040fe20007ffe0ff */
[----:B------:R-:W-:Y:S02]  /*9df0*/  @!P5 IMAD.IADD R6, R6, 0x1, -R24 ;  /* 0x000000010606d824 */ /* 0x000fe400078e0a18 */
[C---:B------:R-:W-:Y:S02]  /*9e00*/  IMAD R12, R24.reuse, R3, R12 ;  /* 0x00000003180c7224 */ /* 0x040fe400078e020c */
[----:B------:R-:W-:Y:S02]  /*9e10*/  IMAD.MOV R0, RZ, RZ, -R0 ;  /* 0x000000ffff007224 */ /* 0x000fe400078e0a00 */
[----:B------:R-:W-:Y:S01]  /*9e20*/  IMAD.MOV.U32 R13, RZ, RZ, R6 ;  /* 0x000000ffff0d7224 */ /* 0x000fe200078e0006 */
[C---:B------:R-:W-:Y:S01]  /*9e30*/  ISETP.GT.U32.AND P5, PT, R24.reuse, R12, PT ;  /* 0x0000000c1800720c */ /* 0x040fe20003fa4070 */
[----:B------:R-:W-:Y:S01]  /*9e40*/  IMAD R4, R24, R0, R4 ;  /* 0x0000000018047224 */ /* 0x000fe200078e0204 */
[----:B------:R-:W-:Y:S01]  /*9e50*/  IADD3 R0, R29, 0x14d, RZ ;  /* 0x0000014d1d007810 */ /* 0x000fe20007ffe0ff */
[----:B------:R-:W-:-:S02]  /*9e60*/  @!P6 IMAD.MOV R13, RZ, RZ, -R13 ;  /* 0x000000ffff0de224 */ /* 0x000fc400078e0a0d */
[----:B------:R-:W-:Y:S01]  /*9e70*/  @!P1 IMAD.MOV R9, RZ, RZ, -R9 ;  /* 0x000000ffff099224 */ /* 0x000fe200078e0a09 */
[----:B------:R-:W-:Y:S01]  /*9e80*/  ISETP.GT.U32.AND P6, PT, R24, R4, PT ;  /* 0x000000041800720c */ /* 0x000fe20003fc4070 */
[--C-:B------:R-:W-:Y:S01]  /*9e90*/  @!P3 IMAD.IADD R5, R5, 0x1, -R24.reuse ;  /* 0x000000010505b824 */ /* 0x100fe200078e0a18 */
[----:B------:R-:W-:Y:S02]  /*9ea0*/  ISETP.GE.AND P1, PT, R11, RZ, PT ;  /* 0x000000ff0b00720c */ /* 0x000fe40003f26270 */
[----:B------:R-:W-:Y:S01]  /*9eb0*/  IABS R11, R11 ;  /* 0x0000000b000b7213 */ /* 0x000fe20000000000 */
[----:B------:R0:W-:Y:S01]  /*9ec0*/  STL [R1+0x538], R9 ;  /* 0x0005380901007387 */ /* 0x0001e20000100800 */
[----:B------:R-:W-:Y:S01]  /*9ed0*/  ISETP.GE.AND P3, PT, R7, RZ, PT ;  /* 0x000000ff0700720c */ /* 0x000fe20003f66270 */
[----:B------:R-:W-:Y:S01]  /*9ee0*/  @!P5 IMAD.IADD R12, R12, 0x1, -R24 ;  /* 0x000000010c0cd824 */ /* 0x000fe200078e0a18 */
[----:B------:R-:W-:Y:S01]  /*9ef0*/  IABS R7, R7 ;  /* 0x0000000700077213 */ /* 0x000fe20000000000 */
[----:B------:R-:W-:Y:S01]  /*9f00*/  IMAD.HI.U32 R3, R2, R11, RZ ;  /* 0x0000000b02037227 */ /* 0x000fe200078e00ff */
[----:B------:R-:W-:Y:S02]  /*9f10*/  STL [R1+0x53c], R13 ;  /* 0x00053c0d01007387 */ /* 0x000fe40000100800 */
[----:B------:R-:W-:Y:S01]  /*9f20*/  ISETP.GT.U32.AND P5, PT, R24, R12, PT ;  /* 0x0000000c1800720c */ /* 0x000fe20003fa4070 */
[----:B------:R-:W-:-:S02]  /*9f30*/  IMAD.MOV R6, RZ, RZ, -R3 ;  /* 0x000000ffff067224 */ /* 0x000fc400078e0a03 */
[----:B0-----:R-:W-:Y:S02]  /*9f40*/  IMAD.MOV.U32 R9, RZ, RZ, R5 ;  /* 0x000000ffff097224 */ /* 0x001fe400078e0005 */
[----:B------:R-:W-:Y:S02]  /*9f50*/  @!P6 IMAD.IADD R4, R4, 0x1, -R24 ;  /* 0x000000010404e824 */ /* 0x000fe400078e0a18 */
[----:B------:R-:W-:Y:S01]  /*9f60*/  @!P0 IMAD.MOV R9, RZ, RZ, -R9 ;  /* 0x000000ffff098224 */ /* 0x000fe200078e0a09 */
[----:B------:R-:W-:Y:S01]  /*9f70*/  ISETP.GE.AND P0, PT, R10, RZ, PT ;  /* 0x000000ff0a00720c */ /* 0x000fe20003f06270 */
[----:B------:R-:W-:Y:S01]  /*9f80*/  IMAD R11, R24, R6, R11 ;  /* 0x00000006180b7224 */ /* 0x000fe200078e020b */
[----:B------:R-:W-:Y:S01]  /*9f90*/  IABS R10, R10 ;  /* 0x0000000a000a7213 */ /* 0x000fe20000000000 */
[----:B------:R-:W-:Y:S01]  /*9fa0*/  IMAD.HI.U32 R3, R2, R7, RZ ;  /* 0x0000000702037227 */ /* 0x000fe200078e00ff */
[----:B------:R0:W-:Y:S01]  /*9fb0*/  STL [R1+0x548], R9 ;  /* 0x0005480901007387 */ /* 0x0001e20000100800 */
[----:B------:R-:W-:-:S02]  /*9fc0*/  ISETP.GT.U32.AND P6, PT, R24, R4, PT ;  /* 0x000000041800720c */ /* 0x000fc40003fc4070 */
[----:B------:R-:W-:-:S04]  /*9fd0*/  IMAD.HI.U32 R5, R2, R10, RZ ;  /* 0x0000000a02057227 */ /* 0x000fc800078e00ff */
[----:B------:R-:W-:Y:S01]  /*9fe0*/  @!P5 IMAD.IADD R12, R12, 0x1, -R24 ;  /* 0x000000010c0cd824 */ /* 0x000fe200078e0a18 */
[C---:B------:R-:W-:Y:S01]  /*9ff0*/  ISETP.GT.U32.AND P5, PT, R24.reuse, R11, PT ;  /* 0x0000000b1800720c */ /* 0x040fe20003fa4070 */
[----:B------:R-:W-:Y:S01]  /*a000*/  IMAD.MOV R5, RZ, RZ, -R5 ;  /* 0x000000ffff057224 */ /* 0x000fe200078e0a05 */
[----:B0-----:R-:W-:Y:S01]  /*a010*/  IABS R9, R0 ;  /* 0x0000000000097213 */ /* 0x001fe20000000000 */
[----:B------:R-:W-:Y:S02]  /*a020*/  IMAD.MOV R3, RZ, RZ, -R3 ;  /* 0x000000ffff037224 */ /* 0x000fe400078e0a03 */
[----:B------:R-:W-:Y:S02]  /*a030*/  IMAD R10, R24, R5, R10 ;  /* 0x00000005180a7224 */ /* 0x000fe400078e020a */
[----:B------:R-:W-:-:S04]  /*a040*/  IMAD.HI.U32 R6, R2, R9, RZ ;  /* 0x0000000902067227 */ /* 0x000fc800078e00ff */
[----:B------:R-:W-:Y:S02]  /*a050*/  IMAD.MOV R6, RZ, RZ, -R6 ;  /* 0x000000ffff067224 */ /* 0x000fe400078e0a06 */
        /* <DEDUP_REMOVED lines=233> */
[C---:B------:R-:W-:Y:S01]  /*aef0*/  IADD3 R7, R29.reuse, 0x137, RZ ;  /* 0x000001371d077810 */ /* 0x040fe20007ffe0ff */
[----:B------:R-:W-:Y:S01]  /*af00*/  IMAD.MOV.U32 R10, RZ, RZ, R5 ;  /* 0x000000ffff0a7224 */ /* 0x000fe200078e0005 */
[----:B------:R-:W-:Y:S01]  /*af10*/  ISETP.GT.U32.AND P4, PT, R24, R4, PT ;  /* 0x000000041800720c */ /* 0x000fe20003f84070 */
[----:B------:R-:W-:Y:S01]  /*af20*/  IMAD.HI.U32 R9, R2, R0, RZ ;  /* 0x0000000002097227 */ /* 0x000fe200078e00ff */
[C---:B------:R-:W-:Y:S01]  /*af30*/  IADD3 R5, R29.reuse, 0x139, RZ ;  /* 0x000001391d057810 */ /* 0x040fe20007ffe0ff */
[----:B------:R0:W-:Y:S01]  /*af40*/  STL [R1+0x4fc], R12 ;  /* 0x0004fc0c01007387 */ /* 0x0001e20000100800 */
        /* <DEDUP_REMOVED lines=8> */
[----:B------:R-:W-:Y:S01]  /*afd0*/  IADD3 R9, R29, 0x13a, RZ ;  /* 0x0000013a1d097810 */ /* 0x000fe20007ffe0ff */
[----:B------:R-:W-:Y:S01]  /*afe0*/  IMAD.MOV.U32 R15, RZ, RZ, R13 ;  /* 0x000000ffff0f7224 */ /* 0x000fe200078e000d */
[----:B0-----:R-:W-:Y:S01]  /*aff0*/  IABS R12, R7 ;  /* 0x00000007000c7213 */ /* 0x001fe20000000000 */
[--C-:B------:R-:W-:Y:S01]  /*b000*/  @!P4 IMAD.IADD R4, R4, 0x1, -R24.reuse ;  /* 0x000000010404c824 */ /* 0x100fe200078e0a18 */
[----:B------:R-:W-:Y:S01]  /*b010*/  ISETP.GE.AND P6, PT, R9, RZ, PT ;  /* 0x000000ff0900720c */ /* 0x000fe20003fc6270 */
[----:B------:R-:W-:Y:S01]  /*b020*/  @!P1 IMAD.MOV R15, RZ, RZ, -R15 ;  /* 0x000000ffff0f9224 */ /* 0x000fe200078e0a0f */
[----:B------:R-:W-:Y:S01]  /*b030*/  ISETP.GT.U32.AND P1, PT, R24, R0, PT ;  /* 0x000000001800720c */ /* 0x000fe20003f24070 */
[----:B------:R-:W-:Y:S01]  /*b040*/  @!P0 IMAD.IADD R3, R3, 0x1, -R24 ;  /* 0x0000000103038824 */ /* 0x000fe200078e0a18 */
[----:B------:R-:W-:-:S02]  /*b050*/  IABS R9, R9 ;  /* 0x0000000900097213 */ /* 0x000fc40000000000 */
[C---:B------:R-:W-:Y:S01]  /*b060*/  ISETP.GT.U32.AND P4, PT, R24.reuse, R4, PT ;  /* 0x000000041800720c */ /* 0x040fe20003f84070 */
[----:B------:R0:W-:Y:S01]  /*b070*/  STL [R1+0x4f8], R15 ;  /* 0x0004f80f01007387 */ /* 0x0001e20000100800 */
[----:B------:R-:W-:Y:S01]  /*b080*/  ISETP.GT.U32.AND P0, PT, R24, R3, PT ;  /* 0x000000031800720c */ /* 0x000fe20003f04070 */
[----:B------:R-:W-:Y:S01]  /*b090*/  IMAD.HI.U32 R13, R2, R9, RZ ;  /* 0x00000009020d7227 */ /* 0x000fe200078e00ff */
[----:B-1----:R-:W-:-:S03]  /*b0a0*/  IABS R10, R5 ;  /* 0x00000005000a7213 */ /* 0x002fc60000000000 */
[----:B------:R-:W-:Y:S02]  /*b0b0*/  IMAD.MOV R13, RZ, RZ, -R13 ;  /* 0x000000ffff0d7224 */ /* 0x000fe400078e0a0d */
[--C-:B------:R-:W-:Y:S02]  /*b0c0*/  @!P1 IMAD.IADD R0, R0, 0x1, -R24.reuse ;  /* 0x0000000100009824 */ /* 0x100fe400078e0a18 */
[----:B------:R-:W-:Y:S02]  /*b0d0*/  IMAD R9, R24, R13, R9 ;  /* 0x0000000d18097224 */ /* 0x000fe400078e0209 */
[--C-:B------:R-:W-:Y:S01]  /*b0e0*/  @!P4 IMAD.IADD R4, R4, 0x1, -R24.reuse ;  /* 0x000000010404c824 */ /* 0x100fe200078e0a18 */
[C---:B------:R-:W-:Y:S01]  /*b0f0*/  ISETP.GT.U32.AND P1, PT, R24.reuse, R0, PT ;  /* 0x000000001800720c */ /* 0x040fe20003f24070 */
[----:B------:R-:W-:Y:S01]  /*b100*/  @!P0 IMAD.IADD R3, R3, 0x1, -R24 ;  /* 0x0000000103038824 */ /* 0x000fe200078e0a18 */
[----:B------:R-:W-:Y:S01]  /*b110*/  ISETP.GT.U32.AND P0, PT, R24, R9, PT ;  /* 0x000000091800720c */ /* 0x000fe20003f04070 */
[----:B------:R-:W-:Y:S01]  /*b120*/  IMAD.MOV.U32 R17, RZ, RZ, R4 ;  /* 0x000000ffff117224 */ /* 0x000fe200078e0004 */
[----:B------:R-:W-:Y:S01]  /*b130*/  ISETP.GE.AND P4, PT, R5, RZ, PT ;  /* 0x000000ff0500720c */ /* 0x000fe20003f86270 */
[----:B------:R-:W-:Y:S01]  /*b140*/  IMAD.MOV.U32 R16, RZ, RZ, R3 ;  /* 0x000000ffff107224 */ /* 0x000fe200078e0003 */
[----:B------:R-:W-:Y:S01]  /*b150*/  IADD3 R5, R29, 0x136, RZ ;  /* 0x000001361d057810 */ /* 0x000fe20007ffe0ff */
[----:B------:R-:W-:-:S04]  /*b160*/  IMAD.HI.U32 R14, R2, R10, RZ ;  /* 0x0000000a020e7227 */ /* 0x000fc800078e00ff */
[----:B------:R-:W-:-:S04]  /*b170*/  IMAD.HI.U32 R13, R2, R12, RZ ;  /* 0x0000000c020d7227 */ /* 0x000fc800078e00ff */
[----:B0-----:R-:W-:-:S04]  /*b180*/  IMAD.HI.U32 R15, R2, R11, RZ ;  /* 0x0000000b020f7227 */ /* 0x001fc800078e00ff */
[----:B------:R-:W-:Y:S02]  /*b190*/  @!P2 IMAD.MOV R17, RZ, RZ, -R17 ;  /* 0x000000ffff11a224 */ /* 0x000fe400078e0a11 */
[----:B------:R-:W-:Y:S01]  /*b1a0*/  @!P5 IMAD.MOV R16, RZ, RZ, -R16 ;  /* 0x000000ffff10d224 */ /* 0x000fe200078e0a10 */
[----:B------:R-:W-:Y:S01]  /*b1b0*/  ISETP.GE.AND P5, PT, R6, RZ, PT ;  /* 0x000000ff0600720c */ /* 0x000fe20003fa6270 */
[----:B------:R-:W-:Y:S01]  /*b1c0*/  IMAD.MOV R14, RZ, RZ, -R14 ;  /* 0x000000ffff0e7224 */ /* 0x000fe200078e0a0e */
[----:B------:R-:W-:Y:S01]  /*b1d0*/  STL [R1+0x4ec], R17 ;  /* 0x0004ec1101007387 */ /* 0x000fe20000100800 */
[----:B------:R-:W-:Y:S01]  /*b1e0*/  IMAD.MOV R13, RZ, RZ, -R13 ;  /* 0x000000ffff0d7224 */ /* 0x000fe200078e0a0d */
[----:B------:R-:W-:Y:S01]  /*b1f0*/  IADD3 R6, R29, 0x135, RZ ;  /* 0x000001351d067810 */ /* 0x000fe20007ffe0ff */
[----:B------:R-:W-:Y:S01]  /*b200*/  @!P1 IMAD.IADD R0, R0, 0x1, -R24 ;  /* 0x0000000100009824 */ /* 0x000fe200078e0a18 */
[----:B------:R0:W-:Y:S01]  /*b210*/  STL [R1+0x4e8], R16 ;  /* 0x0004e81001007387 */ /* 0x0001e20000100800 */
[----:B------:R-:W-:-:S02]  /*b220*/  IMAD.MOV R15, RZ, RZ, -R15 ;  /* 0x000000ffff0f7224 */ /* 0x000fc400078e0a0f */
[C---:B------:R-:W-:Y:S02]  /*b230*/  IMAD R10, R24.reuse, R14, R10 ;  /* 0x0000000e180a7224 */ /* 0x040fe400078e020a */
[C---:B------:R-:W-:Y:S01]  /*b240*/  IMAD R3, R24.reuse, R13, R12 ;  /* 0x0000000d18037224 */ /* 0x040fe200078e020c */
[----:B------:R-:W-:Y:S01]  /*b250*/  IABS R12, R5 ;  /* 0x00000005000c7213 */ /* 0x000fe20000000000 */
[C---:B------:R-:W-:Y:S01]  /*b260*/  IMAD R4, R24.reuse, R15, R11 ;  /* 0x0000000f18047224 */ /* 0x040fe200078e020b */
[C---:B------:R-:W-:Y:S01]  /*b270*/  ISETP.GT.U32.AND P2, PT, R24.reuse, R10, PT ;  /* 0x0000000a1800720c */ /* 0x040fe20003f44070 */
[----:B------:R-:W-:Y:S01]  /*b280*/  @!P0 IMAD.IADD R9, R9, 0x1, -R24 ;  /* 0x0000000109098824 */ /* 0x000fe200078e0a18 */
[----:B------:R-:W-:Y:S01]  /*b290*/  IADD3 R11, R29, 0x134, RZ ;  /* 0x000001341d0b7810 */ /* 0x000fe20007ffe0ff */
[----:B0-----:R-:W-:Y:S01]  /*b2a0*/  IMAD.MOV.U32 R16, RZ, RZ, R0 ;  /* 0x000000ffff107224 */ /* 0x001fe200078e0000 */
[----:B------:R-:W-:Y:S01]  /*b2b0*/  ISETP.GT.U32.AND P1, PT, R24, R4, PT ;  /* 0x000000041800720c */ /* 0x000fe20003f24070 */
[----:B------:R-:W-:Y:S01]  /*b2c0*/  IMAD.HI.U32 R14, R2, R12, RZ ;  /* 0x0000000c020e7227 */ /* 0x000fe200078e00ff */
[----:B------:R-:W-:-:S02]  /*b2d0*/  ISETP.GT.U32.AND P0, PT, R24, R9, PT ;  /* 0x000000091800720c */ /* 0x000fc40003f04070 */
[----:B------:R-:W-:Y:S01]  /*b2e0*/  IABS R13, R6 ;  /* 0x00000006000d7213 */ /* 0x000fe20000000000 */
[----:B------:R-:W-:Y:S01]  /*b2f0*/  @!P3 IMAD.MOV R16, RZ, RZ, -R16 ;  /* 0x000000ffff10b224 */ /* 0x000fe200078e0a10 */
[----:B------:R-:W-:Y:S01]  /*b300*/  ISETP.GT.U32.AND P3, PT, R24, R3, PT ;  /* 0x000000031800720c */ /* 0x000fe20003f64070 */
[----:B------:R-:W-:Y:S01]  /*b310*/  IMAD.MOV R14, RZ, RZ, -R14 ;  /* 0x000000ffff0e7224 */ /* 0x000fe200078e0a0e */
[----:B------:R-:W-:Y:S01]  /*b320*/  IABS R0, R11 ;  /* 0x0000000b00007213 */ /* 0x000fe20000000000 */
[----:B------:R-:W-:Y:S01]  /*b330*/  @!P2 IMAD.IADD R10, R10, 0x1, -R24 ;  /* 0x000000010a0aa824 */ /* 0x000fe200078e0a18 */
[----:B------:R0:W-:Y:S01]  /*b340*/  STL [R1+0x4e4], R16 ;  /* 0x0004e41001007387 */ /* 0x0001e20000100800 */
[----:B------:R-:W-:Y:S01]  /*b350*/  IMAD R12, R24, R14, R12 ;  /* 0x0000000e180c7224 */ /* 0x000fe200078e020c */
[----:B------:R-:W-:Y:S01]  /*b360*/  IADD3 R17, R29, 0x12d, RZ ;  /* 0x0000012d1d117810 */ /* 0x000fe20007ffe0ff */
[--C-:B------:R-:W-:Y:S01]  /*b370*/  @!P1 IMAD.IADD R4, R4, 0x1, -R24.reuse ;  /* 0x0000000104049824 */ /* 0x100fe200078e0a18 */
[----:B------:R-:W-:Y:S01]  /*b380*/  ISETP.GT.U32.AND P2, PT, R24, R10, PT ;  /* 0x0000000a1800720c */ /* 0x000fe20003f44070 */
[----:B------:R-:W-:Y:S01]  /*b390*/  @!P0 IMAD.IADD R9, R9, 0x1, -R24 ;  /* 0x0000000109098824 */ /* 0x000fe200078e0a18 */
[----:B------:R-:W-:Y:S01]  /*b3a0*/  ISETP.GE.AND P0, PT, R7, RZ, PT ;  /* 0x000000ff0700720c */ /* 0x000fe20003f06270 */
[----:B------:R-:W-:Y:S01]  /*b3b0*/  IMAD.HI.U32 R7, R2, R13, RZ ;  /* 0x0000000d02077227 */ /* 0x000fe200078e00ff */
[----:B------:R-:W-:-:S02]  /*b3c0*/  ISETP.GT.U32.AND P1, PT, R24, R4, PT ;  /* 0x000000041800720c */ /* 0x000fc40003f24070 */
[----:B------:R-:W-:Y:S01]  /*b3d0*/  IABS R18, R17 ;  /* 0x0000001100127213 */ /* 0x000fe20000000000 */
[----:B------:R-:W-:Y:S02]  /*b3e0*/  @!P3 IMAD.IADD R3, R3, 0x1, -R24 ;  /* 0x000000010303b824 */ /* 0x000fe400078e0a18 */
[----:B0-----:R-:W-:Y:S02]  /*b3f0*/  IMAD.MOV.U32 R16, RZ, RZ, R9 ;  /* 0x000000ffff107224 */ /* 0x001fe400078e0009 */
[----:B------:R-:W-:Y:S01]  /*b400*/  IMAD.HI.U32 R9, R2, R0, RZ ;  /* 0x0000000002097227 */ /* 0x000fe200078e00ff */
[----:B------:R-:W-:-:S03]  /*b410*/  ISETP.GT.U32.AND P3, PT, R24, R3, PT ;  /* 0x000000031800720c */ /* 0x000fc60003f64070 */
[----:B------:R-:W-:Y:S02]  /*b420*/  IMAD.MOV R7, RZ, RZ, -R7 ;  /* 0x000000ffff077224 */ /* 0x000fe400078e0a07 */
[----:B------:R-:W-:Y:S01]  /*b430*/  @!P6 IMAD.MOV R16, RZ, RZ, -R16 ;  /* 0x000000ffff10e224 */ /* 0x000fe200078e0a10 */
[----:B------:R-:W-:Y:S01]  /*b440*/  ISETP.GE.AND P6, PT, R5, RZ, PT ;  /* 0x000000ff0500720c */ /* 0x000fe20003fc6270 */
[----:B------:R-:W-:Y:S02]  /*b450*/  IMAD.MOV R5, RZ, RZ, -R9 ;  /* 0x000000ffff057224 */ /* 0x000fe400078e0a09 */
[----:B------:R-:W-:Y:S01]  /*b460*/  IMAD R9, R24, R7, R13 ;  /* 0x0000000718097224 */ /* 0x000fe200078e020d */
[----:B------:R-:W-:Y:S01]  /*b470*/  STL [R1+0x4e0], R16 ;  /* 0x0004e01001007387 */ /* 0x000fe20000100800 */
[--C-:B------:R-:W-:Y:S01]  /*b480*/  @!P2 IMAD.IADD R10, R10, 0x1, -R24.reuse ;  /* 0x000000010a0aa824 */ /* 0x100fe200078e0a18 */
[C---:B------:R-:W-:Y:S01]  /*b490*/  ISETP.GT.U32.AND P2, PT, R24.reuse, R12, PT ;  /* 0x0000000c1800720c */ /* 0x040fe20003f44070 */
[--C-:B------:R-:W-:Y:S01]  /*b4a0*/  @!P3 IMAD.IADD R3, R3, 0x1, -R24.reuse ;  /* 0x000000010303b824 */ /* 0x100fe200078e0a18 */
[----:B------:R-:W-:Y:S01]  /*b4b0*/  ISETP.GT.U32.AND P3, PT, R24, R9, PT ;  /* 0x000000091800720c */ /* 0x000fe20003f64070 */
[----:B------:R-:W-:Y:S01]  /*b4c0*/  @!P1 IMAD.IADD R4, R4, 0x1, -R24 ;  /* 0x0000000104049824 */ /* 0x000fe200078e0a18 */
[----:B------:R-:W-:Y:S01]  /*b4d0*/  ISETP.GE.AND P1, PT, R11, RZ, PT ;  /* 0x000000ff0b00720c */ /* 0x000fe20003f26270 */
[----:B------:R-:W-:-:S02]  /*b4e0*/  IMAD.MOV.U32 R15, RZ, RZ, R10 ;  /* 0x000000ffff0f7224 */ /* 0x000fc400078e000a */
[----:B------:R-:W-:Y:S01]  /*b4f0*/  IMAD R11, R24, R5, R0 ;  /* 0x00000005180b7224 */ /* 0x000fe200078e0200 */
[C---:B------:R-:W-:Y:S01]  /*b500*/  IADD3 R0, R29.reuse, 0x133, RZ ;  /* 0x000001331d007810 */ /* 0x040fe20007ffe0ff */
[----:B------:R-:W-:Y:S01]  /*b510*/  IMAD.MOV.U32 R14, RZ, RZ, R4 ;  /* 0x000000ffff0e7224 */ /* 0x000fe200078e0004 */
[C---:B------:R-:W-:Y:S01]  /*b520*/  IADD3 R4, R29.reuse, 0x132, RZ ;  /* 0x000001321d047810 */ /* 0x040fe20007ffe0ff */
[----:B------:R-:W-:Y:S01]  /*b530*/  @!P4 IMAD.MOV R15, RZ, RZ, -R15 ;  /* 0x000000ffff0fc224 */ /* 0x000fe200078e0a0f */
[----:B------:R-:W-:Y:S01]  /*b540*/  ISETP.GE.AND P4, PT, R6, RZ, PT ;  /* 0x000000ff0600720c */ /* 0x000fe20003f86270 */
[----:B------:R-:W-:Y:S01]  /*b550*/  @!P5 IMAD.MOV R14, RZ, RZ, -R14 ;  /* 0x000000ffff0ed224 */ /* 0x000fe200078e0a0e */
[----:B------:R-:W-:Y:S01]  /*b560*/  ISETP.GE.AND P5, PT, R0, RZ, PT ;  /* 0x000000ff0000720c */ /* 0x000fe20003fa6270 */
[----:B------:R-:W-:Y:S01]  /*b570*/  IMAD.MOV.U32 R10, RZ, RZ, R3 ;  /* 0x000000ffff0a7224 */ /* 0x000fe200078e0003 */
[----:B------:R-:W-:Y:S01]  /*b580*/  IABS R0, R0 ;  /* 0x0000000000007213 */ /* 0x000fe20000000000 */
[----:B------:R0:W-:Y:S01]  /*b590*/  STL [R1+0x4cc], R15 ;  /* 0x0004cc0f01007387 */ /* 0x0001e20000100800 */
[----:B------:R-:W-:Y:S01]  /*b5a0*/  @!P2 IMAD.IADD R12, R12, 0x1, -R24 ;  /* 0x000000010c0ca824 */ /* 0x000fe200078e0a18 */
[----:B------:R-:W-:Y:S01]  /*b5b0*/  IADD3 R6, R29, 0x130, RZ ;  /* 0x000001301d067810 */ /* 0x000fe20007ffe0ff */
[----:B------:R-:W-:Y:S01]  /*b5c0*/  @!P0 IMAD.MOV R10, RZ, RZ, -R10 ;  /* 0x000000ffff0a8224 */ /* 0x000fe200078e0a0a */
[----:B------:R-:W-:Y:S01]  /*b5d0*/  ISETP.GE.AND P0, PT, R4, RZ, PT ;  /* 0x000000ff0400720c */ /* 0x000fe20003f06270 */
[----:B------:R-:W-:Y:S01]  /*b5e0*/  @!P3 IMAD.IADD R9, R9, 0x1, -R24 ;  /* 0x000000010909b824 */ /* 0x000fe200078e0a18 */
[----:B------:R-:W-:Y:S01]  /*b5f0*/  ISETP.GT.U32.AND P2, PT, R24, R12, PT ;  /* 0x0000000c1800720c */ /* 0x000fe20003f44070 */
[----:B------:R-:W-:Y:S01]  /*b600*/  STL [R1+0x4d8], R14 ;  /* 0x0004d80e01007387 */ /* 0x000fe20000100800 */
[----:B------:R-:W-:Y:S01]  /*b610*/  IMAD.HI.U32 R21, R2, R18, RZ ;  /* 0x0000001202157227 */ /* 0x000fe200078e00ff */
[----:B0-----:R-:W-:-:S02]  /*b620*/  IABS R15, R4 ;  /* 0x00000004000f7213 */ /* 0x001fc40000000000 */
[----:B------:R0:W-:Y:S01]  /*b630*/  STL [R1+0x4dc], R10 ;  /* 0x0004dc0a01007387 */ /* 0x0001e20000100800 */
[----:B------:R-:W-:Y:S01]  /*b640*/  IMAD.MOV.U32 R4, RZ, RZ, R0 ;  /* 0x000000ffff047224 */ /* 0x000fe200078e0000 */
[----:B------:R-:W-:Y:S01]  /*b650*/  ISETP.GT.U32.AND P3, PT, R24, R9, PT ;  /* 0x000000091800720c */ /* 0x000fe20003f64070 */
[----:B------:R-:W-:Y:S01]  /*b660*/  IMAD.MOV R21, RZ, RZ, -R21 ;  /* 0x000000ffff157224 */ /* 0x000fe200078e0a15 */
[----:B------:R-:W-:Y:S01]  /*b670*/  IADD3 R0, R29, 0x131, RZ ;  /* 0x000001311d007810 */ /* 0x000fe20007ffe0ff */
[----:B------:R-:W-:-:S03]  /*b680*/  IMAD.HI.U32 R7, R2, R4, RZ ;  /* 0x0000000402077227 */ /* 0x000fc600078e00ff */
[----:B------:R-:W-:Y:S01]  /*b690*/  IABS R5, R0 ;  /* 0x0000000000057213 */ /* 0x000fe20000000000 */
[----:B------:R-:W-:Y:S01]  /*b6a0*/  IMAD.MOV R7, RZ, RZ, -R7 ;  /* 0x000000ffff077224 */ /* 0x000fe200078e0a07 */
[----:B0-----:R-:W-:Y:S01]  /*b6b0*/  IABS R10, R6 ;  /* 0x00000006000a7213 */ /* 0x001fe20000000000 */
[----:B------:R-:W-:-:S04]  /*b6c0*/  IMAD.HI.U32 R3, R2, R15, RZ ;  /* 0x0000000f02037227 */ /* 0x000fc800078e00ff */
[----:B------:R-:W-:Y:S02]  /*b6d0*/  IMAD R4, R24, R7, R4 ;  /* 0x0000000718047224 */ /* 0x000fe400078e0204 */
[--C-:B------:R-:W-:Y:S01]  /*b6e0*/  @!P2 IMAD.IADD R12, R12, 0x1, -R24.reuse ;  /* 0x000000010c0ca824 */ /* 0x100fe200078e0a18 */
[C---:B------:R-:W-:Y:S01]  /*b6f0*/  ISETP.GT.U32.AND P2, PT, R24.reuse, R11, PT ;  /* 0x0000000b1800720c */ /* 0x040fe20003f44070 */
[----:B------:R-:W-:Y:S02]  /*b700*/  IMAD.MOV R3, RZ, RZ, -R3 ;  /* 0x000000ffff037224 */ /* 0x000fe400078e0a03 */
[----:B------:R-:W-:Y:S01]  /*b710*/  @!P3 IMAD.IADD R9, R9, 0x1, -R24 ;  /* 0x000000010909b824 */ /* 0x000fe200078e0a18 */
[C---:B------:R-:W-:Y:S01]  /*b720*/  ISETP.GT.U32.AND P3, PT, R24.reuse, R4, PT ;  /* 0x000000041800720c */ /* 0x040fe20003f64070 */
[----:B------:R-:W-:Y:S02]  /*b730*/  IMAD R15, R24, R3, R15 ;  /* 0x00000003180f7224 */ /* 0x000fe400078e020f */
[----:B------:R-:W-:-:S02]  /*b740*/  IMAD.MOV.U32 R14, RZ, RZ, R12 ;  /* 0x000000ffff0e7224 */ /* 0x000fc400078e000c */
[----:B------:R-:W-:Y:S01]  /*b750*/  IMAD.MOV.U32 R13, RZ, RZ, R9 ;  /* 0x000000ffff0d7224 */ /* 0x000fe200078e0009 */
[----:B------:R-:W-:Y:S01]  /*b760*/  IADD3 R9, R29, 0x12e, RZ ;  /* 0x0000012e1d097810 */ /* 0x000fe20007ffe0ff */
[----:B------:R-:W-:Y:S01]  /*b770*/  @!P6 IMAD.MOV R14, RZ, RZ, -R14 ;  /* 0x000000ffff0ee224 */ /* 0x000fe200078e0a0e */
[----:B------:R-:W-:Y:S01]  /*b780*/  ISETP.GT.U32.AND P6, PT, R24, R15, PT ;  /* 0x0000000f1800720c */ /* 0x000fe20003fc4070 */
[----:B------:R-:W-:Y:S01]  /*b790*/  @!P4 IMAD.MOV R13, RZ, RZ, -R13 ;  /* 0x000000ffff0dc224 */ /* 0x000fe200078e0a0d */
[----:B------:R-:W-:Y:S01]  /*b7a0*/  ISETP.GE.AND P4, PT, R0, RZ, PT ;  /* 0x000000ff0000720c */ /* 0x000fe20003f86270 */
[----:B------:R-:W-:Y:S01]  /*b7b0*/  IMAD.HI.U32 R7, R2, R5, RZ ;  /* 0x0000000502077227 */ /* 0x000fe200078e00ff */
[----:B------:R0:W-:Y:S01]  /*b7c0*/  STL [R1+0x4d0], R14 ;  /* 0x0004d00e01007387 */ /* 0x0001e20000100800 */
[----:B------:R-:W-:Y:S02]  /*b7d0*/  IABS R20, R9 ;  /* 0x0000000900147213 */ /* 0x000fe40000000000 */
[----:B------:R-:W-:Y:S01]  /*b7e0*/  @!P3 IMAD.IADD R4, R4, 0x1, -R24 ;  /* 0x000000010404b824 */ /* 0x000fe200078e0a18 */
[----:B------:R1:W-:Y:S01]  /*b7f0*/  STL [R1+0x4d4], R13 ;  /* 0x0004d40d01007387 */ /* 0x0003e20000100800 */
[----:B------:R-:W-:-:S03]  /*b800*/  IMAD.HI.U32 R3, R2, R10, RZ ;  /* 0x0000000a02037227 */ /* 0x000fc600078e00ff */
[C---:B------:R-:W-:Y:S01]  /*b810*/  ISETP.GT.U32.AND P3, PT, R24.reuse, R4, PT ;  /* 0x000000041800720c */ /* 0x040fe20003f64070 */
[----:B------:R-:W-:Y:S01]  /*b820*/  @!P6 IMAD.IADD R15, R15, 0x1, -R24 ;  /* 0x000000010f0fe824 */ /* 0x000fe200078e0a18 */
[C---:B0-----:R-:W-:Y:S01]  /*b830*/  IADD3 R14, R29.reuse, 0x12c, RZ ;  /* 0x0000012c1d0e7810 */ /* 0x041fe20007ffe0ff */
[----:B------:R-:W-:Y:S02]  /*b840*/  IMAD.MOV R7, RZ, RZ, -R7 ;  /* 0x000000ffff077224 */ /* 0x000fe400078e0a07 */
[----:B------:R-:W-:Y:S01]  /*b850*/  IMAD.MOV R3, RZ, RZ, -R3 ;  /* 0x000000ffff037224 */ /* 0x000fe200078e0a03 */
[----:B-1----:R-:W-:Y:S01]  /*b860*/  IADD3 R13, R29, 0x12f, RZ ;  /* 0x0000012f1d0d7810 */ /* 0x002fe20007ffe0ff */
[C---:B------:R-:W-:Y:S01]  /*b870*/  IMAD R0, R24.reuse, R7, R5 ;  /* 0x0000000718007224 */ /* 0x040fe200078e0205 */
[C---:B------:R-:W-:Y:S01]  /*b880*/  ISETP.GT.U32.AND P6, PT, R24.reuse, R15, PT ;  /* 0x0000000f1800720c */ /* 0x040fe20003fc4070 */
[----:B------:R-:W-:Y:S01]  /*b890*/  IMAD R10, R24, R3, R10 ;  /* 0x00000003180a7224 */ /* 0x000fe200078e020a */
[----:B------:R-:W-:Y:S01]  /*b8a0*/  IABS R3, R13 ;  /* 0x0000000d00037213 */ /* 0x000fe20000000000 */
[--C-:B------:R-:W-:Y:S01]  /*b8b0*/  @!P2 IMAD.IADD R11, R11, 0x1, -R24.reuse ;  /* 0x000000010b0ba824 */ /* 0x100fe200078e0a18 */
[----:B------:R-:W-:Y:S01]  /*b8c0*/  IADD3 R5, R29, 0x12b, RZ ;  /* 0x0000012b1d057810 */ /* 0x000fe20007ffe0ff */
[----:B------:R-:W-:Y:S01]  /*b8d0*/  @!P3 IMAD.IADD R4, R4, 0x1, -R24 ;  /* 0x000000010404b824 */ /* 0x000fe200078e0a18 */
[----:B------:R-:W-:Y:S01]  /*b8e0*/  ISETP.GT.U32.AND P3, PT, R24, R0, PT ;  /* 0x000000001800720c */ /* 0x000fe20003f64070 */
[----:B------:R-:W-:Y:S01]  /*b8f0*/  IMAD.HI.U32 R12, R2, R3, RZ ;  /* 0x00000003020c7227 */ /* 0x000fe200078e00ff */
[----:B------:R-:W-:-:S02]  /*b900*/  ISETP.GT.U32.AND P2, PT, R24, R11, PT ;  /* 0x0000000b1800720c */ /* 0x000fc40003f44070 */
[----:B------:R-:W-:Y:S01]  /*b910*/  IABS R7, R14 ;  /* 0x0000000e00077213 */ /* 0x000fe20000000000 */
[----:B------:R-:W-:Y:S02]  /*b920*/  IMAD.MOV R12, RZ, RZ, -R12 ;  /* 0x000000ffff0c7224 */ /* 0x000fe400078e0a0c */
[----:B------:R-:W-:Y:S01]  /*b930*/  @!P6 IMAD.IADD R15, R15, 0x1, -R24 ;  /* 0x000000010f0fe824 */ /* 0x000fe200078e0a18 */
[----:B------:R-:W-:Y:S01]  /*b940*/  ISETP.GT.U32.AND P6, PT, R24, R10, PT ;  /* 0x0000000a1800720c */ /* 0x000fe20003fc4070 */
[----:B------:R-:W-:-:S04]  /*b950*/  IMAD.HI.U32 R19, R2, R20, RZ ;  /* 0x0000001402137227 */ /* 0x000fc800078e00ff */
[----:B------:R-:W-:Y:S02]  /*b960*/  IMAD R3, R24, R12, R3 ;  /* 0x0000000c18037224 */ /* 0x000fe400078e0203 */
[----:B------:R-:W-:Y:S02]  /*b970*/  IMAD.MOV R19, RZ, RZ, -R19 ;  /* 0x000000ffff137224 */ /* 0x000fe400078e0a13 */
[----:B------:R-:W-:Y:S01]  /*b980*/  @!P3 IMAD.IADD R0, R0, 0x1, -R24 ;  /* 0x000000010000b824 */ /* 0x000fe200078e0a18 */
[C---:B------:R-:W-:Y:S01]  /*b990*/  ISETP.GT.U32.AND P3, PT, R24.reuse, R3, PT ;  /* 0x000000031800720c */ /* 0x040fe20003f64070 */
[----:B------:R-:W-:Y:S02]  /*b9a0*/  IMAD R19, R24, R19, R20 ;  /* 0x0000001318137224 */ /* 0x000fe400078e0214 */
[--C-:B------:R-:W-:Y:S02]  /*b9b0*/  @!P6 IMAD.IADD R10, R10, 0x1, -R24.reuse ;  /* 0x000000010a0ae824 */ /* 0x100fe400078e0a18 */
[----:B------:R-:W-:Y:S01]  /*b9c0*/  @!P2 IMAD.IADD R11, R11, 0x1, -R24 ;  /* 0x000000010b0ba824 */ /* 0x000fe200078e0a18 */
[C---:B------:R-:W-:Y:S01]  /*b9d0*/  ISETP.GT.U32.AND P6, PT, R24.reuse, R19, PT ;  /* 0x000000131800720c */ /* 0x040fe20003fc4070 */
[----:B------:R-:W-:Y:S01]  /*b9e0*/  IMAD R18, R24, R21, R18 ;  /* 0x0000001518127224 */ /* 0x000fe200078e0212 */
[----:B------:R-:W-:Y:S01]  /*b9f0*/  ISETP.GE.AND P2, PT, R6, RZ, PT ;  /* 0x000000ff0600720c */ /* 0x000fe20003f46270 */
[----:B------:R-:W-:Y:S01]  /*ba00*/  IMAD.HI.U32 R16, R2, R7, RZ ;  /* 0x0000000702107227 */ /* 0x000fe200078e00ff */
[----:B------:R-:W-:-:S03]  /*ba10*/  IABS R6, R5 ;  /* 0x0000000500067213 */ /* 0x000fc60000000000 */
[----:B------:R-:W-:Y:S01]  /*ba20*/  @!P3 IMAD.IADD R3, R3, 0x1, -R24 ;  /* 0x000000010303b824 */ /* 0x000fe200078e0a18 */
[C---:B------:R-:W-:Y:S01]  /*ba30*/  ISETP.GT.U32.AND P3, PT, R24.reuse, R0, PT ;  /* 0x000000001800720c */ /* 0x040fe20003f64070 */
[----:B------:R-:W-:Y:S02]  /*ba40*/  IMAD.MOV.U32 R22, RZ, RZ, R11 ;  /* 0x000000ffff167224 */ /* 0x000fe400078e000b */
[----:B------:R-:W-:Y:S01]  /*ba50*/  @!P0 IMAD.MOV R15, RZ, RZ, -R15 ;  /* 0x000000ffff0f8224 */ /* 0x000fe200078e0a0f */
[----:B------:R-:W-:Y:S01]  /*ba60*/  ISETP.GT.U32.AND P0, PT, R24, R18, PT ;  /* 0x000000121800720c */ /* 0x000fe20003f04070 */
[----:B------:R-:W-:-:S04]  /*ba70*/  IMAD.HI.U32 R12, R2, R6, RZ ;  /* 0x00000006020c7227 */ /* 0x000fc800078e00ff */
[----:B------:R-:W-:Y:S02]  /*ba80*/  IMAD.MOV R16, RZ, RZ, -R16 ;  /* 0x000000ffff107224 */ /* 0x000fe400078e0a10 */
[----:B------:R-:W-:Y:S01]  /*ba90*/  @!P1 IMAD.MOV R22, RZ, RZ, -R22 ;  /* 0x000000ffff169224 */ /* 0x000fe200078e0a16 */
[C---:B------:R-:W-:Y:S01]  /*baa0*/  ISETP.GT.U32.AND P1, PT, R24.reuse, R10, PT ;  /* 0x0000000a1800720c */ /* 0x040fe20003f24070 */
[----:B------:R-:W-:Y:S01]  /*bab0*/  @!P6 IMAD.IADD R19, R19, 0x1, -R24 ;  /* 0x000000011313e824 */ /* 0x000fe200078e0a18 */
[C---:B------:R-:W-:Y:S01]  /*bac0*/  ISETP.GT.U32.AND P6, PT, R24.reuse, R3, PT ;  /* 0x000000031800720c */ /* 0x040fe20003fc4070 */
[----:B------:R-:W-:Y:S01]  /*bad0*/  IMAD.MOV R12, RZ, RZ, -R12 ;  /* 0x000000ffff0c7224 */ /* 0x000fe200078e0a0c */
[----:B------:R-:W-:Y:S01]  /*bae0*/  STL [R1+0x4c4], R22 ;  /* 0x0004c41601007387 */ /* 0x000fe20000100800 */
[----:B------:R-:W-:Y:S01]  /*baf0*/  IMAD R7, R24, R16, R7 ;  /* 0x0000001018077224 */ /* 0x000fe200078e0207 */
[----:B------:R-:W-:Y:S01]  /*bb00*/  IADD3 R16, R29, 0x12a, RZ ;  /* 0x0000012a1d107810 */ /* 0x000fe20007ffe0ff */
[----:B------:R-:W-:-:S02]  /*bb10*/  IMAD.MOV.U32 R20, RZ, RZ, R4 ;  /* 0x000000ffff147224 */ /* 0x000fc400078e0004 */
[----:B------:R-:W-:Y:S01]  /*bb20*/  IMAD R6, R24, R12, R6 ;  /* 0x0000000c18067224 */ /* 0x000fe200078e0206 */
[----:B------:R-:W-:Y:S01]  /*bb30*/  IADD3 R12, R29, 0x129, RZ ;  /* 0x000001291d0c7810 */ /* 0x000fe20007ffe0ff */
[----:B------:R-:W-:Y:S01]  /*bb40*/  @!P3 IMAD.IADD R0, R0, 0x1, -R24 ;  /* 0x000000010000b824 */ /* 0x000fe200078e0a18 */
[C---:B------:R-:W-:Y:S01]  /*bb50*/  ISETP.GT.U32.AND P3, PT, R24.reuse, R7, PT ;  /* 0x000000071800720c */ /* 0x040fe20003f64070 */
[----:B------:R-:W-:Y:S01]  /*bb60*/  @!P5 IMAD.MOV R20, RZ, RZ, -R20 ;  /* 0x000000ffff14d224 */ /* 0x000fe200078e0a14 */
[----:B------:R-:W-:Y:S01]  /*bb70*/  ISETP.GT.U32.AND P5, PT, R24, R19, PT ;  /* 0x000000131800720c */ /* 0x000fe20003fa4070 */
[----:B------:R-:W-:Y:S01]  /*bb80*/  @!P0 IMAD.IADD R18, R18, 0x1, -R24 ;  /* 0x0000000112128824 */ /* 0x000fe200078e0a18 */
[----:B------:R-:W-:Y:S01]  /*bb90*/  IABS R11, R16 ;  /* 0x00000010000b7213 */ /* 0x000fe20000000000 */
[----:B------:R-:W-:Y:S01]  /*bba0*/  IMAD.MOV.U32 R21, RZ, RZ, R0 ;  /* 0x000000ffff157224 */ /* 0x000fe200078e0000 */
[----:B------:R-:W-:Y:S01]  /*bbb0*/  IABS R4, R12 ;  /* 0x0000000c00047213 */ /* 0x000fe20000000000 */
[--C-:B------:R-:W-:Y:S01]  /*bbc0*/  @!P1 IMAD.IADD R10, R10, 0x1, -R24.reuse ;  /* 0x000000010a0a9824 */ /* 0x100fe200078e0a18 */
[----:B------:R-:W-:Y:S01]  /*bbd0*/  STL [R1+0x4c0], R20 ;  /* 0x0004c01401007387 */ /* 0x000fe20000100800 */
[----:B------:R-:W-:Y:S01]  /*bbe0*/  ISETP.GE.AND P1, PT, R13, RZ, PT ;  /* 0x000000ff0d00720c */ /* 0x000fe20003f26270 */
[----:B------:R-:W-:Y:S01]  /*bbf0*/  @!P6 IMAD.IADD R3, R3, 0x1, -R24 ;  /* 0x000000010303e824 */ /* 0x000fe200078e0a18 */
[C---:B------:R-:W-:Y:S01]  /*bc00*/  ISETP.GT.U32.AND P6, PT, R24.reuse, R6, PT ;  /* 0x000000061800720c */ /* 0x040fe20003fc4070 */
[----:B------:R-:W-:Y:S01]  /*bc10*/  @!P4 IMAD.MOV R21, RZ, RZ, -R21 ;  /* 0x000000ffff15c224 */ /* 0x000fe200078e0a15 */
[----:B------:R0:W-:Y:S01]  /*bc20*/  STL [R1+0x4bc], R15 ;  /* 0x0004bc0f01007387 */ /* 0x0001e20000100800 */
[----:B------:R-:W-:Y:S01]  /*bc30*/  ISETP.GT.U32.AND P4, PT, R24, R18, PT ;  /* 0x000000121800720c */ /* 0x000fe20003f84070 */
[----:B------:R-:W-:Y:S01]  /*bc40*/  IMAD.HI.U32 R13, R2, R11, RZ ;  /* 0x0000000b020d7227 */ /* 0x000fe200078e00ff */
[----:B------:R-:W-:Y:S01]  /*bc50*/  IADD3 R0, R29, 0x128, RZ ;  /* 0x000001281d007810 */ /* 0x000fe20007ffe0ff */
[----:B------:R-:W-:Y:S01]  /*bc60*/  STL [R1+0x4ac], R21 ;  /* 0x0004ac1501007387 */ /* 0x000fe20000100800 */
[----:B------:R-:W-:Y:S01]  /*bc70*/  ISETP.GE.AND P0, PT, R17, RZ, PT ;  /* 0x000000ff1100720c */ /* 0x000fe20003f06270 */
[----:B------:R-:W-:-:S02]  /*bc80*/  IMAD.MOV R13, RZ, RZ, -R13 ;  /* 0x000000ffff0d7224 */ /* 0x000fc400078e0a0d */
[----:B------:R-:W-:Y:S01]  /*bc90*/  @!P3 IMAD.IADD R7, R7, 0x1, -R24 ;  /* 0x000000010707b824 */ /* 0x000fe200078e0a18 */
[----:B------:R-:W-:Y:S01]  /*bca0*/  ISETP.GE.AND P3, PT, R14, RZ, PT ;  /* 0x000000ff0e00720c */ /* 0x000fe20003f66270 */
[----:B0-----:R-:W-:-:S04]  /*bcb0*/  IMAD.HI.U32 R15, R2, R4, RZ ;  /* 0x00000004020f7227 */ /* 0x001fc800078e00ff */
[----:B------:R-:W-:Y:S02]  /*bcc0*/  IMAD.MOV R15, RZ, RZ, -R15 ;  /* 0x000000ffff0f7224 */ /* 0x000fe400078e0a0f */
[----:B------:R-:W-:Y:S02]  /*bcd0*/  IMAD.MOV.U32 R20, RZ, RZ, R10 ;  /* 0x000000ffff147224 */ /* 0x000fe400078e000a */
[----:B------:R-:W-:Y:S01]  /*bce0*/  @!P5 IMAD.IADD R19, R19, 0x1, -R24 ;  /* 0x000000011313d824 */ /* 0x000fe200078e0a18 */
[----:B------:R-:W-:Y:S01]  /*bcf0*/  ISETP.GE.AND P5, PT, R9, RZ, PT ;  /* 0x000000ff0900720c */ /* 0x000fe20003fa6270 */
[----:B------:R-:W-:Y:S01]  /*bd00*/  IMAD.MOV.U32 R10, RZ, RZ, R3 ;  /* 0x000000ffff0a7224 */ /* 0x000fe200078e0003 */
[----:B------:R-:W-:Y:S01]  /*bd10*/  IADD3 R3, R29, 0x127, RZ ;  /* 0x000001271d037810 */ /* 0x000fe20007ffe0ff */
[C---:B------:R-:W-:Y:S02]  /*bd20*/  IMAD R11, R24.reuse, R13, R11 ;  /* 0x0000000d180b7224 */ /* 0x040fe400078e020b */
[C---:B------:R-:W-:Y:S01]  /*bd30*/  IMAD R4, R24.reuse, R15, R4 ;  /* 0x0000000f18047224 */ /* 0x040fe200078e0204 */
[----:B------:R-:W-:Y:S01]  /*bd40*/  IABS R15, R3 ;  /* 0x00000003000f7213 */ /* 0x000fe20000000000 */
[----:B------:R-:W-:Y:S01]  /*bd50*/  @!P2 IMAD.MOV R20, RZ, RZ, -R20 ;  /* 0x000000ffff14a224 */ /* 0x000fe200078e0a14 */
[C---:B------:R-:W-:Y:S01]  /*bd60*/  ISETP.GT.U32.AND P2, PT, R24.reuse, R7, PT ;  /* 0x000000071800720c */ /* 0x040fe20003f44070 */
[----:B------:R-:W-:Y:S01]  /*bd70*/  @!P1 IMAD.MOV R10, RZ, RZ, -R10 ;  /* 0x000000ffff0a9224 */ /* 0x000fe200078e0a0a */
[----:B------:R-:W-:Y:S01]  /*bd80*/  ISETP.GT.U32.AND P1, PT, R24, R11, PT ;  /* 0x0000000b1800720c */ /* 0x000fe20003f24070 */
[--C-:B------:R-:W-:Y:S01]  /*bd90*/  @!P6 IMAD.IADD R6, R6, 0x1, -R24.reuse ;  /* 0x000000010606e824 */ /* 0x100fe200078e0a18 */
[----:B------:R-:W-:Y:S01]  /*bda0*/  STL [R1+0x4a8], R20 ;  /* 0x0004a81401007387 */ /* 0x000fe20000100800 */
[----:B------:R-:W-:Y:S01]  /*bdb0*/  @!P4 IMAD.IADD R18, R18, 0x1, -R24 ;  /* 0x000000011212c824 */ /* 0x000fe200078e0a18 */
[C---:B------:R-:W-:Y:S01]  /*bdc0*/  ISETP.GT.U32.AND P4, PT, R24.reuse, R4, PT ;  /* 0x000000041800720c */ /* 0x040fe20003f84070 */
[----:B------:R-:W-:Y:S01]  /*bdd0*/  IMAD.MOV.U32 R9, RZ, RZ, R19 ;  /* 0x000000ffff097224 */ /* 0x000fe200078e0013 */
[----:B------:R0:W-:Y:S01]  /*bde0*/  STL [R1+0x4a4], R10 ;  /* 0x0004a40a01007387 */ /* 0x0001e20000100800 */
[----:B------:R-:W-:Y:S01]  /*bdf0*/  ISETP.GT.U32.AND P6, PT, R24, R6, PT ;  /* 0x000000061800720c */ /* 0x000fe20003fc4070 */
[----:B------:R-:W-:-:S02]  /*be00*/  IMAD.MOV.U32 R13, RZ, RZ, R18 ;  /* 0x000000ffff0d7224 */ /* 0x000fc400078e0012 */
[----:B------:R-:W-:Y:S01]  /*be10*/  @!P5 IMAD.MOV R9, RZ, RZ, -R9 ;  /* 0x000000ffff09d224 */ /* 0x000fe200078e0a09 */
[----:B------:R-:W-:Y:S01]  /*be20*/  ISETP.GE.AND P5, PT, R5, RZ, PT ;  /* 0x000000ff0500720c */ /* 0x000fe20003fa6270 */
[--C-:B------:R-:W-:Y:S01]  /*be30*/  @!P2 IMAD.IADD R7, R7, 0x1, -R24.reuse ;  /* 0x000000010707a824 */ /* 0x100fe200078e0a18 */
[----:B------:R-:W-:Y:S01]  /*be40*/  ISETP.GE.AND P2, PT, R16, RZ, PT ;  /* 0x000000ff1000720c */ /* 0x000fe20003f46270 */
[--C-:B------:R-:W-:Y:S01]  /*be50*/  @!P1 IMAD.IADD R11, R11, 0x1, -R24.reuse ;  /* 0x000000010b0b9824 */ /* 0x100fe200078e0a18 */
[----:B------:R1:W-:Y:S01]  /*be60*/  STL [R1+0x4a0], R9 ;  /* 0x0004a00901007387 */ /* 0x0003e20000100800 */
[----:B0-----:R-:W-:Y:S01]  /*be70*/  IABS R10, R0 ;  /* 0x00000000000a7213 */ /* 0x001fe20000000000 */
[----:B------:R-:W-:Y:S01]  /*be80*/  @!P4 IMAD.IADD R4, R4, 0x1, -R24 ;  /* 0x000000010404c824 */ /* 0x000fe200078e0a18 */
[----:B------:R-:W-:Y:S01]  /*be90*/  ISETP.GE.AND P1, PT, R0, RZ, PT ;  /* 0x000000ff0000720c */ /* 0x000fe20003f26270 */
[----:B------:R-:W-:Y:S01]  /*bea0*/  @!P0 IMAD.MOV R13, RZ, RZ, -R13 ;  /* 0x000000ffff0d8224 */ /* 0x000fe200078e0a0d */
[----:B------:R-:W-:Y:S01]  /*beb0*/  ISETP.GT.U32.AND P0, PT, R24, R11, PT ;  /* 0x0000000b1800720c */ /* 0x000fe20003f04070 */
[----:B------:R-:W-:Y:S01]  /*bec0*/  IMAD.HI.U32 R5, R2, R10, RZ ;  /* 0x0000000a02057227 */ /* 0x000fe200078e00ff */
[----:B------:R-:W-:-:S02]  /*bed0*/  ISETP.GE.AND P4, PT, R3, RZ, PT ;  /* 0x000000ff0300720c */ /* 0x000fc40003f86270 */
[----:B------:R-:W-:Y:S01]  /*bee0*/  STL [R1+0x49c], R13 ;  /* 0x00049c0d01007387 */ /* 0x000fe20000100800 */
[----:B------:R-:W-:Y:S01]  /*bef0*/  IMAD.MOV R5, RZ, RZ, -R5 ;  /* 0x000000ffff057224 */ /* 0x000fe200078e0a05 */
[C---:B------:R-:W-:Y:S01]  /*bf00*/  IADD3 R3, R29.reuse, 0x125, RZ ;  /* 0x000001251d037810 */ /* 0x040fe20007ffe0ff */
[----:B-1----:R-:W-:Y:S02]  /*bf10*/  IMAD.MOV.U32 R9, RZ, RZ, R7 ;  /* 0x000000ffff097224 */ /* 0x002fe400078e0007 */
[----:B------:R-:W-:Y:S01]  /*bf20*/  @!P6 IMAD.IADD R6, R6, 0x1, -R24 ;  /* 0x000000010606e824 */ /* 0x000fe200078e0a18 */
[----:B------:R-:W-:Y:S01]  /*bf30*/  ISETP.GE.AND P6, PT, R12, RZ, PT ;  /* 0x000000ff0c00720c */ /* 0x000fe20003fc6270 */
[----:B------:R-:W-:Y:S01]  /*bf40*/  @!P3 IMAD.MOV R9, RZ, RZ, -R9 ;  /* 0x000000ffff09b224 */ /* 0x000fe200078e0a09 */
[C---:B------:R-:W-:Y:S01]  /*bf50*/  ISETP.GT.U32.AND P3, PT, R24.reuse, R4, PT ;  /* 0x000000041800720c */ /* 0x040fe20003f64070 */
[----:B------:R-:W-:Y:S01]  /*bf60*/  IMAD R10, R24, R5, R10 ;  /* 0x00000005180a7224 */ /* 0x000fe200078e020a */
[----:B------:R-:W-:Y:S01]  /*bf70*/  IADD3 R12, R29, 0x126, RZ ;  /* 0x000001261d0c7810 */ /* 0x000fe20007ffe0ff */
[----:B------:R-:W-:Y:S01]  /*bf80*/  IMAD.HI.U32 R0, R2, R15, RZ ;  /* 0x0000000f02007227 */ /* 0x000fe200078e00ff */
[----:B------:R0:W-:Y:S01]  /*bf90*/  STL [R1+0x498], R9 ;  /* 0x0004980901007387 */ /* 0x0001e20000100800 */
[----:B------:R-:W-:-:S02]  /*bfa0*/  IABS R7, R3 ;  /* 0x0000000300077213 */ /* 0x000fc40000000000 */
[----:B------:R-:W-:Y:S01]  /*bfb0*/  @!P5 IMAD.MOV R6, RZ, RZ, -R6 ;  /* 0x000000ffff06d224 */ /* 0x000fe200078e0a06 */
[----:B------:R-:W-:Y:S01]  /*bfc0*/  ISETP.GT.U32.AND P5, PT, R24, R10, PT ;  /* 0x0000000a1800720c */ /* 0x000fe20003fa4070 */
[----:B------:R-:W-:Y:S02]  /*bfd0*/  IMAD.MOV R0, RZ, RZ, -R0 ;  /* 0x000000ffff007224 */ /* 0x000fe400078e0a00 */
[--C-:B------:R-:W-:Y:S01]  /*bfe0*/  @!P0 IMAD.IADD R11, R11, 0x1, -R24.reuse ;  /* 0x000000010b0b8824 */ /* 0x100fe200078e0a18 */
[----:B------:R-:W-:Y:S01]  /*bff0*/  ISETP.GE.AND P0, PT, R12, RZ, PT ;  /* 0x000000ff0c00720c */ /* 0x000fe20003f06270 */
[----:B------:R-:W-:Y:S01]  /*c000*/  IMAD R15, R24, R0, R15 ;  /* 0x00000000180f7224 */ /* 0x000fe200078e020f */
[----:B------:R-:W-:Y:S01]  /*c010*/  IADD3 R0, R29, 0x124, RZ ;  /* 0x000001241d007810 */ /* 0x000fe20007ffe0ff */
[----:B------:R-:W-:Y:S01]  /*c020*/  @!P3 IMAD.IADD R4, R4, 0x1, -R24 ;  /* 0x000000010404b824 */ /* 0x000fe200078e0a18 */
[----:B------:R-:W-:Y:S01]  /*c030*/  IABS R12, R12 ;  /* 0x0000000c000c7213 */ /* 0x000fe20000000000 */
[----:B------:R-:W-:Y:S01]  /*c040*/  IMAD.MOV.U32 R5, RZ, RZ, R11 ;  /* 0x000000ffff057224 */ /* 0x000fe200078e000b */
[----:B------:R-:W-:Y:S01]  /*c050*/  ISETP.GT.U32.AND P3, PT, R24, R15, PT ;  /* 0x0000000f1800720c */ /* 0x000fe20003f64070 */
[----:B------:R1:W-:Y:S01]  /*c060*/  STL [R1+0x494], R6 ;  /* 0x0004940601007387 */ /* 0x0003e20000100800 */
[----:B------:R-:W-:Y:S01]  /*c070*/  @!P6 IMAD.MOV R4, RZ, RZ, -R4 ;  /* 0x000000ffff04e224 */ /* 0x000fe200078e0a04 */
[----:B------:R-:W-:Y:S01]  /*c080*/  ISETP.GE.AND P6, PT, R0, RZ, PT ;  /* 0x000000ff0000720c */ /* 0x000fe20003fc6270 */
[----:B------:R-:W-:Y:S01]  /*c090*/  @!P5 IMAD.IADD R10, R10, 0x1, -R24 ;  /* 0x000000010a0ad824 */ /* 0x000fe200078e0a18 */
[----:B------:R-:W-:Y:S01]  /*c0a0*/  ISETP.GE.AND P5, PT, R3, RZ, PT ;  /* 0x000000ff0300720c */ /* 0x000fe20003fa6270 */
[----:B------:R-:W-:Y:S01]  /*c0b0*/  @!P2 IMAD.MOV R5, RZ, RZ, -R5 ;  /* 0x000000ffff05a224 */ /* 0x000fe200078e0a05 */
[----:B------:R-:W-:Y:S01]  /*c0c0*/  IADD3 R11, R29, 0x122, RZ ;  /* 0x000001221d0b7810 */ /* 0x000fe20007ffe0ff */
[----:B0-----:R-:W-:Y:S01]  /*c0d0*/  IMAD.HI.U32 R9, R2, R12, RZ ;  /* 0x0000000c02097227 */ /* 0x001fe200078e00ff */
[----:B------:R-:W-:-:S02]  /*c0e0*/  ISETP.GT.U32.AND P2, PT, R24, R10, PT ;  /* 0x0000000a1800720c */ /* 0x000fc40003f44070 */
[----:B-1----:R-:W-:Y:S01]  /*c0f0*/  IABS R6, R0 ;  /* 0x0000000000067213 */ /* 0x002fe20000000000 */
[----:B------:R-:W-:Y:S01]  /*c100*/  IMAD.MOV R9, RZ, RZ, -R9 ;  /* 0x000000ffff097224 */ /* 0x000fe200078e0a09 */
[----:B------:R0:W-:Y:S01]  /*c110*/  STL [R1+0x40c], R5 ;  /* 0x00040c0501007387 */ /* 0x0001e20000100800 */
[----:B------:R-:W-:Y:S01]  /*c120*/  @!P3 IMAD.IADD R15, R15, 0x1, -R24 ;  /* 0x000000010f0fb824 */ /* 0x000fe200078e0a18 */
[----:B------:R-:W-:Y:S01]  /*c130*/  IADD3 R0, R29, 0x123, RZ ;  /* 0x000001231d007810 */ /* 0x000fe20007ffe0ff */
[----:B------:R-:W-:Y:S01]  /*c140*/  IMAD.HI.U32 R3, R2, R6, RZ ;  /* 0x0000000602037227 */ /* 0x000fe200078e00ff */
[----:B------:R1:W-:Y:S01]  /*c150*/  STL [R1+0x490], R4 ;  /* 0x0004900401007387 */ /* 0x0003e20000100800 */
[----:B------:R-:W-:Y:S02]  /*c160*/  IABS R14, R11 ;  /* 0x0000000b000e7213 */ /* 0x000fe40000000000 */
[C---:B------:R-:W-:Y:S01]  /*c170*/  ISETP.GT.U32.AND P3, PT, R24.reuse, R15, PT ;  /* 0x0000000f1800720c */ /* 0x040fe20003f64070 */
[----:B------:R-:W-:-:S02]  /*c180*/  IMAD R12, R24, R9, R12 ;  /* 0x00000009180c7224 */ /* 0x000fc400078e020c */
[----:B0-----:R-:W-:-:S04]  /*c190*/  IMAD.HI.U32 R5, R2, R7, RZ ;  /* 0x0000000702057227 */ /* 0x001fc800078e00ff */
[----:B------:R-:W-:Y:S01]  /*c1a0*/  IMAD.MOV R3, RZ, RZ, -R3 ;  /* 0x000000ffff037224 */ /* 0x000fe200078e0a03 */
[C---:B-1----:R-:W-:Y:S01]  /*c1b0*/  IADD3 R4, R29.reuse, 0x121, RZ ;  /* 0x000001211d047810 */ /* 0x042fe20007ffe0ff */
[----:B------:R-:W-:Y:S01]  /*c1c0*/  @!P2 IMAD.IADD R10, R10, 0x1, -R24 ;  /* 0x000000010a0aa824 */ /* 0x000fe200078e0a18 */
[C---:B------:R-:W-:Y:S01]  /*c1d0*/  ISETP.GT.U32.AND P2, PT, R24.reuse, R12, PT ;  /* 0x0000000c1800720c */ /* 0x040fe20003f44070 */
[----:B------:R-:W-:Y:S01]  /*c1e0*/  IMAD.MOV R5, RZ, RZ, -R5 ;  /* 0x000000ffff057224 */ /* 0x000fe200078e0a05 */
[----:B------:R-:W-:Y:S01]  /*c1f0*/  IABS R13, R4 ;  /* 0x00000004000d7213 */ /* 0x000fe20000000000 */
[C---:B------:R-:W-:Y:S01]  /*c200*/  IMAD R6, R24.reuse, R3, R6 ;  /* 0x0000000318067224 */ /* 0x040fe200078e0206 */
[----:B------:R-:W-:Y:S01]  /*c210*/  IADD3 R3, R29, 0x120, RZ ;  /* 0x000001201d037810 */ /* 0x000fe20007ffe0ff */
[----:B------:R-:W-:Y:S02]  /*c220*/  IMAD.MOV.U32 R16, RZ, RZ, R10 ;  /* 0x000000ffff107224 */ /* 0x000fe400078e000a */
[C---:B------:R-:W-:Y:S01]  /*c230*/  IMAD R7, R24.reuse, R5, R7 ;  /* 0x0000000518077224 */ /* 0x040fe200078e0207 */
[----:B------:R-:W-:Y:S01]  /*c240*/  IABS R5, R0 ;  /* 0x0000000000057213 */ /* 0x000fe20000000000 */
[----:B------:R-:W-:Y:S01]  /*c250*/  @!P1 IMAD.MOV R16, RZ, RZ, -R16 ;  /* 0x000000ffff109224 */ /* 0x000fe200078e0a10 */
[C---:B------:R-:W-:Y:S01]  /*c260*/  ISETP.GT.U32.AND P1, PT, R24.reuse, R6, PT ;  /* 0x000000061800720c */ /* 0x040fe20003f24070 */
[--C-:B------:R-:W-:Y:S01]  /*c270*/  @!P3 IMAD.IADD R15, R15, 0x1, -R24.reuse ;  /* 0x000000010f0fb824 */ /* 0x100fe200078e0a18 */
[----:B------:R-:W-:Y:S01]  /*c280*/  ISETP.GT.U32.AND P3, PT, R24, R7, PT ;  /* 0x000000071800720c */ /* 0x000fe20003f64070 */
[----:B------:R-:W-:Y:S01]  /*c290*/  @!P2 IMAD.IADD R12, R12, 0x1, -R24 ;  /* 0x000000010c0ca824 */ /* 0x000fe200078e0a18 */
[----:B------:R-:W-:Y:S01]  /*c2a0*/  IABS R9, R3 ;  /* 0x0000000300097213 */ /* 0x000fe20000000000 */
[----:B------:R-:W-:Y:S01]  /*c2b0*/  IMAD.HI.U32 R10, R2, R5, RZ ;  /* 0x00000005020a7227 */ /* 0x000fe200078e00ff */
[----:B------:R-:W-:Y:S02]  /*c2c0*/  STL [R1+0x458], R16 ;  /* 0x0004581001007387 */ /* 0x000fe40000100800 */
[----:B------:R-:W-:Y:S01]  /*c2d0*/  ISETP.GT.U32.AND P2, PT, R24, R12, PT ;  /* 0x0000000c1800720c */ /* 0x000fe20003f44070 */
[----:B------:R-:W-:-:S02]  /*c2e0*/  IMAD.MOV R10, RZ, RZ, -R10 ;  /* 0x000000ffff0a7224 */ /* 0x000fc400078e0a0a */
[----:B------:R-:W-:Y:S01]  /*c2f0*/  @!P4 IMAD.MOV R15, RZ, RZ, -R15 ;  /* 0x000000ffff0fc224 */ /* 0x000fe200078e0a0f */
[----:B------:R-:W-:Y:S01]  /*c300*/  ISETP.GE.AND P4, PT, R0, RZ, PT ;  /* 0x000000ff0000720c */ /* 0x000fe20003f86270 */
[--C-:B------:R-:W-:Y:S02]  /*c310*/  @!P1 IMAD.IADD R6, R6, 0x1, -R24.reuse ;  /* 0x0000000106069824 */ /* 0x100fe400078e0a18 */
[----:B------:R-:W-:Y:S01]  /*c320*/  @!P3 IMAD.IADD R7, R7, 0x1, -R24 ;  /* 0x000000010707b824 */ /* 0x000fe200078e0a18 */
[----:B------:R0:W-:Y:S01]  /*c330*/  STL [R1+0x48c], R15 ;  /* 0x00048c0f01007387 */ /* 0x0001e20000100800 */
[C---:B------:R-:W-:Y:S01]  /*c340*/  IMAD R0, R24.reuse, R10, R5 ;  /* 0x0000000a18007224 */ /* 0x040fe200078e0205 */
[----:B------:R-:W-:Y:S01]  /*c350*/  ISETP.GT.U32.AND P1, PT, R24, R6, PT ;  /* 0x000000061800720c */ /* 0x000fe20003f24070 */
[----:B------:R-:W-:Y:S01]  /*c360*/  IMAD.HI.U32 R5, R2, R13, RZ ;  /* 0x0000000d02057227 */ /* 0x000fe200078e00ff */
[----:B------:R-:W-:-:S03]  /*c370*/  ISETP.GT.U32.AND P3, PT, R24, R7, PT ;  /* 0x000000071800720c */ /* 0x000fc60003f64070 */
[----:B------:R-:W-:-:S04]  /*c380*/  IMAD.HI.U32 R10, R2, R9, RZ ;  /* 0x00000009020a7227 */ /* 0x000fc800078e00ff */
[----:B0-----:R-:W-:-:S04]  /*c390*/  IMAD.HI.U32 R15, R2, R14, RZ ;  /* 0x0000000e020f7227 */ /* 0x001fc800078e00ff */
[----:B------:R-:W-:Y:S01]  /*c3a0*/  @!P2 IMAD.IADD R12, R12, 0x1, -R24 ;  /* 0x000000010c0ca824 */ /* 0x000fe200078e0a18 */
[C---:B------:R-:W-:Y:S01]  /*c3b0*/  ISETP.GT.U32.AND P2, PT, R24.reuse, R0, PT ;  /* 0x000000001800720c */ /* 0x040fe20003f44070 */
[----:B------:R-:W-:Y:S02]  /*c3c0*/  IMAD.MOV R5, RZ, RZ, -R5 ;  /* 0x000000ffff057224 */ /* 0x000fe400078e0a05 */
[----:B------:R-:W-:Y:S02]  /*c3d0*/  IMAD.MOV R10, RZ, RZ, -R10 ;  /* 0x000000ffff0a7224 */ /* 0x000fe400078e0a0a */
[----:B------:R-:W-:Y:S02]  /*c3e0*/  IMAD.MOV R15, RZ, RZ, -R15 ;  /* 0x000000ffff0f7224 */ /* 0x000fe400078e0a0f */
[----:B------:R-:W-:Y:S01]  /*c3f0*/  IMAD R13, R24, R5, R13 ;  /* 0x00000005180d7224 */ /* 0x000fe200078e020d */
[----:B------:R-:W-:Y:S01]  /*c400*/  IADD3 R5, R29, 0x11f, RZ ;  /* 0x0000011f1d057810 */ /* 0x000fe20007ffe0ff */
[----:B------:R-:W-:-:S02]  /*c410*/  @!P1 IMAD.IADD R6, R6, 0x1, -R24 ;  /* 0x0000000106069824 */ /* 0x000fc400078e0a18 */
[----:B------:R-:W-:Y:S01]  /*c420*/  @!P3 IMAD.IADD R7, R7, 0x1, -R24 ;  /* 0x000000010707b824 */ /* 0x000fe200078e0a18 */
[----:B------:R-:W-:Y:S01]  /*c430*/  ISETP.GE.AND P3, PT, R11, RZ, PT ;  /* 0x000000ff0b00720c */ /* 0x000fe20003f66270 */
[C---:B------:R-:W-:Y:S01]  /*c440*/  IMAD R9, R24.reuse, R10, R9 ;  /* 0x0000000a18097224 */ /* 0x040fe200078e0209 */
[C---:B------:R-:W-:Y:S01]  /*c450*/  ISETP.GT.U32.AND P1, PT, R24.reuse, R13, PT ;  /* 0x0000000d1800720c */ /* 0x040fe20003f24070 */
[C---:B------:R-:W-:Y:S02]  /*c460*/  IMAD R11, R24.reuse, R15, R14 ;  /* 0x0000000f180b7224 */ /* 0x040fe400078e020e */
[----:B------:R-:W-:Y:S01]  /*c470*/  IMAD.MOV.U32 R16, RZ, RZ, R12 ;  /* 0x000000ffff107224 */ /* 0x000fe200078e000c */
[----:B------:R-:W-:Y:S01]  /*c480*/  IABS R12, R5 ;  /* 0x00000005000c7213 */ /* 0x000fe20000000000 */
[----:B------:R-:W-:Y:S02]  /*c490*/  IMAD.MOV.U32 R10, RZ, RZ, R6 ;  /* 0x000000ffff0a7224 */ /* 0x000fe400078e0006 */
[----:B------:R-:W-:Y:S01]  /*c4a0*/  @!P0 IMAD.MOV R16, RZ, RZ, -R16 ;  /* 0x000000ffff108224 */ /* 0x000fe200078e0a10 */
[C---:B------:R-:W-:Y:S01]  /*c4b0*/  ISETP.GT.U32.AND P0, PT, R24.reuse, R11, PT ;  /* 0x0000000b1800720c */ /* 0x040fe20003f04070 */
[----:B------:R-:W-:Y:S01]  /*c4c0*/  @!P6 IMAD.MOV R10, RZ, RZ, -R10 ;  /* 0x000000ffff0ae224 */ /* 0x000fe200078e0a0a */
[----:B------:R-:W-:Y:S01]  /*c4d0*/  ISETP.GT.U32.AND P6, PT, R24, R9, PT ;  /* 0x000000091800720c */ /* 0x000fe20003fc4070 */
[--C-:B------:R-:W-:Y:S01]  /*c4e0*/  @!P2 IMAD.IADD R0, R0, 0x1, -R24.reuse ;  /* 0x000000010000a824 */ /* 0x100fe200078e0a18 */
[----:B------:R-:W-:Y:S01]  /*c4f0*/  STL [R1+0x478], R16 ;  /* 0x0004781001007387 */ /* 0x000fe20000100800 */
[----:B------:R-:W-:Y:S01]  /*c500*/  @!P5 IMAD.MOV R7, RZ, RZ, -R7 ;  /* 0x000000ffff07d224 */ /* 0x000fe200078e0a07 */
[----:B------:R-:W-:Y:S01]  /*c510*/  ISETP.GE.AND P5, PT, R4, RZ, PT ;  /* 0x000000ff0400720c */ /* 0x000fe20003fa6270 */
[--C-:B------:R-:W-:Y:S01]  /*c520*/  @!P1 IMAD.IADD R13, R13, 0x1, -R24.reuse ;  /* 0x000000010d0d9824 */ /* 0x100fe200078e0a18 */
[----:B------:R-:W-:Y:S01]  /*c530*/  ISETP.GT.U32.AND P2, PT, R24, R0, PT ;  /* 0x000000001800720c */ /* 0x000fe20003f44070 */
[----:B------:R-:W-:Y:S01]  /*c540*/  IMAD.HI.U32 R6, R2, R12, RZ ;  /* 0x0000000c02067227 */ /* 0x000fe200078e00ff */
[----:B------:R-:W-:Y:S01]  /*c550*/  IADD3 R4, R29, 0x11e, RZ ;  /* 0x0000011e1d047810 */ /* 0x000fe20007ffe0ff */
[----:B------:R0:W-:Y:S02]  /*c560*/  STL [R1+0x480], R7 ;  /* 0x0004800701007387 */ /* 0x0001e40000100800 */
[--C-:B------:R-:W-:Y:S01]  /*c570*/  @!P0 IMAD.IADD R11, R11, 0x1, -R24.reuse ;  /* 0x000000010b0b8824 */ /* 0x100fe200078e0a18 */
[----:B------:R-:W-:Y:S01]  /*c580*/  ISETP.GE.AND P0, PT, R5, RZ, PT ;  /* 0x000000ff0500720c */ /* 0x000fe20003f06270 */
[----:B------:R-:W-:Y:S01]  /*c590*/  @!P6 IMAD.IADD R9, R9, 0x1, -R24 ;  /* 0x000000010909e824 */ /* 0x000fe200078e0a18 */
[C---:B------:R-:W-:Y:S01]  /*c5a0*/  ISETP.GT.U32.AND P6, PT, R24.reuse, R13, PT ;  /* 0x0000000d1800720c */ /* 0x040fe20003fc4070 */
[----:B------:R1:W-:Y:S01]  /*c5b0*/  STL [R1+0x484], R10 ;  /* 0x0004840a01007387 */ /* 0x0003e20000100800 */
[----:B------:R-:W-:Y:S01]  /*c5c0*/  ISETP.GT.U32.AND P1, PT, R24, R11, PT ;  /* 0x0000000b1800720c */ /* 0x000fe20003f24070 */
[----:B------:R-:W-:Y:S01]  /*c5d0*/  IMAD.MOV R6, RZ, RZ, -R6 ;  /* 0x000000ffff067224 */ /* 0x000fe200078e0a06 */
[----:B0-----:R-:W-:Y:S01]  /*c5e0*/  IABS R7, R4 ;  /* 0x0000000400077213 */ /* 0x001fe20000000000 */
[----:B------:R-:W-:Y:S01]  /*c5f0*/  @!P2 IMAD.IADD R0, R0, 0x1, -R24 ;  /* 0x000000010000a824 */ /* 0x000fe200078e0a18 */
[----:B------:R-:W-:Y:S01]  /*c600*/  ISETP.GE.AND P2, PT, R3, RZ, PT ;  /* 0x000000ff0300720c */ /* 0x000fe20003f46270 */
[----:B------:R-:W-:Y:S01]  /*c610*/  IMAD R12, R24, R6, R12 ;  /* 0x00000006180c7224 */ /* 0x000fe200078e020c */
[----:B------:R-:W-:Y:S01]  /*c620*/  IADD3 R3, R29, 0x11d, RZ ;  /* 0x0000011d1d037810 */ /* 0x000fe20007ffe0ff */
[----:B------:R-:W-:-:S03]  /*c630*/  IMAD.HI.U32 R5, R2, R7, RZ ;  /* 0x0000000702057227 */ /* 0x000fc600078e00ff */
[----:B------:R-:W-:Y:S01]  /*c640*/  IABS R6, R3 ;  /* 0x0000000300067213 */ /* 0x000fe20000000000 */
[----:B------:R-:W-:Y:S02]  /*c650*/  IMAD.MOV R5, RZ, RZ, -R5 ;  /* 0x000000ffff057224 */ /* 0x000fe400078e0a05 */
[----:B-1----:R-:W-:Y:S01]  /*c660*/  IMAD.MOV.U32 R10, RZ, RZ, R0 ;  /* 0x000000ffff0a7224 */ /* 0x002fe200078e0000 */
[----:B------:R-:W-:Y:S01]  /*c670*/  IADD3 R0, R29, 0x11c, RZ ;  /* 0x0000011c1d007810 */ /* 0x000fe20007ffe0ff */
[C---:B------:R-:W-:Y:S02]  /*c680*/  IMAD R7, R24.reuse, R5, R7 ;  /* 0x0000000518077224 */ /* 0x040fe400078e0207 */
[----:B------:R-:W-:Y:S01]  /*c690*/  @!P4 IMAD.MOV R10, RZ, RZ, -R10 ;  /* 0x000000ffff0ac224 */ /* 0x000fe200078e0a0a */
[C---:B------:R-:W-:Y:S01]  /*c6a0*/  ISETP.GT.U32.AND P4, PT, R24.reuse, R9, PT ;  /* 0x000000091800720c */ /* 0x040fe20003f84070 */
[--C-:B------:R-:W-:Y:S01]  /*c6b0*/  @!P6 IMAD.IADD R13, R13, 0x1, -R24.reuse ;  /* 0x000000010d0de824 */ /* 0x100fe200078e0a18 */
[C---:B------:R-:W-:Y:S01]  /*c6c0*/  ISETP.GT.U32.AND P6, PT, R24.reuse, R7, PT ;  /* 0x000000071800720c */ /* 0x040fe20003fc4070 */
[----:B------:R-:W-:Y:S01]  /*c6d0*/  @!P1 IMAD.IADD R11, R11, 0x1, -R24 ;  /* 0x000000010b0b9824 */ /* 0x000fe200078e0a18 */
[----:B------:R-:W-:Y:S01]  /*c6e0*/  ISETP.GT.U32.AND P1, PT, R24, R12, PT ;  /* 0x0000000c1800720c */ /* 0x000fe20003f24070 */
[----:B------:R0:W-:Y:S01]  /*c6f0*/  STL [R1+0x488], R10 ;  /* 0x0004880a01007387 */ /* 0x0001e20000100800 */
[----:B------:R-:W-:Y:S01]  /*c700*/  IABS R5, R0 ;  /* 0x0000000000057213 */ /* 0x000fe20000000000 */
[----:B------:R-:W-:-:S02]  /*c710*/  IMAD.MOV.U32 R16, RZ, RZ, R11 ;  /* 0x000000ffff107224 */ /* 0x000fc400078e000b */
[----:B------:R-:W-:Y:S02]  /*c720*/  @!P5 IMAD.MOV R13, RZ, RZ, -R13 ;  /* 0x000000ffff0dd224 */ /* 0x000fe400078e0a0d */
[----:B------:R-:W-:Y:S01]  /*c730*/  IMAD.HI.U32 R15, R2, R5, RZ ;  /* 0x00000005020f7227 */ /* 0x000fe200078e00ff */
[----:B0-----:R-:W-:-:S03]  /*c740*/  IADD3 R10, R29, 0x11b, RZ ;  /* 0x0000011b1d0a7810 */ /* 0x001fc60007ffe0ff */
[--C-:B------:R-:W-:Y:S01]  /*c750*/  @!P4 IMAD.IADD R9, R9, 0x1, -R24.reuse ;  /* 0x000000010909c824 */ /* 0x100fe200078e0a18 */
[----:B------:R-:W-:Y:S01]  /*c760*/  ISETP.GE.AND P4, PT, R4, RZ, PT ;  /* 0x000000ff0400720c */ /* 0x000fe20003f86270 */
[--C-:B------:R-:W-:Y:S01]  /*c770*/  @!P6 IMAD.IADD R7, R7, 0x1, -R24.reuse ;  /* 0x000000010707e824 */ /* 0x100fe200078e0a18 */
[----:B------:R-:W-:Y:S01]  /*c780*/  IABS R14, R10 ;  /* 0x0000000a000e7213 */ /* 0x000fe20000000000 */
[----:B------:R-:W-:Y:S01]  /*c790*/  @!P1 IMAD.IADD R12, R12, 0x1, -R24 ;  /* 0x000000010c0c9824 */ /* 0x000fe200078e0a18 */
[----:B------:R-:W-:Y:S01]  /*c7a0*/  ISETP.GE.AND P1, PT, R3, RZ, PT ;  /* 0x000000ff0300720c */ /* 0x000fe20003f26270 */
[----:B------:R-:W-:Y:S01]  /*c7b0*/  IMAD.MOV R11, RZ, RZ, -R15 ;  /* 0x000000ffff0b7224 */ /* 0x000fe200078e0a0f */
[----:B------:R-:W-:Y:S01]  /*c7c0*/  ISETP.GT.U32.AND P6, PT, R24, R7, PT ;  /* 0x000000071800720c */ /* 0x000fe20003fc4070 */
[----:B------:R-:W-:Y:S01]  /*c7d0*/  IMAD.MOV.U32 R4, RZ, RZ, R14 ;  /* 0x000000ffff047224 */ /* 0x000fe200078e000e */
[----:B------:R-:W-:Y:S01]  /*c7e0*/  IADD3 R15, R29, 0x11a, RZ ;  /* 0x0000011a1d0f7810 */ /* 0x000fe20007ffe0ff */
[----:B------:R-:W-:-:S04]  /*c7f0*/  IMAD.HI.U32 R14, R2, R6, RZ ;  /* 0x00000006020e7227 */ /* 0x000fc800078e00ff */
[----:B------:R-:W-:-:S04]  /*c800*/  IMAD.HI.U32 R3, R2, R4, RZ ;  /* 0x0000000402037227 */ /* 0x000fc800078e00ff */
[----:B------:R-:W-:Y:S02]  /*c810*/  IMAD.MOV R14, RZ, RZ, -R14 ;  /* 0x000000ffff0e7224 */ /* 0x000fe400078e0a0e */
[----:B------:R-:W-:Y:S02]  /*c820*/  IMAD.MOV R3, RZ, RZ, -R3 ;  /* 0x000000ffff037224 */ /* 0x000fe400078e0a03 */
[C---:B------:R-:W-:Y:S02]  /*c830*/  IMAD R5, R24.reuse, R11, R5 ;  /* 0x0000000b18057224 */ /* 0x040fe400078e0205 */
[----:B------:R-:W-:Y:S01]  /*c840*/  @!P3 IMAD.MOV R16, RZ, RZ, -R16 ;  /* 0x000000ffff10b224 */ /* 0x000fe200078e0a10 */
[C---:B------:R-:W-:Y:S01]  /*c850*/  ISETP.GT.U32.AND P3, PT, R24.reuse, R12, PT ;  /* 0x0000000c1800720c */ /* 0x040fe20003f64070 */
[C---:B------:R-:W-:Y:S02]  /*c860*/  IMAD R6, R24.reuse, R14, R6 ;  /* 0x0000000e18067224 */ /* 0x040fe400078e0206 */
[C---:B------:R-:W-:Y:S01]  /*c870*/  IMAD R4, R24.reuse, R3, R4 ;  /* 0x0000000318047224 */ /* 0x040fe200078e0204 */
[----:B------:R-:W-:Y:S01]  /*c880*/  STL [R1+0x47c], R16 ;  /* 0x00047c1001007387 */ /* 0x000fe20000100800 */
[----:B------:R-:W-:Y:S01]  /*c890*/  @!P2 IMAD.MOV R9, RZ, RZ, -R9 ;  /* 0x000000ffff09a224 */ /* 0x000fe200078e0a09 */
[C---:B------:R-:W-:Y:S01]  /*c8a0*/  ISETP.GT.U32.AND P2, PT, R24.reuse, R5, PT ;  /* 0x000000051800720c */ /* 0x040fe20003f44070 */
[--C-:B------:R-:W-:Y:S01]  /*c8b0*/  @!P6 IMAD.IADD R7, R7, 0x1, -R24.reuse ;  /* 0x000000010707e824 */ /* 0x100fe200078e0a18 */
[C---:B------:R-:W-:Y:S01]  /*c8c0*/  ISETP.GT.U32.AND P5, PT, R24.reuse, R6, PT ;  /* 0x000000061800720c */ /* 0x040fe20003fa4070 */
[----:B------:R-:W-:Y:S01]  /*c8d0*/  STL [R1+0x46c], R13 ;  /* 0x00046c0d01007387 */ /* 0x000fe20000100800 */
[----:B------:R-:W-:Y:S01]  /*c8e0*/  ISETP.GT.U32.AND P6, PT, R24, R4, PT ;  /* 0x000000041800720c */ /* 0x000fe20003fc4070 */
[----:B------:R-:W-:Y:S01]  /*c8f0*/  @!P4 IMAD.MOV R7, RZ, RZ, -R7 ;  /* 0x000000ffff07c224 */ /* 0x000fe200078e0a07 */
[----:B------:R-:W-:Y:S01]  /*c900*/  IABS R3, R15 ;  /* 0x0000000f00037213 */ /* 0x000fe20000000000 */
[----:B------:R0:W-:Y:S01]  /*c910*/  STL [R1+0x470], R9 ;  /* 0x0004700901007387 */ /* 0x0001e20000100800 */
[----:B------:R-:W-:Y:S01]  /*c920*/  @!P3 IMAD.IADD R12, R12, 0x1, -R24 ;  /* 0x000000010c0cb824 */ /* 0x000fe200078e0a18 */
[----:B------:R-:W-:-:S02]  /*c930*/  ISETP.GE.AND P3, PT, R0, RZ, PT ;  /* 0x000000ff0000720c */ /* 0x000fc40003f66270 */
[----:B------:R-:W-:-:S04]  /*c940*/  IMAD.HI.U32 R11, R2, R3, RZ ;  /* 0x00000003020b7227 */ /* 0x000fc800078e00ff */
[--C-:B------:R-:W-:Y:S01]  /*c950*/  @!P2 IMAD.IADD R5, R5, 0x1, -R24.reuse ;  /* 0x000000010505a824 */ /* 0x100fe200078e0a18 */
[C---:B0-----:R-:W-:Y:S01]  /*c960*/  IADD3 R9, R29.reuse, 0x119, RZ ;  /* 0x000001191d097810 */ /* 0x041fe20007ffe0ff */
[--C-:B------:R-:W-:Y:S01]  /*c970*/  @!P5 IMAD.IADD R6, R6, 0x1, -R24.reuse ;  /* 0x000000010606d824 */ /* 0x100fe200078e0a18 */
[----:B------:R-:W-:Y:S01]  /*c980*/  ISETP.GE.AND P5, PT, R10, RZ, PT ;  /* 0x000000ff0a00720c */ /* 0x000fe20003fa6270 */
[----:B------:R-:W-:Y:S01]  /*c990*/  @!P6 IMAD.IADD R4, R4, 0x1, -R24 ;  /* 0x000000010404e824 */ /* 0x000fe200078e0a18 */
[----:B------:R-:W-:Y:S01]  /*c9a0*/  IABS R0, R9 ;  /* 0x0000000900007213 */ /* 0x000fe20000000000 */
[----:B------:R-:W-:Y:S01]  /*c9b0*/  IMAD.MOV.U32 R14, RZ, RZ, R12 ;  /* 0x000000ffff0e7224 */ /* 0x000fe200078e000c */
[C---:B------:R-:W-:Y:S01]  /*c9c0*/  ISETP.GT.U32.AND P6, PT, R24.reuse, R5, PT ;  /* 0x000000051800720c */ /* 0x040fe20003fc4070 */
[----:B------:R-:W-:Y:S01]  /*c9d0*/  IMAD.MOV R11, RZ, RZ, -R11 ;  /* 0x000000ffff0b7224 */ /* 0x000fe200078e0a0b */
[----:B------:R-:W-:Y:S01]  /*c9e0*/  ISETP.GT.U32.AND P2, PT, R24, R6, PT ;  /* 0x000000061800720c */ /* 0x000fe20003f44070 */
[----:B------:R-:W-:Y:S01]  /*c9f0*/  IMAD.HI.U32 R13, R2, R0, RZ ;  /* 0x00000000020d7227 */ /* 0x000fe200078e00ff */
[----:B------:R-:W-:-:S03]  /*ca00*/  IADD3 R10, R29, 0x118, RZ ;  /* 0x000001181d0a7810 */ /* 0x000fc60007ffe0ff */
[----:B------:R-:W-:Y:S01]  /*ca10*/  IMAD.MOV R13, RZ, RZ, -R13 ;  /* 0x000000ffff0d7224 */ /* 0x000fe200078e0a0d */
[----:B------:R-:W-:Y:S01]  /*ca20*/  IABS R12, R10 ;  /* 0x0000000a000c7213 */ /* 0x000fe20000000000 */
[----:B------:R-:W-:Y:S01]  /*ca30*/  @!P0 IMAD.MOV R14, RZ, RZ, -R14 ;  /* 0x000000ffff0e8224 */ /* 0x000fe200078e0a0e */
[C---:B------:R-:W-:Y:S01]  /*ca40*/  ISETP.GT.U32.AND P0, PT, R24.reuse, R4, PT ;  /* 0x000000041800720c */ /* 0x040fe20003f04070 */
        /* <DEDUP_REMOVED lines=8> */
[----:B------:R-:W-:Y:S01]  /*cad0*/  IMAD.HI.U32 R16, R2, R12, RZ ;  /* 0x0000000c02107227 */ /* 0x000fe200078e00ff */
[----:B------:R0:W-:Y:S03]  /*cae0*/  STL [R1+0x474], R14 ;  /* 0x0004740e01007387 */ /* 0x0001e60000100800 */
[----:B------:R-:W-:Y:S01]  /*caf0*/  @!P0 IMAD.IADD R4, R4, 0x1, -R24 ;  /* 0x0000000104048824 */ /* 0x000fe200078e0a18 */
[----:B------:R-:W-:Y:S01]  /*cb00*/  ISETP.GE.AND P0, PT, R15, RZ, PT ;  /* 0x000000ff0f00720c */ /* 0x000fe20003f06270 */
[----:B------:R-:W-:Y:S01]  /*cb10*/  IMAD.MOV R15, RZ, RZ, -R16 ;  /* 0x000000ffff0f7224 */ /* 0x000fe200078e0a10 */
[----:B------:R-:W-:Y:S01]  /*cb20*/  IABS R16, R13 ;  /* 0x0000000d00107213 */ /* 0x000fe20000000000 */
[----:B------:R-:W-:Y:S01]  /*cb30*/  @!P1 IMAD.MOV R6, RZ, RZ, -R6 ;  /* 0x000000ffff069224 */ /* 0x000fe200078e0a06 */
[----:B------:R-:W-:Y:S01]  /*cb40*/  STL [R1+0x468], R7 ;  /* 0x0004680701007387 */ /* 0x000fe20000100800 */
[--C-:B------:R-:W-:Y:S01]  /*cb50*/  @!P6 IMAD.IADD R0, R0, 0x1, -R24.reuse ;  /* 0x000000010000e824 */ /* 0x100fe200078e0a18 */
[----:B0-----:R-:W-:Y:S01]  /*cb60*/  IABS R14, R11 ;  /* 0x0000000b000e7213 */ /* 0x001fe20000000000 */
[----:B------:R-:W-:Y:S01]  /*cb70*/  @!P2 IMAD.IADD R3, R3, 0x1, -R24 ;  /* 0x000000010303a824 */ /* 0x000fe200078e0a18 */
[----:B------:R-:W-:Y:S01]  /*cb80*/  STL [R1+0x464], R6 ;  /* 0x0004640601007387 */ /* 0x000fe20000100800 */
[C---:B------:R-:W-:Y:S01]  /*cb90*/  IMAD R12, R24.reuse, R15, R12 ;  /* 0x0000000f180c7224 */ /* 0x040fe200078e020c */
[C---:B------:R-:W-:Y:S01]  /*cba0*/  ISETP.GT.U32.AND P6, PT, R24.reuse, R0, PT ;  /* 0x000000001800720c */ /* 0x040fe20003fc4070 */
        /* <DEDUP_REMOVED lines=8> */
[----:B------:R-:W-:Y:S02]  /*cc30*/  ISETP.GE.AND P3, PT, R10, RZ, PT ;  /* 0x000000ff0a00720c */ /* 0x000fe40003f66270 */
[----:B------:R1:W-:Y:S01]  /*cc40*/  STL [R1+0x45c], R4 ;  /* 0x00045c0401007387 */ /* 0x0003e20000100800 */
[----:B------:R-:W-:Y:S01]  /*cc50*/  IMAD R14, R24, R17, R14 ;  /* 0x00000011180e7224 */ /* 0x000fe200078e020e */
[----:B------:R-:W-:Y:S01]  /*cc60*/  ISETP.GE.AND P5, PT, R11, RZ, PT ;  /* 0x000000ff0b00720c */ /* 0x000fe20003fa6270 */
[--C-:B------:R-:W-:Y:S01]  /*cc70*/  @!P6 IMAD.IADD R0, R0, 0x1, -R24.reuse ;  /* 0x000000010000e824 */ /* 0x100fe200078e0a18 */
[----:B0-----:R-:W-:Y:S01]  /*cc80*/  IADD3 R5, R29, 0x115, RZ ;  /* 0x000001151d057810 */ /* 0x001fe20007ffe0ff */
[--C-:B------:R-:W-:Y:S01]  /*cc90*/  @!P4 IMAD.IADD R3, R3, 0x1, -R24.reuse ;  /* 0x000000010303c824 */ /* 0x100fe200078e0a18 */
[----:B------:R-:W-:Y:S01]  /*cca0*/  ISETP.GT.U32.AND P6, PT, R24, R14, PT ;  /* 0x0000000e1800720c */ /* 0x000fe20003fc4070 */
[----:B------:R-:W-:Y:S01]  /*ccb0*/  @!P1 IMAD.IADD R12, R12, 0x1, -R24 ;  /* 0x000000010c0c9824 */ /* 0x000fe200078e0a18 */
[----:B------:R-:W-:Y:S01]  /*ccc0*/  ISETP.GE.AND P4, PT, R13, RZ, PT ;  /* 0x000000ff0d00720c */ /* 0x000fe20003f86270 */
[----:B------:R-:W-:Y:S01]  /*ccd0*/  IMAD.MOV.U32 R7, RZ, RZ, R0 ;  /* 0x000000ffff077224 */ /* 0x000fe200078e0000 */
[----:B------:R-:W-:Y:S01]  /*cce0*/  IABS R13, R5 ;  /* 0x00000005000d7213 */ /* 0x000fe20000000000 */
[----:B-1----:R-:W-:Y:S01]  /*ccf0*/  IMAD.HI.U32 R4, R2, R16, RZ ;  /* 0x0000001002047227 */ /* 0x002fe200078e00ff */
[----:B------:R-:W-:-:S02]  /*cd00*/  ISETP.GT.U32.AND P1, PT, R24, R12, PT ;  /* 0x0000000c1800720c */ /* 0x000fc40003f24070 */
[C---:B------:R-:W-:Y:S01]  /*cd10*/  IADD3 R0, R29.reuse, 0x114, RZ ;  /* 0x000001141d007810 */ /* 0x040fe20007ffe0ff */
[----:B------:R-:W-:Y:S02]  /*cd20*/  IMAD.MOV R4, RZ, RZ, -R4 ;  /* 0x000000ffff047224 */ /* 0x000fe400078e0a04 */
[----:B------:R-:W-:Y:S01]  /*cd30*/  IMAD.MOV.U32 R6, RZ, RZ, R3 ;  /* 0x000000ffff067224 */ /* 0x000fe200078e0003 */
[C---:B------:R-:W-:Y:S01]  /*cd40*/  IADD3 R3, R29.reuse, 0x113, RZ ;  /* 0x000001131d037810 */ /* 0x040fe20007ffe0ff */
[C---:B------:R-:W-:Y:S01]  /*cd50*/  IMAD R4, R24.reuse, R4, R16 ;  /* 0x0000000418047224 */ /* 0x040fe200078e0210 */
[----:B------:R-:W-:Y:S01]  /*cd60*/  IADD3 R16, R29, 0x109, RZ ;  /* 0x000001091d107810 */ /* 0x000fe20007ffe0ff */
[----:B------:R-:W-:Y:S01]  /*cd70*/  @!P2 IMAD.MOV R7, RZ, RZ, -R7 ;  /* 0x000000ffff07a224 */ /* 0x000fe200078e0a07 */
[----:B------:R-:W-:Y:S01]  /*cd80*/  IABS R9, R3 ;  /* 0x0000000300097213 */ /* 0x000fe20000000000 */
[----:B------:R-:W-:Y:S01]  /*cd90*/  @!P0 IMAD.MOV R6, RZ, RZ, -R6 ;  /* 0x000000ffff068224 */ /* 0x000fe200078e0a06 */
[----:B------:R-:W-:Y:S01]  /*cda0*/  ISETP.GT.U32.AND P2, PT, R24, R4, PT ;  /* 0x000000041800720c */ /* 0x000fe20003f44070 */
[--C-:B------:R-:W-:Y:S01]  /*cdb0*/  @!P6 IMAD.IADD R14, R14, 0x1, -R24.reuse ;  /* 0x000000010e0ee824 */ /* 0x100fe200078e0a18 */
[----:B------:R-:W-:Y:S01]  /*cdc0*/  ISETP.GE.AND P0, PT, R5, RZ, PT ;  /* 0x000000ff0500720c */ /* 0x000fe20003f06270 */
[----:B------:R-:W-:Y:S01]  /*cdd0*/  @!P1 IMAD.IADD R12, R12, 0x1, -R24 ;  /* 0x000000010c0c9824 */ /* 0x000fe200078e0a18 */
[----:B------:R0:W-:Y:S01]  /*cde0*/  STL [R1+0x448], R6 ;  /* 0x0004480601007387 */ /* 0x0001e20000100800 */
[----:B------:R-:W-:-:S02]  /*cdf0*/  IABS R5, R0 ;  /* 0x0000000000057213 */ /* 0x000fc40000000000 */
[----:B------:R-:W-:Y:S01]  /*ce00*/  ISETP.GT.U32.AND P6, PT, R24, R14, PT ;  /* 0x0000000e1800720c */ /* 0x000fe20003fc4070 */
[----:B------:R1:W-:Y:S01]  /*ce10*/  STL [R1+0x41c], R7 ;  /* 0x00041c0701007387 */ /* 0x0003e20000100800 */
[----:B------:R-:W-:Y:S02]  /*ce20*/  ISETP.GE.AND P1, PT, R0, RZ, PT ;  /* 0x000000ff0000720c */ /* 0x000fe40003f26270 */
[----:B------:R-:W-:Y:S02]  /*ce30*/  IADD3 R0, R29, 0x112, RZ ;  /* 0x000001121d007810 */ /* 0x000fe40007ffe0ff */
[----:B------:R-:W-:Y:S02]  /*ce40*/  @!P2 IMAD.IADD R4, R4, 0x1, -R24 ;  /* 0x000000010404a824 */ /* 0x000fe400078e0a18 */
[----:B0-----:R-:W-:-:S03]  /*ce50*/  IMAD.HI.U32 R6, R2, R13, RZ ;  /* 0x0000000d02067227 */ /* 0x001fc600078e00ff */
[C---:B------:R-:W-:Y:S01]  /*ce60*/  ISETP.GT.U32.AND P2, PT, R24.reuse, R4, PT ;  /* 0x000000041800720c */ /* 0x040fe20003f44070 */
[----:B------:R-:W-:Y:S02]  /*ce70*/  IMAD.MOV R6, RZ, RZ, -R6 ;  /* 0x000000ffff067224 */ /* 0x000fe400078e0a06 */
[----:B-1----:R-:W-:Y:S02]  /*ce80*/  IMAD.MOV.U32 R7, RZ, RZ, R12 ;  /* 0x000000ffff077224 */ /* 0x002fe400078e000c */
[----:B------:R-:W-:Y:S02]  /*ce90*/  IMAD R13, R24, R6, R13 ;  /* 0x00000006180d7224 */ /* 0x000fe400078e020d */
[----:B------:R-:W-:Y:S02]  /*cea0*/  @!P3 IMAD.MOV R7, RZ, RZ, -R7 ;  /* 0x000000ffff07b224 */ /* 0x000fe400078e0a07 */
[----:B------:R-:W-:Y:S01]  /*ceb0*/  @!P6 IMAD.IADD R14, R14, 0x1, -R24 ;  /* 0x000000010e0ee824 */ /* 0x000fe200078e0a18 */
[----:B------:R-:W-:Y:S01]  /*cec0*/  ISETP.GT.U32.AND P3, PT, R24, R13, PT ;  /* 0x0000000d1800720c */ /* 0x000fe20003f64070 */
[C---:B------:R-:W-:Y:S01]  /*ced0*/  IMAD.HI.U32 R6, R2.reuse, R5, RZ ;  /* 0x0000000502067227 */ /* 0x040fe200078e00ff */
[----:B------:R-:W-:Y:S01]  /*cee0*/  ISETP.GE.AND P6, PT, R3, RZ, PT ;  /* 0x000000ff0300720c */ /* 0x000fe20003fc6270 */
[----:B------:R0:W-:Y:S02]  /*cef0*/  STL [R1+0x420], R7 ;  /* 0x0004200701007387 */ /* 0x0001e40000100800 */
[----:B------:R-:W-:-:S04]  /*cf00*/  IMAD.HI.U32 R3, R2, R9, RZ ;  /* 0x0000000902037227 */ /* 0x000fc800078e00ff */
[----:B------:R-:W-:Y:S02]  /*cf10*/  IMAD.MOV R3, RZ, RZ, -R3 ;  /* 0x000000ffff037224 */ /* 0x000fe400078e0a03 */
[--C-:B------:R-:W-:Y:S01]  /*cf20*/  @!P2 IMAD.IADD R4, R4, 0x1, -R24.reuse ;  /* 0x000000010404a824 */ /* 0x100fe200078e0a18 */
[----:B------:R-:W-:Y:S01]  /*cf30*/  ISETP.GE.AND P2, PT, R0, RZ, PT ;  /* 0x000000ff0000720c */ /* 0x000fe20003f46270 */
[----:B------:R-:W-:Y:S01]  /*cf40*/  @!P3 IMAD.IADD R13, R13, 0x1, -R24 ;  /* 0x000000010d0db824 */ /* 0x000fe200078e0a18 */
[----:B0-----:R-:W-:Y:S01]  /*cf50*/  IABS R7, R0 ;  /* 0x0000000000077213 */ /* 0x001fe20000000000 */
[C---:B------:R-:W-:Y:S02]  /*cf60*/  IMAD R9, R24.reuse, R3, R9 ;  /* 0x0000000318097224 */ /* 0x040fe400078e0209 */
[----:B------:R-:W-:Y:S01]  /*cf70*/  IMAD.MOV.U32 R10, RZ, RZ, R4 ;  /* 0x000000ffff0a7224 */ /* 0x000fe200078e0004 */
[C---:B------:R-:W-:Y:S01]  /*cf80*/  ISETP.GT.U32.AND P3, PT, R24.reuse, R13, PT ;  /* 0x0000000d1800720c */ /* 0x040fe20003f64070 */
[----:B------:R-:W-:Y:S01]  /*cf90*/  IMAD.MOV R12, RZ, RZ, -R6 ;  /* 0x000000ffff0c7224 */ /* 0x000fe200078e0a06 */
[----:B------:R-:W-:Y:S01]  /*cfa0*/  IADD3 R4, R29, 0x110, RZ ;  /* 0x000001101d047810 */ /* 0x000fe20007ffe0ff */
[----:B------:R-:W-:Y:S01]  /*cfb0*/  @!P4 IMAD.MOV R10, RZ, RZ, -R10 ;  /* 0x000000ffff0ac224 */ /* 0x000fe200078e0a0a */
[----:B------:R-:W-:Y:S01]  /*cfc0*/  ISETP.GT.U32.AND P4, PT, R24, R9, PT ;  /* 0x000000091800720c */ /* 0x000fe20003f84070 */
[----:B------:R-:W-:-:S04]  /*cfd0*/  IMAD.HI.U32 R0, R2, R7, RZ ;  /* 0x0000000702007227 */ /* 0x000fc800078e00ff */
[----:B------:R-:W-:Y:S02]  /*cfe0*/  IMAD.MOV.U32 R6, RZ, RZ, R14 ;  /* 0x000000ffff067224 */ /* 0x000fe400078e000e */
[C---:B------:R-:W-:Y:S01]  /*cff0*/  IMAD R12, R24.reuse, R12, R5 ;  /* 0x0000000c180c7224 */ /* 0x040fe200078e0205 */
[C---:B------:R-:W-:Y:S01]  /*d000*/  IADD3 R5, R29.reuse, 0x111, RZ ;  /* 0x000001111d057810 */ /* 0x040fe20007ffe0ff */
[----:B------:R-:W-:Y:S02]  /*d010*/  IMAD.MOV R3, RZ, RZ, -R0 ;  /* 0x000000ffff037224 */ /* 0x000fe400078e0a00 */
[----:B------:R-:W-:Y:S01]  /*d020*/  @!P5 IMAD.MOV R6, RZ, RZ, -R6 ;  /* 0x000000ffff06d224 */ /* 0x000fe200078e0a06 */
[C---:B------:R-:W-:Y:S01]  /*d030*/  ISETP.GT.U32.AND P5, PT, R24.reuse, R12, PT ;  /* 0x0000000c1800720c */ /* 0x040fe20003fa4070 */
[C---:B------:R-:W-:Y:S01]  /*d040*/  IMAD R7, R24.reuse, R3, R7 ;  /* 0x0000000318077224 */ /* 0x040fe200078e0207 */
[----:B------:R-:W-:Y:S01]  /*d050*/  IADD3 R3, R29, 0x10f, RZ ;  /* 0x0000010f1d037810 */ /* 0x000fe20007ffe0ff */
[--C-:B------:R-:W-:Y:S01]  /*d060*/  @!P3 IMAD.IADD R13, R13, 0x1, -R24.reuse ;  /* 0x000000010d0db824 */ /* 0x100fe200078e0a18 */
[----:B------:R0:W-:Y:S01]  /*d070*/  STL [R1+0x450], R6 ;  /* 0x0004500601007387 */ /* 0x0001e20000100800 */
[----:B------:R-:W-:Y:S01]  /*d080*/  @!P4 IMAD.IADD R9, R9, 0x1, -R24 ;  /* 0x000000010909c824 */ /* 0x000fe200078e0a18 */
[----:B------:R-:W-:Y:S01]  /*d090*/  ISETP.GT.U32.AND P3, PT, R24, R7, PT ;  /* 0x000000071800720c */ /* 0x000fe20003f64070 */
[----:B------:R-:W-:Y:S01]  /*d0a0*/  IMAD.MOV.U32 R15, RZ, RZ, R13 ;  /* 0x000000ffff0f7224 */ /* 0x000fe200078e000d */
[----:B------:R1:W-:Y:S01]  /*d0b0*/  STL [R1+0x454], R10 ;  /* 0x0004540a01007387 */ /* 0x0003e20000100800 */
[----:B------:R-:W-:-:S02]  /*d0c0*/  IABS R11, R3 ;  /* 0x00000003000b7213 */ /* 0x000fc40000000000 */
[----:B------:R-:W-:Y:S01]  /*d0d0*/  ISETP.GT.U32.AND P4, PT, R24, R9, PT ;  /* 0x000000091800720c */ /* 0x000fe20003f84070 */
[----:B------:R-:W-:Y:S01]  /*d0e0*/  @!P0 IMAD.MOV R15, RZ, RZ, -R15 ;  /* 0x000000ffff0f8224 */ /* 0x000fe200078e0a0f */
[----:B------:R-:W-:Y:S01]  /*d0f0*/  ISETP.GE.AND P0, PT, R5, RZ, PT ;  /* 0x000000ff0500720c */ /* 0x000fe20003f06270 */
[--C-:B------:R-:W-:Y:S01]  /*d100*/  @!P5 IMAD.IADD R12, R12, 0x1, -R24.reuse ;  /* 0x000000010c0cd824 */ /* 0x100fe200078e0a18 */
[----:B0-----:R-:W-:Y:S01]  /*d110*/  IABS R6, R5 ;  /* 0x0000000500067213 */ /* 0x001fe20000000000 */
[----:B------:R-:W-:Y:S01]  /*d120*/  IMAD.HI.U32 R13, R2, R11, RZ ;  /* 0x0000000b020d7227 */ /* 0x000fe200078e00ff */
[----:B------:R-:W-:Y:S01]  /*d130*/  STL [R1+0x44c], R15 ;  /* 0x00044c0f01007387 */ /* 0x000fe20000100800 */
[----:B-1----:R-:W-:Y:S02]  /*d140*/  IABS R10, R4 ;  /* 0x00000004000a7213 */ /* 0x002fe40000000000 */
[----:B------:R-:W-:Y:S01]  /*d150*/  ISETP.GT.U32.AND P5, PT, R24, R12, PT ;  /* 0x0000000c1800720c */ /* 0x000fe20003fa4070 */
[----:B------:R-:W-:-:S02]  /*d160*/  @!P3 IMAD.IADD R7, R7, 0x1, -R24 ;  /* 0x000000010707b824 */ /* 0x000fc400078e0a18 */
[----:B------:R-:W-:-:S03]  /*d170*/  IMAD.HI.U32 R14, R2, R10, RZ ;  /* 0x0000000a020e7227 */ /* 0x000fc600078e00ff */
[----:B------:R-:W-:Y:S01]  /*d180*/  ISETP.GT.U32.AND P3, PT, R24, R7, PT ;  /* 0x000000071800720c */ /* 0x000fe20003f64070 */
[----:B------:R-:W-:Y:S02]  /*d190*/  IMAD.MOV R14, RZ, RZ, -R14 ;  /* 0x000000ffff0e7224 */ /* 0x000fe400078e0a0e */
[----:B------:R-:W-:-:S04]  /*d1a0*/  IMAD.HI.U32 R0, R2, R6, RZ ;  /* 0x0000000602007227 */ /* 0x000fc800078e00ff */
[C---:B------:R-:W-:Y:S02]  /*d1b0*/  IMAD R5, R24.reuse, R14, R10 ;  /* 0x0000000e18057224 */ /* 0x040fe400078e020a */
[----:B------:R-:W-:Y:S02]  /*d1c0*/  @!P4 IMAD.IADD R9, R9, 0x1, -R24 ;  /* 0x000000010909c824 */ /* 0x000fe400078e0a18 */
[----:B------:R-:W-:Y:S01]  /*d1d0*/  IMAD.MOV R0, RZ, RZ, -R0 ;  /* 0x000000ffff007224 */ /* 0x000fe200078e0a00 */
[----:B------:R-:W-:Y:S01]  /*d1e0*/  ISETP.GT.U32.AND P4, PT, R24, R5, PT ;  /* 0x000000051800720c */ /* 0x000fe20003f84070 */
[----:B------:R-:W-:Y:S02]  /*d1f0*/  @!P5 IMAD.IADD R12, R12, 0x1, -R24 ;  /* 0x000000010c0cd824 */ /* 0x000fe400078e0a18 */
[----:B------:R-:W-:Y:S01]  /*d200*/  IMAD R6, R24, R0, R6 ;  /* 0x0000000018067224 */ /* 0x000fe200078e0206 */
[----:B------:R-:W-:Y:S01]  /*d210*/  IADD3 R0, R29, 0x10e, RZ ;  /* 0x0000010e1d007810 */ /* 0x000fe20007ffe0ff */
[----:B------:R-:W-:Y:S01]  /*d220*/  @!P1 IMAD.MOV R12, RZ, RZ, -R12 ;  /* 0x000000ffff0c9224 */ /* 0x000fe200078e0a0c */
[----:B------:R-:W-:Y:S01]  /*d230*/  ISETP.GE.AND P1, PT, R4, RZ, PT ;  /* 0x000000ff0400720c */ /* 0x000fe20003f26270 */
[--C-:B------:R-:W-:Y:S01]  /*d240*/  @!P3 IMAD.IADD R7, R7, 0x1, -R24.reuse ;  /* 0x000000010707b824 */ /* 0x100fe200078e0a18 */
[----:B------:R-:W-:Y:S01]  /*d250*/  ISETP.GT.U32.AND P5, PT, R24, R6, PT ;  /* 0x000000061800720c */ /* 0x000fe20003fa4070 */
[----:B------:R-:W-:Y:S01]  /*d260*/  IMAD.MOV R13, RZ, RZ, -R13 ;  /* 0x000000ffff0d7224 */ /* 0x000fe200078e0a0d */
[----:B------:R-:W-:Y:S01]  /*d270*/  IABS R10, R0 ;  /* 0x00000000000a7213 */ /* 0x000fe20000000000 */
[----:B------:R0:W-:Y:S01]  /*d280*/  STL [R1+0x42c], R12 ;  /* 0x00042c0c01007387 */ /* 0x0001e20000100800 */
[----:B------:R-:W-:Y:S01]  /*d290*/  @!P2 IMAD.MOV R7, RZ, RZ, -R7 ;  /* 0x000000ffff07a224 */ /* 0x000fe200078e0a07 */
[----:B------:R-:W-:Y:S01]  /*d2a0*/  ISETP.GE.AND P3, PT, R28, RZ, PT ;  /* 0x000000ff1c00720c */ /* 0x000fe20003f66270 */
[----:B------:R-:W-:Y:S01]  /*d2b0*/  @!P4 IMAD.IADD R5, R5, 0x1, -R24 ;  /* 0x000000010505c824 */ /* 0x000fe200078e0a18 */
[----:B------:R-:W-:Y:S01]  /*d2c0*/  ISETP.GE.AND P4, PT, R3, RZ, PT ;  /* 0x000000ff0300720c */ /* 0x000fe20003f86270 */
[----:B------:R-:W-:Y:S01]  /*d2d0*/  IMAD R4, R24, R13, R11 ;  /* 0x0000000d18047224 */ /* 0x000fe200078e020b */
[----:B------:R-:W-:-:S02]  /*d2e0*/  IADD3 R11, R29, 0x108, RZ ;  /* 0x000001081d0b7810 */ /* 0x000fc40007ffe0ff */
[----:B------:R-:W-:Y:S01]  /*d2f0*/  ISETP.GT.U32.AND P2, PT, R24, R5, PT ;  /* 0x000000051800720c */ /* 0x000fe20003f44070 */
[----:B0-----:R-:W-:Y:S01]  /*d300*/  IMAD.MOV.U32 R12, RZ, RZ, R9 ;  /* 0x000000ffff0c7224 */ /* 0x001fe200078e0009 */
[----:B------:R-:W-:Y:S01]  /*d310*/  IABS R14, R11 ;  /* 0x0000000b000e7213 */ /* 0x000fe20000000000 */
[----:B------:R-:W-:-:S04]  /*d320*/  IMAD.HI.U32 R9, R2, R10, RZ ;  /* 0x0000000a02097227 */ /* 0x000fc800078e00ff */
[----:B------:R-:W-:Y:S02]  /*d330*/  @!P5 IMAD.IADD R6, R6, 0x1, -R24 ;  /* 0x000000010606d824 */ /* 0x000fe400078e0a18 */
[----:B------:R-:W-:Y:S01]  /*d340*/  @!P6 IMAD.MOV R12, RZ, RZ, -R12 ;  /* 0x000000ffff0ce224 */ /* 0x000fe200078e0a0c */
[C---:B------:R-:W-:Y:S01]  /*d350*/  ISETP.GT.U32.AND P6, PT, R24.reuse, R4, PT ;  /* 0x000000041800720c */ /* 0x040fe20003fc4070 */
[----:B------:R-:W-:Y:S01]  /*d360*/  IMAD.MOV R9, RZ, RZ, -R9 ;  /* 0x000000ffff097224 */ /* 0x000fe200078e0a09 */
[C---:B------:R-:W-:Y:S01]  /*d370*/  ISETP.GT.U32.AND P5, PT, R24.reuse, R6, PT ;  /* 0x000000061800720c */ /* 0x040fe20003fa4070 */
[----:B------:R-:W-:Y:S01]  /*d380*/  @!P2 IMAD.IADD R5, R5, 0x1, -R24 ;  /* 0x000000010505a824 */ /* 0x000fe200078e0a18 */
[----:B------:R0:W-:Y:S01]  /*d390*/  STL [R1+0x430], R12 ;  /* 0x0004300c01007387 */ /* 0x0001e20000100800 */
[C---:B------:R-:W-:Y:S01]  /*d3a0*/  IMAD R3, R24.reuse, R9, R10 ;  /* 0x0000000918037224 */ /* 0x040fe200078e020a */
[----:B------:R-:W-:Y:S02]  /*d3b0*/  IADD3 R9, R29, 0x10c, RZ ;  /* 0x0000010c1d097810 */ /* 0x000fe40007ffe0ff */
[----:B------:R1:W-:Y:S02]  /*d3c0*/  STL [R1+0x440], R7 ;  /* 0x0004400701007387 */ /* 0x0003e40000100800 */
[----:B------:R-:W-:-:S03]  /*d3d0*/  ISETP.GT.U32.AND P2, PT, R24, R3, PT ;  /* 0x000000031800720c */ /* 0x000fc60003f44070 */
[--C-:B------:R-:W-:Y:S01]  /*d3e0*/  @!P6 IMAD.IADD R4, R4, 0x1, -R24.reuse ;  /* 0x000000010404e824 */ /* 0x100fe200078e0a18 */
[C---:B0-----:R-:W-:Y:S01]  /*d3f0*/  IADD3 R12, R29.reuse, 0x10d, RZ ;  /* 0x0000010d1d0c7810 */ /* 0x041fe20007ffe0ff */
[----:B------:R-:W-:Y:S01]  /*d400*/  @!P5 IMAD.IADD R6, R6, 0x1, -R24 ;  /* 0x000000010606d824 */ /* 0x000fe200078e0a18 */
[----:B------:R-:W-:Y:S01]  /*d410*/  ISETP.GE.AND P5, PT, R0, RZ, PT ;  /* 0x000000ff0000720c */ /* 0x000fe20003fa6270 */
[----:B-1----:R-:W-:Y:S01]  /*d420*/  IMAD.MOV.U32 R7, RZ, RZ, R8 ;  /* 0x000000ffff077224 */ /* 0x002fe200078e0008 */
[----:B------:R-:W-:Y:S01]  /*d430*/  ISETP.GT.U32.AND P6, PT, R24, R4, PT ;  /* 0x000000041800720c */ /* 0x000fe20003fc4070 */
[----:B------:R-:W-:Y:S01]  /*d440*/  @!P0 IMAD.MOV R6, RZ, RZ, -R6 ;  /* 0x000000ffff068224 */ /* 0x000fe200078e0a06 */
[----:B------:R-:W-:Y:S01]  /*d450*/  IADD3 R0, R29, 0x10b, RZ ;  /* 0x0000010b1d007810 */ /* 0x000fe20007ffe0ff */
[----:B------:R-:W-:Y:S01]  /*d460*/  @!P3 IMAD.MOV R7, RZ, RZ, -R7 ;  /* 0x000000ffff07b224 */ /* 0x000fe200078e0a07 */
[----:B------:R-:W-:Y:S01]  /*d470*/  ISETP.GE.AND P3, PT, R12, RZ, PT ;  /* 0x000000ff0c00720c */ /* 0x000fe20003f66270 */
[----:B------:R-:W-:Y:S01]  /*d480*/  @!P2 IMAD.IADD R3, R3, 0x1, -R24 ;  /* 0x000000010303a824 */ /* 0x000fe200078e0a18 */
[----:B------:R-:W-:-:S02]  /*d490*/  IABS R12, R12 ;  /* 0x0000000c000c7213 */ /* 0x000fc40000000000 */
[----:B------:R0:W-:Y:S01]  /*d4a0*/  STL [R1+0x428], R7 ;  /* 0x0004280701007387 */ /* 0x0001e20000100800 */
[----:B------:R-:W-:Y:S02]  /*d4b0*/  ISETP.GE.AND P0, PT, R9, RZ, PT ;  /* 0x000000ff0900720c */ /* 0x000fe40003f06270 */
[----:B------:R-:W-:Y:S01]  /*d4c0*/  ISETP.GT.U32.AND P2, PT, R24, R3, PT ;  /* 0x000000031800720c */ /* 0x000fe20003f44070 */
[----:B------:R1:W-:Y:S01]  /*d4d0*/  STL [R1+0x434], R6 ;  /* 0x0004340601007387 */ /* 0x0003e20000100800 */
[----:B------:R-:W-:Y:S01]  /*d4e0*/  @!P6 IMAD.IADD R4, R4, 0x1, -R24 ;  /* 0x000000010404e824 */ /* 0x000fe200078e0a18 */
[----:B------:R-:W-:Y:S02]  /*d4f0*/  IABS R9, R9 ;  /* 0x0000000900097213 */ /* 0x000fe40000000000 */
[----:B------:R-:W-:Y:S01]  /*d500*/  IADD3 R8, R29, 0x10a, RZ ;  /* 0x0000010a1d087810 */ /* 0x000fe20007ffe0ff */
[----:B------:R-:W-:Y:S02]  /*d510*/  IMAD.MOV.U32 R10, RZ, RZ, R4 ;  /* 0x000000ffff0a7224 */ /* 0x000fe400078e0004 */
[----:B0-----:R-:W-:Y:S01]  /*d520*/  IMAD.MOV.U32 R7, RZ, RZ, R5 ;  /* 0x000000ffff077224 */ /* 0x001fe200078e0005 */
[----:B------:R-:W-:Y:S01]  /*d530*/  ISETP.GE.AND P6, PT, R8, RZ, PT ;  /* 0x000000ff0800720c */ /* 0x000fe20003fc6270 */
[----:B------:R-:W-:Y:S01]  /*d540*/  @!P4 IMAD.MOV R10, RZ, RZ, -R10 ;  /* 0x000000ffff0ac224 */ /* 0x000fe200078e0a0a */
[----:B------:R-:W-:Y:S01]  /*d550*/  IABS R8, R8 ;  /* 0x0000000800087213 */ /* 0x000fe20000000000 */
[----:B------:R-:W-:Y:S01]  /*d560*/  @!P1 IMAD.MOV R7, RZ, RZ, -R7 ;  /* 0x000000ffff079224 */ /* 0x000fe200078e0a07 */
[----:B------:R-:W-:Y:S01]  /*d570*/  ISETP.GE.AND P1, PT, R0, RZ, PT ;  /* 0x000000ff0000720c */ /* 0x000fe20003f26270 */
[----:B------:R-:W-:Y:S01]  /*d580*/  @!P2 IMAD.IADD R3, R3, 0x1, -R24 ;  /* 0x000000010303a824 */ /* 0x000fe200078e0a18 */
[----:B------:R-:W-:Y:S01]  /*d590*/  IABS R0, R0 ;  /* 0x0000000000007213 */ /* 0x000fe20000000000 */
[C---:B-1----:R-:W-:Y:S01]  /*d5a0*/  IMAD.HI.U32 R6, R2.reuse, R9, RZ ;  /* 0x0000000902067227 */ /* 0x042fe200078e00ff */
[----:B------:R0:W-:Y:S03]  /*d5b0*/  STL [R1+0x444], R7 ;  /* 0x0004440701007387 */ /* 0x0001e60000100800 */
[----:B------:R-:W-:Y:S01]  /*d5c0*/  IMAD.HI.U32 R5, R2, R0, RZ ;  /* 0x0000000002057227 */ /* 0x000fe200078e00ff */
[----:B------:R1:W-:Y:S03]  /*d5d0*/  STL [R1+0x438], R10 ;  /* 0x0004380a01007387 */ /* 0x0003e60000100800 */
[----:B------:R-:W-:-:S02]  /*d5e0*/  IMAD.MOV R5, RZ, RZ, -R5 ;  /* 0x000000ffff057224 */ /* 0x000fc400078e0a05 */
[----:B------:R-:W-:Y:S02]  /*d5f0*/  IMAD.MOV R6, RZ, RZ, -R6 ;  /* 0x000000ffff067224 */ /* 0x000fe400078e0a06 */
[----:B0-----:R-:W-:-:S04]  /*d600*/  IMAD.HI.U32 R7, R2, R12, RZ ;  /* 0x0000000c02077227 */ /* 0x001fc800078e00ff */
[----:B------:R-:W-:Y:S02]  /*d610*/  IMAD.MOV R7, RZ, RZ, -R7 ;  /* 0x000000ffff077224 */ /* 0x000fe400078e0a07 */
[C---:B------:R-:W-:Y:S01]  /*d620*/  IMAD R0, R24.reuse, R5, R0 ;  /* 0x0000000518007224 */ /* 0x040fe200078e0200 */
[----:B------:R-:W-:Y:S01]  /*d630*/  IADD3 R5, R29, 0x106, RZ ;  /* 0x000001061d057810 */ /* 0x000fe20007ffe0ff */
[C---:B------:R-:W-:Y:S02]  /*d640*/  IMAD R12, R24.reuse, R7, R12 ;  /* 0x00000007180c7224 */ /* 0x040fe400078e020c */
[----:B------:R-:W-:Y:S01]  /*d650*/  IMAD.MOV.U32 R7, RZ, RZ, R3 ;  /* 0x000000ffff077224 */ /* 0x000fe200078e0003 */
[----:B------:R-:W-:Y:S01]  /*d660*/  IABS R3, R16 ;  /* 0x0000001000037213 */ /* 0x000fe20000000000 */
[C---:B------:R-:W-:Y:S01]  /*d670*/  IMAD R9, R24.reuse, R6, R9 ;  /* 0x0000000618097224 */ /* 0x040fe200078e0209 */
[C---:B------:R-:W-:Y:S01]  /*d680*/  ISETP.GT.U32.AND P4, PT, R24.reuse, R12, PT ;  /* 0x0000000c1800720c */ /* 0x040fe20003f84070 */
[----:B------:R-:W-:Y:S01]  /*d690*/  @!P5 IMAD.MOV R7, RZ, RZ, -R7 ;  /* 0x000000ffff07d224 */ /* 0x000fe200078e0a07 */
[----:B------:R-:W-:Y:S01]  /*d6a0*/  ISETP.GT.U32.AND P5, PT, R24, R0, PT ;  /* 0x000000001800720c */ /* 0x000fe20003fa4070 */
[----:B------:R-:W-:Y:S01]  /*d6b0*/  IMAD.HI.U32 R4, R2, R8, RZ ;  /* 0x0000000802047227 */ /* 0x000fe200078e00ff */
[----:B------:R-:W-:-:S02]  /*d6c0*/  ISETP.GT.U32.AND P2, PT, R24, R9, PT ;  /* 0x000000091800720c */ /* 0x000fc40003f44070 */
[----:B------:R0:W-:Y:S01]  /*d6d0*/  STL [R1+0x43c], R7 ;  /* 0x00043c0701007387 */ /* 0x0001e20000100800 */
[----:B------:R-:W-:Y:S01]  /*d6e0*/  IMAD.MOV R4, RZ, RZ, -R4 ;  /* 0x000000ffff047224 */ /* 0x000fe200078e0a04 */
[----:B------:R-:W-:Y:S01]  /*d6f0*/  IABS R13, R5 ;  /* 0x00000005000d7213 */ /* 0x000fe20000000000 */
[----:B-1----:R-:W-:-:S04]  /*d700*/  IMAD.HI.U32 R10, R2, R3, RZ ;  /* 0x00000003020a7227 */ /* 0x002fc800078e00ff */
[--C-:B------:R-:W-:Y:S02]  /*d710*/  @!P4 IMAD.IADD R12, R12, 0x1, -R24.reuse ;  /* 0x000000010c0cc824 */ /* 0x100fe400078e0a18 */
[----:B------:R-:W-:Y:S01]  /*d720*/  @!P5 IMAD.IADD R0, R0, 0x1, -R24 ;  /* 0x000000010000d824 */ /* 0x000fe200078e0a18 */
[----:B0-----:R-:W-:Y:S01]  /*d730*/  IADD3 R7, R29, 0x107, RZ ;  /* 0x000001071d077810 */ /* 0x001fe20007ffe0ff */
[C---:B------:R-:W-:Y:S01]  /*d740*/  IMAD R8, R24.reuse, R4, R8 ;  /* 0x0000000418087224 */ /* 0x040fe200078e0208 */
[----:B------:R-:W-:Y:S01]  /*d750*/  ISETP.GT.U32.AND P4, PT, R24, R12, PT ;  /* 0x0000000c1800720c */ /* 0x000fe20003f84070 */
[----:B------:R-:W-:Y:S01]  /*d760*/  IMAD.HI.U32 R4, R2, R14, RZ ;  /* 0x0000000e02047227 */ /* 0x000fe200078e00ff */
[----:B------:R-:W-:Y:S02]  /*d770*/  ISETP.GT.U32.AND P5, PT, R24, R0, PT ;  /* 0x000000001800720c */ /* 0x000fe40003fa4070 */
[----:B------:R-:W-:Y:S01]  /*d780*/  IABS R6, R7 ;  /* 0x0000000700067213 */ /* 0x000fe20000000000 */
[----:B------:R-:W-:-:S02]  /*d790*/  @!P2 IMAD.IADD R9, R9, 0x1, -R24 ;  /* 0x000000010909a824 */ /* 0x000fc400078e0a18 */
[----:B------:R-:W-:Y:S02]  /*d7a0*/  IMAD.MOV R4, RZ, RZ, -R4 ;  /* 0x000000ffff047224 */ /* 0x000fe400078e0a04 */
[----:B------:R-:W-:Y:S01]  /*d7b0*/  IMAD.MOV R10, RZ, RZ, -R10 ;  /* 0x000000ffff0a7224 */ /* 0x000fe200078e0a0a */
[C---:B------:R-:W-:Y:S01]  /*d7c0*/  ISETP.GT.U32.AND P2, PT, R24.reuse, R9, PT ;  /* 0x000000091800720c */ /* 0x040fe20003f44070 */
[----:B------:R-:W-:Y:S01]  /*d7d0*/  IMAD R14, R24, R4, R14 ;  /* 0x00000004180e7224 */ /* 0x000fe200078e020e */
[----:B------:R-:W-:Y:S01]  /*d7e0*/  IADD3 R4, R29, 0x105, RZ ;  /* 0x000001051d047810 */ /* 0x000fe20007ffe0ff */
[--C-:B------:R-:W-:Y:S01]  /*d7f0*/  @!P4 IMAD.IADD R12, R12, 0x1, -R24.reuse ;  /* 0x000000010c0cc824 */ /* 0x100fe200078e0a18 */
[----:B------:R-:W-:Y:S01]  /*d800*/  ISETP.GT.U32.AND P4, PT, R24, R8, PT ;  /* 0x000000081800720c */ /* 0x000fe20003f84070 */
[----:B------:R-:W-:Y:S01]  /*d810*/  @!P5 IMAD.IADD R0, R0, 0x1, -R24 ;  /* 0x000000010000d824 */ /* 0x000fe200078e0a18 */
[C---:B------:R-:W-:Y:S01]  /*d820*/  ISETP.GT.U32.AND P5, PT, R24.reuse, R14, PT ;  /* 0x0000000e1800720c */ /* 0x040fe20003fa4070 */
[----:B------:R-:W-:-:S02]  /*d830*/  IMAD R3, R24, R10, R3 ;  /* 0x0000000a18037224 */ /* 0x000fc400078e0203 */
[----:B------:R-:W-:Y:S01]  /*d840*/  IMAD.MOV.U32 R17, RZ, RZ, R12 ;  /* 0x000000ffff117224 */ /* 0x000fe200078e000c */
[----:B------:R-:W-:Y:S01]  /*d850*/  IABS R12, R4 ;  /* 0x00000004000c7213 */ /* 0x000fe20000000000 */
[----:B------:R-:W-:-:S04]  /*d860*/  IMAD.HI.U32 R15, R2, R6, RZ ;  /* 0x00000006020f7227 */ /* 0x000fc800078e00ff */
[--C-:B------:R-:W-:Y:S01]  /*d870*/  @!P2 IMAD.IADD R9, R9, 0x1, -R24.reuse ;  /* 0x000000010909a824 */ /* 0x100fe200078e0a18 */
[----:B------:R-:W-:Y:S01]  /*d880*/  ISETP.GT.U32.AND P2, PT, R24, R3, PT ;  /* 0x000000031800720c */ /* 0x000fe20003f44070 */
[--C-:B------:R-:W-:Y:S01]  /*d890*/  @!P4 IMAD.IADD R8, R8, 0x1, -R24.reuse ;  /* 0x000000010808c824 */ /* 0x100fe200078e0a18 */
[----:B------:R-:W-:Y:S01]  /*d8a0*/  ISETP.GE.AND P4, PT, R16, RZ, PT ;  /* 0x000000ff1000720c */ /* 0x000fe20003f86270 */
[----:B------:R-:W-:Y:S02]  /*d8b0*/  @!P3 IMAD.MOV R17, RZ, RZ, -R17 ;  /* 0x000000ffff11b224 */ /* 0x000fe400078e0a11 */
[----:B------:R-:W-:Y:S01]  /*d8c0*/  @!P5 IMAD.IADD R14, R14, 0x1, -R24 ;  /* 0x000000010e0ed824 */ /* 0x000fe200078e0a18 */
[----:B------:R-:W-:Y:S01]  /*d8d0*/  ISETP.GT.U32.AND P3, PT, R24, R8, PT ;  /* 0x000000081800720c */ /* 0x000fe20003f64070 */
[----:B------:R-:W-:Y:S01]  /*d8e0*/  IMAD.HI.U32 R10, R2, R13, RZ ;  /* 0x0000000d020a7227 */ /* 0x000fe200078e00ff */
[----:B------:R0:W-:Y:S02]  /*d8f0*/  STL [R1+0x424], R17 ;  /* 0x0004241101007387 */ /* 0x0001e40000100800 */
[----:B------:R-:W-:Y:S01]  /*d900*/  ISETP.GT.U32.AND P5, PT, R24, R14, PT ;  /* 0x0000000e1800720c */ /* 0x000fe20003fa4070 */
[----:B------:R-:W-:-:S02]  /*d910*/  IMAD.MOV R15, RZ, RZ, -R15 ;  /* 0x000000ffff0f7224 */ /* 0x000fc400078e0a0f */
[----:B------:R-:W-:Y:S02]  /*d920*/  IMAD.MOV R10, RZ, RZ, -R10 ;  /* 0x000000ffff0a7224 */ /* 0x000fe400078e0a0a */
[----:B------:R-:W-:Y:S02]  /*d930*/  IMAD R6, R24, R15, R6 ;  /* 0x0000000f18067224 */ /* 0x000fe400078e0206 */
[----:B------:R-:W-:Y:S01]  /*d940*/  @!P2 IMAD.IADD R3, R3, 0x1, -R24 ;  /* 0x000000010303a824 */ /* 0x000fe200078e0a18 */
[----:B------:R-:W-:Y:S01]  /*d950*/  ISETP.GE.AND P2, PT, R11, RZ, PT ;  /* 0x000000ff0b00720c */ /* 0x000fe20003f46270 */
[----:B0-----:R-:W-:Y:S01]  /*d960*/  IMAD.MOV.U32 R17, RZ, RZ, R9 ;  /* 0x000000ffff117224 */ /* 0x001fe200078e0009 */
[----:B------:R-:W-:Y:S01]  /*d970*/  IADD3 R11, R29, 0x102, RZ ;  /* 0x000001021d0b7810 */ /* 0x000fe20007ffe0ff */
[----:B------:R-:W-:-:S04]  /*d980*/  IMAD.HI.U32 R9, R2, R12, RZ ;  /* 0x0000000c02097227 */ /* 0x000fc800078e00ff */
[----:B------:R-:W-:Y:S01]  /*d990*/  @!P3 IMAD.IADD R8, R8, 0x1, -R24 ;  /* 0x000000010808b824 */ /* 0x000fe200078e0a18 */
[C---:B------:R-:W-:Y:S01]  /*d9a0*/  ISETP.GT.U32.AND P3, PT, R24.reuse, R6, PT ;  /* 0x000000061800720c */ /* 0x040fe20003f64070 */
[----:B------:R-:W-:Y:S02]  /*d9b0*/  IMAD.MOV R9, RZ, RZ, -R9 ;  /* 0x000000ffff097224 */ /* 0x000fe400078e0a09 */
[C---:B------:R-:W-:Y:S02]  /*d9c0*/  IMAD R13, R24.reuse, R10, R13 ;  /* 0x0000000a180d7224 */ /* 0x040fe400078e020d */
[----:B------:R-:W-:Y:S01]  /*d9d0*/  @!P0 IMAD.MOV R17, RZ, RZ, -R17 ;  /* 0x000000ffff118224 */ /* 0x000fe200078e0a11 */
[C---:B------:R-:W-:Y:S01]  /*d9e0*/  ISETP.GT.U32.AND P0, PT, R24.reuse, R3, PT ;  /* 0x000000031800720c */ /* 0x040fe20003f04070 */
[----:B------:R-:W-:Y:S02]  /*d9f0*/  IMAD.MOV.U32 R10, RZ, RZ, R8 ;  /* 0x000000ffff0a7224 */ /* 0x000fe400078e0008 */
[C---:B------:R-:W-:Y:S01]  /*da00*/  IMAD R12, R24.reuse, R9, R12 ;  /* 0x00000009180c7224 */ /* 0x040fe200078e020c */
[----:B------:R-:W-:Y:S01]  /*da10*/  STL [R1+0x418], R17 ;  /* 0x0004181101007387 */ /* 0x000fe20000100800 */
[----:B------:R-:W-:Y:S01]  /*da20*/  @!P6 IMAD.MOV R10, RZ, RZ, -R10 ;  /* 0x000000ffff0ae224 */ /* 0x000fe200078e0a0a */
[----:B------:R-:W-:Y:S01]  /*da30*/  ISETP.GT.U32.AND P6, PT, R24, R13, PT ;  /* 0x0000000d1800720c */ /* 0x000fe20003fc4070 */
[----:B------:R-:W-:Y:S01]  /*da40*/  @!P5 IMAD.IADD R14, R14, 0x1, -R24 ;  /* 0x000000010e0ed824 */ /* 0x000fe200078e0a18 */
[----:B------:R-:W-:Y:S01]  /*da50*/  ISETP.GT.U32.AND P5, PT, R24, R12, PT ;  /* 0x0000000c1800720c */ /* 0x000fe20003fa4070 */
[----:B------:R-:W-:Y:S01]  /*da60*/  @!P1 IMAD.MOV R0, RZ, RZ, -R0 ;  /* 0x000000ffff009224 */ /* 0x000fe200078e0a00 */
[----:B------:R-:W-:Y:S01]  /*da70*/  ISETP.GE.AND P1, PT, R7, RZ, PT ;  /* 0x000000ff0700720c */ /* 0x000fe20003f26270 */
[--C-:B------:R-:W-:Y:S01]  /*da80*/  @!P3 IMAD.IADD R6, R6, 0x1, -R24.reuse ;  /* 0x000000010606b824 */ /* 0x100fe200078e0a18 */
[----:B------:R-:W-:Y:S01]  /*da90*/  IADD3 R7, R29, 0x103, RZ ;  /* 0x000001031d077810 */ /* 0x000fe20007ffe0ff */
[----:B------:R-:W-:Y:S01]  /*daa0*/  @!P0 IMAD.IADD R3, R3, 0x1, -R24 ;  /* 0x0000000103038824 */ /* 0x000fe200078e0a18 */
[----:B------:R0:W-:Y:S01]  /*dab0*/  STL [R1+0x414], R0 ;  /* 0x0004140001007387 */ /* 0x0001e20000100800 */
[----:B------:R-:W-:Y:S01]  /*dac0*/  ISETP.GE.AND P3, PT, R4, RZ, PT ;  /* 0x000000ff0400720c */ /* 0x000fe20003f66270 */
[----:B------:R-:W-:Y:S01]  /*dad0*/  @!P2 IMAD.MOV R14, RZ, RZ, -R14 ;  /* 0x000000ffff0ea224 */ /* 0x000fe200078e0a0e */
[----:B------:R-:W-:Y:S01]  /*dae0*/  IABS R4, R7 ;  /* 0x0000000700047213 */ /* 0x000fe20000000000 */
[----:B------:R-:W-:Y:S01]  /*daf0*/  IMAD.MOV.U32 R9, RZ, RZ, R3 ;  /* 0x000000ffff097224 */ /* 0x000fe200078e0003 */
[----:B------:R-:W-:Y:S01]  /*db00*/  ISETP.GE.AND P0, PT, R5, RZ, PT ;  /* 0x000000ff0500720c */ /* 0x000fe20003f06270 */
[--C-:B------:R-:W-:Y:S01]  /*db10*/  @!P6 IMAD.IADD R13, R13, 0x1, -R24.reuse ;  /* 0x000000010d0de824 */ /* 0x100fe200078e0a18 */
[----:B------:R-:W-:Y:S01]  /*db20*/  ISETP.GT.U32.AND P6, PT, R24, R6, PT ;  /* 0x000000061800720c */ /* 0x000fe20003fc4070 */
[----:B------:R-:W-:Y:S01]  /*db30*/  @!P5 IMAD.IADD R12, R12, 0x1, -R24 ;  /* 0x000000010c0cd824 */ /* 0x000fe200078e0a18 */
[----:B------:R1:W-:Y:S01]  /*db40*/  STL [R1+0x410], R10 ;  /* 0x0004100a01007387 */ /* 0x0003e20000100800 */
[----:B0-----:R-:W-:Y:S01]  /*db50*/  IADD3 R0, R29, 0x104, RZ ;  /* 0x000001041d007810 */ /* 0x001fe20007ffe0ff */
[----:B------:R-:W-:Y:S01]  /*db60*/  IMAD.MOV.U32 R3, RZ, RZ, R4 ;  /* 0x000000ffff037224 */ /* 0x000fe200078e0004 */
[----:B------:R-:W-:Y:S01]  /*db70*/  ISETP.GT.U32.AND P5, PT, R24, R13, PT ;  /* 0x0000000d1800720c */ /* 0x000fe20003fa4070 */
[----:B------:R-:W-:Y:S01]  /*db80*/  @!P4 IMAD.MOV R9, RZ, RZ, -R9 ;  /* 0x000000ffff09c224 */ /* 0x000fe200078e0a09 */
[----:B------:R-:W-:Y:S01]  /*db90*/  IABS R8, R0 ;  /* 0x0000000000087213 */ /* 0x000fe20000000000 */
[----:B------:R-:W-:Y:S01]  /*dba0*/  IMAD.HI.U32 R4, R2, R3, RZ ;  /* 0x0000000302047227 */ /* 0x000fe200078e00ff */
[----:B------:R-:W-:-:S02]  /*dbb0*/  ISETP.GT.U32.AND P4, PT, R24, R12, PT ;  /* 0x0000000c1800720c */ /* 0x000fc40003f84070 */
[----:B------:R0:W-:Y:S01]  /*dbc0*/  STL [R1+0x3e8], R9 ;  /* 0x0003e80901007387 */ /* 0x0001e20000100800 */
[----:B------:R-:W-:Y:S01]  /*dbd0*/  IMAD.HI.U32 R5, R2, R8, RZ ;  /* 0x0000000802057227 */ /* 0x000fe200078e00ff */
[----:B-1----:R-:W-:Y:S02]  /*dbe0*/  IADD3 R10, R29, 0x101, RZ ;  /* 0x000001011d0a7810 */ /* 0x002fe40007ffe0ff */
[----:B------:R1:W-:Y:S01]  /*dbf0*/  STL [R1+0x3ec], R14 ;  /* 0x0003ec0e01007387 */ /* 0x0003e20000100800 */
[----:B------:R-:W-:Y:S01]  /*dc00*/  IMAD.MOV R5, RZ, RZ, -R5 ;  /* 0x000000ffff057224 */ /* 0x000fe200078e0a05 */
[----:B------:R-:W-:Y:S01]  /*dc10*/  IABS R16, R10 ;  /* 0x0000000a00107213 */ /* 0x000fe20000000000 */
[----:B------:R-:W-:Y:S02]  /*dc20*/  IMAD.MOV R4, RZ, RZ, -R4 ;  /* 0x000000ffff047224 */ /* 0x000fe400078e0a04 */
[----:B------:R-:W-:Y:S01]  /*dc30*/  IMAD R8, R24, R5, R8 ;  /* 0x0000000518087224 */ /* 0x000fe200078e0208 */
[----:B0-----:R-:W-:Y:S01]  /*dc40*/  IABS R9, R11 ;  /* 0x0000000b00097213 */ /* 0x001fe20000000000 */
[----:B------:R-:W-:-:S02]  /*dc50*/  @!P6 IMAD.IADD R6, R6, 0x1, -R24 ;  /* 0x000000010606e824 */ /* 0x000fc400078e0a18 */
[C---:B------:R-:W-:Y:S01]  /*dc60*/  IMAD R3, R24.reuse, R4, R3 ;  /* 0x0000000418037224 */ /* 0x040fe200078e0203 */
[----:B------:R-:W-:Y:S01]  /*dc70*/  ISETP.GT.U32.AND P6, PT, R24, R8, PT ;  /* 0x000000081800720c */ /* 0x000fe20003fc4070 */
        /* <DEDUP_REMOVED lines=11> */
[----:B------:R-:W-:Y:S01]  /*dd30*/  @!P4 IMAD.IADD R3, R3, 0x1, -R24 ;  /* 0x000000010303c824 */ /* 0x000fe200078e0a18 */
[C---:B------:R-:W-:Y:S01]  /*dd40*/  ISETP.GT.U32.AND P4, PT, R24.reuse, R8, PT ;  /* 0x000000081800720c */ /* 0x040fe20003f84070 */
[----:B------:R-:W-:Y:S02]  /*dd50*/  IMAD.MOV R5, RZ, RZ, -R5 ;  /* 0x000000ffff057224 */ /* 0x000fe400078e0a05 */
[C---:B------:R-:W-:Y:S01]  /*dd60*/  IMAD R9, R24.reuse, R4, R9 ;  /* 0x0000000418097224 */ /* 0x040fe200078e0209 */
[----:B------:R-:W-:Y:S01]  /*dd70*/  IABS R4, R0 ;  /* 0x0000000000047213 */ /* 0x000fe20000000000 */
[----:B------:R-:W-:Y:S01]  /*dd80*/  IMAD.MOV.U32 R15, RZ, RZ, R6 ;  /* 0x000000ffff0f7224 */ /* 0x000fe200078e0006 */
[C---:B------:R-:W-:Y:S01]  /*dd90*/  ISETP.GT.U32.AND P2, PT, R24.reuse, R3, PT ;  /* 0x000000031800720c */ /* 0x040fe20003f44070 */
[C---:B------:R-:W-:Y:S01]  /*dda0*/  IMAD R16, R24.reuse, R5, R16 ;  /* 0x0000000518107224 */ /* 0x040fe200078e0210 */
[----:B------:R-:W-:Y:S01]  /*ddb0*/  IABS R5, R7 ;  /* 0x0000000700057213 */ /* 0x000fe20000000000 */
[----:B------:R-:W-:Y:S01]  /*ddc0*/  @!P1 IMAD.MOV R15, RZ, RZ, -R15 ;  /* 0x000000ffff0f9224 */ /* 0x000fe200078e0a0f */
[----:B------:R-:W-:Y:S01]  /*ddd0*/  ISETP.GT.U32.AND P1, PT, R24, R9, PT ;  /* 0x000000091800720c */ /* 0x000fe20003f24070 */
[----:B-1----:R-:W-:-:S02]  /*dde0*/  IMAD.MOV.U32 R14, RZ, RZ, R12 ;  /* 0x000000ffff0e7224 */ /* 0x002fc400078e000c */
[----:B------:R-:W-:Y:S01]  /*ddf0*/  IMAD.HI.U32 R6, R2, R4, RZ ;  /* 0x0000000402067227 */ /* 0x000fe200078e00ff */
[----:B------:R-:W-:Y:S03]  /*de00*/  STL [R1+0x408], R15 ;  /* 0x0004080f01007387 */ /* 0x000fe60000100800 */
[----:B------:R-:W-:Y:S01]  /*de10*/  @!P0 IMAD.MOV R13, RZ, RZ, -R13 ;  /* 0x000000ffff0d8224 */ /* 0x000fe200078e0a0d */
[----:B------:R-:W-:Y:S01]  /*de20*/  ISETP.GT.U32.AND P0, PT, R24, R16, PT ;  /* 0x000000101800720c */ /* 0x000fe20003f04070 */
[----:B------:R-:W-:Y:S01]  /*de30*/  @!P3 IMAD.MOV R14, RZ, RZ, -R14 ;  /* 0x000000ffff0eb224 */ /* 0x000fe200078e0a0e */
[----:B------:R-:W-:Y:S01]  /*de40*/  ISETP.GE.AND P3, PT, R11, RZ, PT ;  /* 0x000000ff0b00720c */ /* 0x000fe20003f66270 */
[----:B------:R-:W-:Y:S01]  /*de50*/  IMAD.HI.U32 R12, R2, R5, RZ ;  /* 0x00000005020c7227 */ /* 0x000fe200078e00ff */
[----:B------:R-:W-:Y:S01]  /*de60*/  STL [R1+0x3f4], R13 ;  /* 0x0003f40d01007387 */ /* 0x000fe20000100800 */
[----:B------:R-:W-:-:S02]  /*de70*/  IADD3 R11, R29, 0xfc, RZ ;  /* 0x000000fc1d0b7810 */ /* 0x000fc40007ffe0ff */
[----:B------:R-:W-:Y:S01]  /*de80*/  @!P4 IMAD.IADD R8, R8, 0x1, -R24 ;  /* 0x000000010808c824 */ /* 0x000fe200078e0a18 */
[----:B------:R0:W-:Y:S01]  /*de90*/  STL [R1+0x404], R14 ;  /* 0x0004040e01007387 */ /* 0x0001e20000100800 */
[----:B------:R-:W-:Y:S01]  /*dea0*/  IMAD.MOV R6, RZ, RZ, -R6 ;  /* 0x000000ffff067224 */ /* 0x000fe200078e0a06 */
[----:B------:R-:W-:Y:S01]  /*deb0*/  ISETP.GE.AND P4, PT, R10, RZ, PT ;  /* 0x000000ff0a00720c */ /* 0x000fe20003f86270 */
[----:B------:R-:W-:Y:S01]  /*dec0*/  IMAD.MOV R12, RZ, RZ, -R12 ;  /* 0x000000ffff0c7224 */ /* 0x000fe200078e0a0c */
[----:B------:R-:W-:Y:S01]  /*ded0*/  IABS R10, R11 ;  /* 0x0000000b000a7213 */ /* 0x000fe20000000000 */
[----:B------:R-:W-:Y:S01]  /*dee0*/  @!P2 IMAD.IADD R3, R3, 0x1, -R24 ;  /* 0x000000010303a824 */ /* 0x000fe200078e0a18 */
[----:B------:R-:W-:Y:S01]  /*def0*/  ISETP.GE.AND P2, PT, R0, RZ, PT ;  /* 0x000000ff0000720c */ /* 0x000fe20003f46270 */
[C---:B------:R-:W-:Y:S01]  /*df00*/  IMAD R4, R24.reuse, R6, R4 ;  /* 0x0000000618047224 */ /* 0x040fe200078e0204 */
[----:B------:R-:W-:Y:S01]  /*df10*/  IADD3 R0, R29, 0xfe, RZ ;  /* 0x000000fe1d007810 */ /* 0x000fe20007ffe0ff */
[----:B------:R-:W-:Y:S01]  /*df20*/  @!P1 IMAD.IADD R9, R9, 0x1, -R24 ;  /* 0x0000000109099824 */ /* 0x000fe200078e0a18 */
[----:B------:R-:W-:Y:S01]  /*df30*/  IADD3 R6, R29, 0xfd, RZ ;  /* 0x000000fd1d067810 */ /* 0x000fe20007ffe0ff */
[----:B0-----:R-:W-:Y:S01]  /*df40*/  IMAD.MOV.U32 R14, RZ, RZ, R8 ;  /* 0x000000ffff0e7224 */ /* 0x001fe200078e0008 */
[----:B------:R-:W-:Y:S01]  /*df50*/  IABS R8, R0 ;  /* 0x0000000000087213 */ /* 0x000fe20000000000 */
[C---:B------:R-:W-:Y:S01]  /*df60*/  IMAD R5, R24.reuse, R12, R5 ;  /* 0x0000000c18057224 */ /* 0x040fe200078e0205 */
[C---:B------:R-:W-:Y:S01]  /*df70*/  ISETP.GT.U32.AND P1, PT, R24.reuse, R9, PT ;  /* 0x000000091800720c */ /* 0x040fe20003f24070 */
[----:B------:R-:W-:Y:S01]  /*df80*/  IMAD.MOV.U32 R13, RZ, RZ, R3 ;  /* 0x000000ffff0d7224 */ /* 0x000fe200078e0003 */
[----:B------:R-:W-:Y:S01]  /*df90*/  IABS R3, R6 ;  /* 0x0000000600037213 */ /* 0x000fe20000000000 */
[----:B------:R-:W-:Y:S01]  /*dfa0*/  @!P5 IMAD.MOV R14, RZ, RZ, -R14 ;  /* 0x000000ffff0ed224 */ /* 0x000fe200078e0a0e */
[----:B------:R-:W-:Y:S01]  /*dfb0*/  ISETP.GT.U32.AND P5, PT, R24, R4, PT ;  /* 0x000000041800720c */ /* 0x000fe20003fa4070 */
[----:B------:R-:W-:-:S02]  /*dfc0*/  @!P0 IMAD.IADD R16, R16, 0x1, -R24 ;  /* 0x0000000110108824 */ /* 0x000fc400078e0a18 */
[----:B------:R-:W-:Y:S01]  /*dfd0*/  @!P6 IMAD.MOV R13, RZ, RZ, -R13 ;  /* 0x000000ffff0de224 */ /* 0x000fe200078e0a0d */
[C---:B------:R-:W-:Y:S01]  /*dfe0*/  ISETP.GT.U32.AND P6, PT, R24.reuse, R5, PT ;  /* 0x000000051800720c */ /* 0x040fe20003fc4070 */
[----:B------:R0:W-:Y:S01]  /*dff0*/  STL [R1+0x3f8], R14 ;  /* 0x0003f80e01007387 */ /* 0x0001e20000100800 */
[----:B------:R-:W-:-:S03]  /*e000*/  ISETP.GT.U32.AND P0, PT, R24, R16, PT ;  /* 0x000000101800720c */ /* 0x000fc60003f04070 */
[--C-:B------:R-:W-:Y:S01]  /*e010*/  @!P1 IMAD.IADD R9, R9, 0x1, -R24.reuse ;  /* 0x0000000109099824 */ /* 0x100fe200078e0a18 */
[----:B------:R-:W-:Y:S01]  /*e020*/  ISETP.GE.AND P1, PT, R7, RZ, PT ;  /* 0x000000ff0700720c */ /* 0x000fe20003f26270 */
[----:B------:R-:W-:Y:S01]  /*e030*/  IMAD.HI.U32 R7, R2, R8, RZ ;  /* 0x0000000802077227 */ /* 0x000fe200078e00ff */
[----:B------:R-:W-:Y:S03]  /*e040*/  STL [R1+0x400], R13 ;  /* 0x0004000d01007387 */ /* 0x000fe60000100800 */
[--C-:B------:R-:W-:Y:S02]  /*e050*/  @!P5 IMAD.IADD R4, R4, 0x1, -R24.reuse ;  /* 0x000000010404d824 */ /* 0x100fe400078e0a18 */
[--C-:B------:R-:W-:Y:S02]  /*e060*/  @!P6 IMAD.IADD R5, R5, 0x1, -R24.reuse ;  /* 0x000000010505e824 */ /* 0x100fe400078e0a18 */
[----:B------:R-:W-:Y:S01]  /*e070*/  @!P0 IMAD.IADD R16, R16, 0x1, -R24 ;  /* 0x0000000110108824 */ /* 0x000fe200078e0a18 */
[----:B------:R-:W-:Y:S01]  /*e080*/  ISETP.GT.U32.AND P5, PT, R24, R4, PT ;  /* 0x000000041800720c */ /* 0x000fe20003fa4070 */
[----:B------:R-:W-:Y:S01]  /*e090*/  IMAD.MOV R7, RZ, RZ, -R7 ;  /* 0x000000ffff077224 */ /* 0x000fe200078e0a07 */
[----:B------:R-:W-:Y:S01]  /*e0a0*/  ISETP.GE.AND P0, PT, R0, RZ, PT ;  /* 0x000000ff0000720c */ /* 0x000fe20003f06270 */
[----:B------:R-:W-:Y:S01]  /*e0b0*/  IMAD.HI.U32 R0, R2, R3, RZ ;  /* 0x0000000302007227 */ /* 0x000fe200078e00ff */
[----:B------:R-:W-:-:S03]  /*e0c0*/  ISETP.GT.U32.AND P6, PT, R24, R5, PT ;  /* 0x000000051800720c */ /* 0x000fc60003fc4070 */
[----:B------:R-:W-:Y:S01]  /*e0d0*/  IMAD.MOV.U32 R12, RZ, RZ, R9 ;  /* 0x000000ffff0c7224 */ /* 0x000fe200078e0009 */
[C---:B------:R-:W-:Y:S01]  /*e0e0*/  IADD3 R9, R29.reuse, 0xfb, RZ ;  /* 0x000000fb1d097810 */ /* 0x040fe20007ffe0ff */
[----:B------:R-:W-:Y:S02]  /*e0f0*/  IMAD.MOV R0, RZ, RZ, -R0 ;  /* 0x000000ffff007224 */ /* 0x000fe400078e0a00 */
[----:B------:R-:W-:Y:S01]  /*e100*/  IMAD R8, R24, R7, R8 ;  /* 0x0000000718087224 */ /* 0x000fe200078e0208 */
[----:B0-----:R-:W-:Y:S01]  /*e110*/  IABS R14, R9 ;  /* 0x00000009000e7213 */ /* 0x001fe20000000000 */
[----:B------:R-:W-:Y:S01]  /*e120*/  @!P3 IMAD.MOV R12, RZ, RZ, -R12 ;  /* 0x000000ffff0cb224 */ /* 0x000fe200078e0a0c */
[----:B------:R-:W-:Y:S01]  /*e130*/  ISETP.GE.AND P3, PT, R6, RZ, PT ;  /* 0x000000ff0600720c */ /* 0x000fe20003f66270 */
[----:B------:R-:W-:Y:S01]  /*e140*/  IMAD R3, R24, R0, R3 ;  /* 0x0000000018037224 */ /* 0x000fe200078e0203 */
[----:B------:R-:W-:Y:S01]  /*e150*/  IADD3 R0, R29, 0xf9, RZ ;  /* 0x000000f91d007810 */ /* 0x000fe20007ffe0ff */
[----:B------:R-:W-:Y:S01]  /*e160*/  @!P5 IMAD.IADD R4, R4, 0x1, -R24 ;  /* 0x000000010404d824 */ /* 0x000fe200078e0a18 */
[----:B------:R-:W-:Y:S01]  /*e170*/  ISETP.GT.U32.AND P5, PT, R24, R8, PT ;  /* 0x000000081800720c */ /* 0x000fe20003fa4070 */
[----:B------:R-:W-:Y:S01]  /*e180*/  IMAD.HI.U32 R6, R2, R10, RZ ;  /* 0x0000000a02067227 */ /* 0x000fe200078e00ff */
[----:B------:R0:W-:Y:S01]  /*e190*/  STL [R1+0x3fc], R12 ;  /* 0x0003fc0c01007387 */ /* 0x0001e20000100800 */
[----:B------:R-:W-:-:S02]  /*e1a0*/  IABS R7, R0 ;  /* 0x0000000000077213 */ /* 0x000fc40000000000 */
[----:B------:R-:W-:Y:S01]  /*e1b0*/  @!P6 IMAD.IADD R5, R5, 0x1, -R24 ;  /* 0x000000010505e824 */ /* 0x000fe200078e0a18 */
[----:B------:R-:W-:Y:S01]  /*e1c0*/  ISETP.GT.U32.AND P6, PT, R24, R3, PT ;  /* 0x000000031800720c */ /* 0x000fe20003fc4070 */
[----:B------:R-:W-:Y:S02]  /*e1d0*/  IMAD.MOV R6, RZ, RZ, -R6 ;  /* 0x000000ffff067224 */ /* 0x000fe400078e0a06 */
[----:B------:R-:W-:Y:S01]  /*e1e0*/  IMAD.HI.U32 R17, R2, R14, RZ ;  /* 0x0000000e02117227 */ /* 0x000fe200078e00ff */
[----:B0-----:R-:W-:-:S03]  /*e1f0*/  IADD3 R12, R29, 0xfa, RZ ;  /* 0x000000fa1d0c7810 */ /* 0x001fc60007ffe0ff */
[----:B------:R-:W-:Y:S01]  /*e200*/  IMAD R10, R24, R6, R10 ;  /* 0x00000006180a7224 */ /* 0x000fe200078e020a */
[----:B------:R-:W-:Y:S01]  /*e210*/  IADD3 R6, R29, 0xf8, RZ ;  /* 0x000000f81d067810 */ /* 0x000fe20007ffe0ff */
[--C-:B------:R-:W-:Y:S01]  /*e220*/  @!P5 IMAD.IADD R8, R8, 0x1, -R24.reuse ;  /* 0x000000010808d824 */ /* 0x100fe200078e0a18 */
[----:B------:R-:W-:Y:S01]  /*e230*/  IABS R13, R12 ;  /* 0x0000000c000d7213 */ /* 0x000fe20000000000 */
[----:B------:R-:W-:Y:S01]  /*e240*/  IMAD.MOV R17, RZ, RZ, -R17 ;  /* 0x000000ffff117224 */ /* 0x000fe200078e0a11 */
[C---:B------:R-:W-:Y:S01]  /*e250*/  ISETP.GT.U32.AND P5, PT, R24.reuse, R10, PT ;  /* 0x0000000a1800720c */ /* 0x040fe20003fa4070 */
[----:B------:R-:W-:Y:S01]  /*e260*/  @!P6 IMAD.IADD R3, R3, 0x1, -R24 ;  /* 0x000000010303e824 */ /* 0x000fe200078e0a18 */
[----:B------:R-:W-:Y:S01]  /*e270*/  ISETP.GT.U32.AND P6, PT, R24, R8, PT ;  /* 0x000000081800720c */ /* 0x000fe20003fc4070 */
[----:B------:R-:W-:-:S04]  /*e280*/  IMAD.HI.U32 R15, R2, R13, RZ ;  /* 0x0000000d020f7227 */ /* 0x000fc800078e00ff */
[----:B------:R-:W-:Y:S01]  /*e290*/  @!P4 IMAD.MOV R16, RZ, RZ, -R16 ;  /* 0x000000ffff10c224 */ /* 0x000fe200078e0a10 */
[----:B------:R-:W-:Y:S01]  /*e2a0*/  ISETP.GE.AND P4, PT, R11, RZ, PT ;  /* 0x000000ff0b00720c */ /* 0x000fe20003f86270 */
[----:B------:R-:W-:Y:S01]  /*e2b0*/  IMAD R11, R24, R17, R14 ;  /* 0x00000011180b7224 */ /* 0x000fe200078e020e */
[----:B------:R-:W-:Y:S01]  /*e2c0*/  IABS R14, R6 ;  /* 0x00000006000e7213 */ /* 0x000fe20000000000 */
[----:B------:R-:W-:Y:S01]  /*e2d0*/  IMAD.MOV R15, RZ, RZ, -R15 ;  /* 0x000000ffff0f7224 */ /* 0x000fe200078e0a0f */
[----:B------:R0:W-:Y:S01]  /*e2e0*/  STL [R1+0x3f0], R16 ;  /* 0x0003f01001007387 */ /* 0x0001e20000100800 */
[--C-:B------:R-:W-:Y:S01]  /*e2f0*/  @!P5 IMAD.IADD R10, R10, 0x1, -R24.reuse ;  /* 0x000000010a0ad824 */ /* 0x100fe200078e0a18 */
[----:B------:R-:W-:Y:S01]  /*e300*/  ISETP.GT.U32.AND P5, PT, R24, R3, PT ;  /* 0x000000031800720c */ /* 0x000fe20003fa4070 */
[----:B------:R-:W-:Y:S01]  /*e310*/  @!P6 IMAD.IADD R8, R8, 0x1, -R24 ;  /* 0x000000010808e824 */ /* 0x000fe200078e0a18 */
[----:B------:R-:W-:Y:S01]  /*e320*/  ISETP.GT.U32.AND P6, PT, R24, R11, PT ;  /* 0x0000000b1800720c */ /* 0x000fe20003fc4070 */
[----:B------:R-:W-:-:S04]  /*e330*/  IMAD.MOV.U32 R18, RZ, RZ, R4 ;  /* 0x000000ffff127224 */ /* 0x000fc800078e0004 */
[----:B------:R-:W-:Y:S01]  /*e340*/  @!P2 IMAD.MOV R18, RZ, RZ, -R18 ;  /* 0x000000ffff12a224 */ /* 0x000fe200078e0a12 */
[C---:B------:R-:W-:Y:S01]  /*e350*/  ISETP.GT.U32.AND P2, PT, R24.reuse, R10, PT ;  /* 0x0000000a1800720c */ /* 0x040fe20003f44070 */
[----:B0-----:R-:W-:Y:S02]  /*e360*/  IMAD.MOV.U32 R16, RZ, RZ, R7 ;  /* 0x000000ffff107224 */ /* 0x001fe400078e0007 */
[----:B------:R-:W-:Y:S01]  /*e370*/  IMAD R7, R24, R15, R13 ;  /* 0x0000000f18077224 */ /* 0x000fe200078e020d */
[----:B------:R-:W-:Y:S01]  /*e380*/  STL [R1+0x3e4], R18 ;  /* 0x0003e41201007387 */ /* 0x000fe20000100800 */
[----:B------:R-:W-:Y:S02]  /*e390*/  IMAD.MOV.U32 R15, RZ, RZ, R5 ;  /* 0x000000ffff0f7224 */ /* 0x000fe400078e0005 */
[----:B------:R-:W-:Y:S01]  /*e3a0*/  IMAD.MOV.U32 R13, RZ, RZ, R8 ;  /* 0x000000ffff0d7224 */ /* 0x000fe200078e0008 */
[----:B------:R-:W-:Y:S01]  /*e3b0*/  IADD3 R8, R29, 0xf7, RZ ;  /* 0x000000f71d087810 */ /* 0x000fe20007ffe0ff */
[----:B------:R-:W-:-:S04]  /*e3c0*/  IMAD.HI.U32 R4, R2, R16, RZ ;  /* 0x0000001002047227 */ /* 0x000fc800078e00ff */
[----:B------:R-:W-:Y:S01]  /*e3d0*/  @!P1 IMAD.MOV R15, RZ, RZ, -R15 ;  /* 0x000000ffff0f9224 */ /* 0x000fe200078e0a0f */
[----:B------:R-:W-:Y:S01]  /*e3e0*/  ISETP.GE.AND P1, PT, R9, RZ, PT ;  /* 0x000000ff0900720c */ /* 0x000fe20003f26270 */
[----:B------:R-:W-:Y:S01]  /*e3f0*/  @!P0 IMAD.MOV R13, RZ, RZ, -R13 ;  /* 0x000000ffff0d8224 */ /* 0x000fe200078e0a0d */
[----:B------:R-:W-:Y:S01]  /*e400*/  ISETP.GT.U32.AND P0, PT, R24, R7, PT ;  /* 0x000000071800720c */ /* 0x000fe20003f04070 */
[----:B------:R-:W-:Y:S01]  /*e410*/  IMAD.MOV R4, RZ, RZ, -R4 ;  /* 0x000000ffff047224 */ /* 0x000fe200078e0a04 */
[----:B------:R0:W-:Y:S01]  /*e420*/  STL [R1+0x3e0], R15 ;  /* 0x0003e00f01007387 */ /* 0x0001e20000100800 */
[--C-:B------:R-:W-:Y:S01]  /*e430*/  @!P5 IMAD.IADD R3, R3, 0x1, -R24.reuse ;  /* 0x000000010303d824 */ /* 0x100fe200078e0a18 */
[----:B------:R-:W-:Y:S01]  /*e440*/  IADD3 R9, R29, 0xf5, RZ ;  /* 0x000000f51d097810 */ /* 0x000fe20007ffe0ff */
[----:B------:R-:W-:Y:S01]  /*e450*/  @!P6 IMAD.IADD R11, R11, 0x1, -R24 ;  /* 0x000000010b0be824 */ /* 0x000fe200078e0a18 */
[----:B------:R1:W-:Y:S01]  /*e460*/  STL [R1+0x3dc], R13 ;  /* 0x0003dc0d01007387 */ /* 0x0003e20000100800 */
[----:B------:R-:W-:Y:S01]  /*e470*/  IMAD.HI.U32 R5, R2, R14, RZ ;  /* 0x0000000e02057227 */ /* 0x000fe200078e00ff */
[----:B------:R-:W-:-:S02]  /*e480*/  ISETP.GE.AND P5, PT, R12, RZ, PT ;  /* 0x000000ff0c00720c */ /* 0x000fc40003fa6270 */
[----:B------:R-:W-:Y:S01]  /*e490*/  IADD3 R12, R29, 0xf6, RZ ;  /* 0x000000f61d0c7810 */ /* 0x000fe20007ffe0ff */
[----:B------:R-:W-:Y:S02]  /*e4a0*/  IMAD.MOV R5, RZ, RZ, -R5 ;  /* 0x000000ffff057224 */ /* 0x000fe400078e0a05 */
[----:B0-----:R-:W-:Y:S02]  /*e4b0*/  IMAD.MOV.U32 R15, RZ, RZ, R3 ;  /* 0x000000ffff0f7224 */ /* 0x001fe400078e0003 */
[----:B------:R-:W-:Y:S02]  /*e4c0*/  @!P0 IMAD.IADD R7, R7, 0x1, -R24 ;  /* 0x0000000107078824 */ /* 0x000fe400078e0a18 */
[C---:B-1----:R-:W-:Y:S01]  /*e4d0*/  IMAD R13, R24.reuse, R4, R16 ;  /* 0x00000004180d7224 */ /* 0x042fe200078e0210 */
[----:B------:R-:W-:Y:S01]  /*e4e0*/  IABS R4, R9 ;  /* 0x0000000900047213 */ /* 0x000fe20000000000 */
[----:B------:R-:W-:Y:S01]  /*e4f0*/  @!P3 IMAD.MOV R15, RZ, RZ, -R15 ;  /* 0x000000ffff0fb224 */ /* 0x000fe200078e0a0f */
[----:B------:R-:W-:Y:S01]  /*e500*/  ISETP.GT.U32.AND P3, PT, R24, R11, PT ;  /* 0x0000000b1800720c */ /* 0x000fe20003f64070 */
[----:B------:R-:W-:Y:S01]  /*e510*/  @!P2 IMAD.IADD R10, R10, 0x1, -R24 ;  /* 0x000000010a0aa824 */ /* 0x000fe200078e0a18 */
[----:B------:R-:W-:Y:S01]  /*e520*/  ISETP.GT.U32.AND P6, PT, R24, R13, PT ;  /* 0x0000000d1800720c */ /* 0x000fe20003fc4070 */
[----:B------:R-:W-:Y:S01]  /*e530*/  IMAD.HI.U32 R17, R2, R4, RZ ;  /* 0x0000000402117227 */ /* 0x000fe200078e00ff */
[----:B------:R-:W-:Y:S01]  /*e540*/  ISETP.GE.AND P2, PT, R0, RZ, PT ;  /* 0x000000ff0000720c */ /* 0x000fe20003f46270 */
[----:B------:R0:W-:Y:S01]  /*e550*/  STL [R1+0x3d8], R15 ;  /* 0x0003d80f01007387 */ /* 0x0001e20000100800 */
[C---:B------:R-:W-:Y:S01]  /*e560*/  ISETP.GT.U32.AND P0, PT, R24.reuse, R7, PT ;  /* 0x000000071800720c */ /* 0x040fe20003f04070 */
[----:B------:R-:W-:Y:S01]  /*e570*/  IMAD R0, R24, R5, R14 ;  /* 0x0000000518007224 */ /* 0x000fe200078e020e */
[----:B------:R-:W-:Y:S01]  /*e580*/  IABS R14, R8 ;  /* 0x00000008000e7213 */ /* 0x000fe20000000000 */
[----:B------:R-:W-:Y:S01]  /*e590*/  IMAD.MOV R17, RZ, RZ, -R17 ;  /* 0x000000ffff117224 */ /* 0x000fe200078e0a11 */
[----:B------:R-:W-:Y:S01]  /*e5a0*/  IADD3 R5, R29, 0xf4, RZ ;  /* 0x000000f41d057810 */ /* 0x000fe20007ffe0ff */
[----:B------:R-:W-:-:S02]  /*e5b0*/  @!P4 IMAD.MOV R10, RZ, RZ, -R10 ;  /* 0x000000ffff0ac224 */ /* 0x000fc400078e0a0a */
[--C-:B------:R-:W-:Y:S01]  /*e5c0*/  @!P3 IMAD.IADD R11, R11, 0x1, -R24.reuse ;  /* 0x000000010b0bb824 */ /* 0x100fe200078e0a18 */
[----:B------:R-:W-:Y:S01]  /*e5d0*/  ISETP.GT.U32.AND P3, PT, R24, R0, PT ;  /* 0x000000001800720c */ /* 0x000fe20003f64070 */
[----:B------:R-:W-:Y:S01]  /*e5e0*/  @!P6 IMAD.IADD R13, R13, 0x1, -R24 ;  /* 0x000000010d0de824 */ /* 0x000fe200078e0a18 */
[----:B------:R-:W-:Y:S01]  /*e5f0*/  IABS R3, R5 ;  /* 0x0000000500037213 */ /* 0x000fe20000000000 */
[----:B------:R-:W-:Y:S01]  /*e600*/  IMAD.HI.U32 R16, R2, R14, RZ ;  /* 0x0000000e02107227 */ /* 0x000fe200078e00ff */
[----:B0-----:R-:W-:Y:S01]  /*e610*/  IABS R15, R12 ;  /* 0x0000000c000f7213 */ /* 0x001fe20000000000 */
[----:B------:R0:W-:Y:S01]  /*e620*/  STL [R1+0x3d4], R10 ;  /* 0x0003d40a01007387 */ /* 0x0001e20000100800 */
[----:B------:R-:W-:Y:S01]  /*e630*/  ISETP.GT.U32.AND P6, PT, R24, R13, PT ;  /* 0x0000000d1800720c */ /* 0x000fe20003fc4070 */
[----:B------:R-:W-:Y:S02]  /*e640*/  IMAD.MOV R16, RZ, RZ, -R16 ;  /* 0x000000ffff107224 */ /* 0x000fe400078e0a10 */
[----:B------:R-:W-:Y:S01]  /*e650*/  @!P0 IMAD.IADD R7, R7, 0x1, -R24 ;  /* 0x0000000107078824 */ /* 0x000fe200078e0a18 */
[----:B------:R-:W-:Y:S01]  /*e660*/  ISETP.GE.AND P0, PT, R6, RZ, PT ;  /* 0x000000ff0600720c */ /* 0x000fe20003f06270 */
[----:B------:R-:W-:-:S02]  /*e670*/  IMAD R6, R24, R16, R14 ;  /* 0x0000001018067224 */ /* 0x000fc400078e020e */
[----:B------:R-:W-:-:S04]  /*e680*/  IMAD.HI.U32 R16, R2, R3, RZ ;  /* 0x0000000302107227 */ /* 0x000fc800078e00ff */
[----:B------:R-:W-:Y:S01]  /*e690*/  @!P3 IMAD.IADD R0, R0, 0x1, -R24 ;  /* 0x000000010000b824 */ /* 0x000fe200078e0a18 */
[----:B------:R-:W-:Y:S01]  /*e6a0*/  ISETP.GE.AND P3, PT, R8, RZ, PT ;  /* 0x000000ff0800720c */ /* 0x000fe20003f66270 */
[----:B------:R-:W-:Y:S01]  /*e6b0*/  IMAD.MOV R16, RZ, RZ, -R16 ;  /* 0x000000ffff107224 */ /* 0x000fe200078e0a10 */
[----:B------:R-:W-:Y:S01]  /*e6c0*/  IADD3 R8, R29, 0xf3, RZ ;  /* 0x000000f31d087810 */ /* 0x000fe20007ffe0ff */
[----:B------:R-:W-:Y:S01]  /*e6d0*/  @!P6 IMAD.IADD R13, R13, 0x1, -R24 ;  /* 0x000000010d0de824 */ /* 0x000fe200078e0a18 */
[C---:B------:R-:W-:Y:S01]  /*e6e0*/  ISETP.GT.U32.AND P6, PT, R24.reuse, R6, PT ;  /* 0x000000061800720c */ /* 0x040fe20003fc4070 */
[----:B------:R-:W-:Y:S01]  /*e6f0*/  IMAD R3, R24, R16, R3 ;  /* 0x0000001018037224 */ /* 0x000fe200078e0203 */
[----:B------:R-:W-:Y:S01]  /*e700*/  IABS R16, R8 ;  /* 0x0000000800107213 */ /* 0x000fe20000000000 */
[----:B------:R-:W-:Y:S01]  /*e710*/  IMAD.HI.U32 R14, R2, R15, RZ ;  /* 0x0000000f020e7227 */ /* 0x000fe200078e00ff */
[----:B------:R-:W-:-:S03]  /*e720*/  ISETP.GT.U32.AND P4, PT, R24, R0, PT ;  /* 0x000000001800720c */ /* 0x000fc60003f84070 */
[----:B------:R-:W-:Y:S02]  /*e730*/  IMAD.MOV.U32 R18, RZ, RZ, R11 ;  /* 0x000000ffff127224 */ /* 0x000fe400078e000b */
[----:B------:R-:W-:Y:S02]  /*e740*/  IMAD.MOV.U32 R11, RZ, RZ, R16 ;  /* 0x000000ffff0b7224 */ /* 0x000fe400078e0010 */
[----:B------:R-:W-:Y:S02]  /*e750*/  IMAD.MOV R14, RZ, RZ, -R14 ;  /* 0x000000ffff0e7224 */ /* 0x000fe400078e0a0e */
[C---:B------:R-:W-:Y:S02]  /*e760*/  IMAD R4, R24.reuse, R17, R4 ;  /* 0x0000001118047224 */ /* 0x040fe400078e0204 */
[----:B------:R-:W-:Y:S02]  /*e770*/  IMAD.MOV.U32 R16, RZ, RZ, R7 ;  /* 0x000000ffff107224 */ /* 0x000fe400078e0007 */
[C---:B------:R-:W-:Y:S01]  /*e780*/  IMAD R14, R24.reuse, R14, R15 ;  /* 0x0000000e180e7224 */ /* 0x040fe200078e020f */
[----:B------:R-:W-:Y:S01]  /*e790*/  IADD3 R15, R29, 0xf2, RZ ;  /* 0x000000f21d0f7810 */ /* 0x000fe20007ffe0ff */
[----:B------:R-:W-:Y:S01]  /*e7a0*/  @!P5 IMAD.MOV R16, RZ, RZ, -R16 ;  /* 0x000000ffff10d224 */ /* 0x000fe200078e0a10 */
[----:B------:R-:W-:Y:S01]  /*e7b0*/  ISETP.GT.U32.AND P5, PT, R24, R4, PT ;  /* 0x000000041800720c */ /* 0x000fe20003fa4070 */
[----:B------:R-:W-:Y:S01]  /*e7c0*/  @!P6 IMAD.IADD R6, R6, 0x1, -R24 ;  /* 0x000000010606e824 */ /* 0x000fe200078e0a18 */
[C---:B------:R-:W-:Y:S01]  /*e7d0*/  ISETP.GT.U32.AND P6, PT, R24.reuse, R14, PT ;  /* 0x0000000e1800720c */ /* 0x040fe20003fc4070 */
[----:B------:R-:W-:Y:S01]  /*e7e0*/  @!P1 IMAD.MOV R18, RZ, RZ, -R18 ;  /* 0x000000ffff129224 */ /* 0x000fe200078e0a12 */
[----:B0-----:R-:W-:Y:S01]  /*e7f0*/  IABS R10, R15 ;  /* 0x0000000f000a7213 */ /* 0x001fe20000000000 */
[----:B------:R-:W-:Y:S01]  /*e800*/  @!P2 IMAD.MOV R13, RZ, RZ, -R13 ;  /* 0x000000ffff0da224 */ /* 0x000fe200078e0a0d */
[----:B------:R-:W-:Y:S01]  /*e810*/  ISETP.GT.U32.AND P1, PT, R24, R6, PT ;  /* 0x000000061800720c */ /* 0x000fe20003f24070 */
[----:B------:R-:W-:Y:S01]  /*e820*/  @!P4 IMAD.IADD R0, R0, 0x1, -R24 ;  /* 0x000000010000c824 */ /* 0x000fe200078e0a18 */
[----:B------:R-:W-:Y:S01]  /*e830*/  STL [R1+0x3d0], R18 ;  /* 0x0003d01201007387 */ /* 0x000fe20000100800 */
[----:B------:R-:W-:Y:S01]  /*e840*/  IMAD.HI.U32 R7, R2, R11, RZ ;  /* 0x0000000b02077227 */ /* 0x000fe200078e00ff */
[----:B------:R-:W-:-:S02]  /*e850*/  ISETP.GT.U32.AND P4, PT, R24, R3, PT ;  /* 0x000000031800720c */ /* 0x000fc40003f84070 */
[----:B------:R-:W-:Y:S01]  /*e860*/  STL [R1+0x3cc], R16 ;  /* 0x0003cc1001007387 */ /* 0x000fe20000100800 */
[--C-:B------:R-:W-:Y:S01]  /*e870*/  @!P5 IMAD.IADD R4, R4, 0x1, -R24.reuse ;  /* 0x000000010404d824 */ /* 0x100fe200078e0a18 */
[----:B------:R-:W-:Y:S01]  /*e880*/  ISETP.GE.AND P2, PT, R12, RZ, PT ;  /* 0x000000ff0c00720c */ /* 0x000fe20003f46270 */
[--C-:B------:R-:W-:Y:S01]  /*e890*/  @!P6 IMAD.IADD R14, R14, 0x1, -R24.reuse ;  /* 0x000000010e0ee824 */ /* 0x100fe200078e0a18 */
[----:B------:R0:W-:Y:S01]  /*e8a0*/  STL [R1+0x3c8], R13 ;  /* 0x0003c80d01007387 */ /* 0x0001e20000100800 */
[----:B------:R-:W-:Y:S01]  /*e8b0*/  ISETP.GE.AND P6, PT, R5, RZ, PT ;  /* 0x000000ff0500720c */ /* 0x000fe20003fc6270 */
[----:B------:R-:W-:Y:S02]  /*e8c0*/  IMAD.MOV R7, RZ, RZ, -R7 ;  /* 0x000000ffff077224 */ /* 0x000fe400078e0a07 */
[----:B------:R-:W-:Y:S01]  /*e8d0*/  @!P1 IMAD.IADD R6, R6, 0x1, -R24 ;  /* 0x0000000106069824 */ /* 0x000fe200078e0a18 */
[----:B------:R-:W-:Y:S01]  /*e8e0*/  ISETP.GE.AND P1, PT, R9, RZ, PT ;  /* 0x000000ff0900720c */ /* 0x000fe20003f26270 */
[----:B------:R-:W-:Y:S01]  /*e8f0*/  IMAD.HI.U32 R5, R2, R10, RZ ;  /* 0x0000000a02057227 */ /* 0x000fe200078e00ff */
[----:B------:R-:W-:-:S03]  /*e900*/  ISETP.GT.U32.AND P5, PT, R24, R14, PT ;  /* 0x0000000e1800720c */ /* 0x000fc60003fa4070 */
[----:B0-----:R-:W-:Y:S02]  /*e910*/  IMAD.MOV.U32 R13, RZ, RZ, R0 ;  /* 0x000000ffff0d7224 */ /* 0x001fe400078e0000 */
[C---:B------:R-:W-:Y:S01]  /*e920*/  IMAD R7, R24.reuse, R7, R11 ;  /* 0x0000000718077224 */ /* 0x040fe200078e020b */
[----:B------:R-:W-:Y:S01]  /*e930*/  IADD3 R11, R29, 0xf1, RZ ;  /* 0x000000f11d0b7810 */ /* 0x000fe20007ffe0ff */
[----:B------:R-:W-:Y:S01]  /*e940*/  @!P0 IMAD.MOV R13, RZ, RZ, -R13 ;  /* 0x000000ffff0d8224 */ /* 0x000fe200078e0a0d */
[C---:B------:R-:W-:Y:S01]  /*e950*/  ISETP.GT.U32.AND P0, PT, R24.reuse, R4, PT ;  /* 0x000000041800720c */ /* 0x040fe20003f04070 */
[----:B------:R-:W-:Y:S02]  /*e960*/  IMAD.MOV R5, RZ, RZ, -R5 ;  /* 0x000000ffff057224 */ /* 0x000fe400078e0a05 */
[----:B------:R-:W-:Y:S01]  /*e970*/  IMAD.MOV.U32 R9, RZ, RZ, R6 ;  /* 0x000000ffff097224 */ /* 0x000fe200078e0006 */
[----:B------:R0:W-:Y:S01]  /*e980*/  STL [R1+0x3c4], R13 ;  /* 0x0003c40d01007387 */ /* 0x0001e20000100800 */
[C---:B------:R-:W-:Y:S01]  /*e990*/  IMAD R0, R24.reuse, R5, R10 ;  /* 0x0000000518007224 */ /* 0x040fe200078e020a */
[----:B------:R-:W-:Y:S01]  /*e9a0*/  IABS R5, R11 ;  /* 0x0000000b00057213 */ /* 0x000fe20000000000 */
[----:B------:R-:W-:Y:S01]  /*e9b0*/  @!P3 IMAD.MOV R9, RZ, RZ, -R9 ;  /* 0x000000ffff09b224 */ /* 0x000fe200078e0a09 */
[----:B------:R-:W-:Y:S01]  /*e9c0*/  ISETP.GT.U32.AND P3, PT, R24, R7, PT ;  /* 0x000000071800720c */ /* 0x000fe20003f64070 */
[--C-:B------:R-:W-:Y:S01]  /*e9d0*/  @!P4 IMAD.IADD R3, R3, 0x1, -R24.reuse ;  /* 0x000000010303c824 */ /* 0x100fe200078e0a18 */
[----:B------:R-:W-:Y:S01]  /*e9e0*/  IADD3 R6, R29, 0xf0, RZ ;  /* 0x000000f01d067810 */ /* 0x000fe20007ffe0ff */
[--C-:B------:R-:W-:Y:S01]  /*e9f0*/  @!P5 IMAD.IADD R14, R14, 0x1, -R24.reuse ;  /* 0x000000010e0ed824 */ /* 0x100fe200078e0a18 */
[----:B------:R1:W-:Y:S01]  /*ea00*/  STL [R1+0x3c0], R9 ;  /* 0x0003c00901007387 */ /* 0x0003e20000100800 */
[----:B------:R-:W-:Y:S01]  /*ea10*/  @!P0 IMAD.IADD R4, R4, 0x1, -R24 ;  /* 0x0000000104048824 */ /* 0x000fe200078e0a18 */
[----:B------:R-:W-:Y:S01]  /*ea20*/  ISETP.GT.U32.AND P0, PT, R24, R0, PT ;  /* 0x000000001800720c */ /* 0x000fe20003f04070 */
[----:B0-----:R-:W-:Y:S01]  /*ea30*/  IMAD.HI.U32 R13, R2, R5, RZ ;  /* 0x00000005020d7227 */ /* 0x001fe200078e00ff */
[----:B------:R-:W-:-:S02]  /*ea40*/  ISETP.GT.U32.AND P4, PT, R24, R3, PT ;  /* 0x000000031800720c */ /* 0x000fc40003f84070 */
[----:B------:R-:W-:Y:S01]  /*ea50*/  IABS R10, R6 ;  /* 0x00000006000a7213 */ /* 0x000fe20000000000 */
[----:B------:R-:W-:Y:S01]  /*ea60*/  IMAD.MOV R13, RZ, RZ, -R13 ;  /* 0x000000ffff0d7224 */ /* 0x000fe200078e0a0d */
[----:B------:R-:W-:Y:S01]  /*ea70*/  ISETP.GE.AND P5, PT, R8, RZ, PT ;  /* 0x000000ff0800720c */ /* 0x000fe20003fa6270 */
[----:B------:R-:W-:Y:S01]  /*ea80*/  @!P3 IMAD.IADD R7, R7, 0x1, -R24 ;  /* 0x000000010707b824 */ /* 0x000fe200078e0a18 */
[----:B-1----:R-:W-:Y:S01]  /*ea90*/  IADD3 R9, R29, 0xef, RZ ;  /* 0x000000ef1d097810 */ /* 0x002fe20007ffe0ff */
[----:B------:R-:W-:Y:S01]  /*eaa0*/  IMAD.MOV.U32 R16, RZ, RZ, R14 ;  /* 0x000000ffff107224 */ /* 0x000fe200078e000e */
[----:B------:R-:W-:Y:S01]  /*eab0*/  ISETP.GE.AND P3, PT, R11, RZ, PT ;  /* 0x000000ff0b00720c */ /* 0x000fe20003f66270 */
[----:B------:R-:W-:Y:S01]  /*eac0*/  IMAD R5, R24, R13, R5 ;  /* 0x0000000d18057224 */ /* 0x000fe200078e0205 */
[----:B------:R-:W-:Y:S01]  /*ead0*/  IABS R8, R9 ;  /* 0x0000000900087213 */ /* 0x000fe20000000000 */
[----:B------:R-:W-:Y:S01]  /*eae0*/  @!P0 IMAD.IADD R0, R0, 0x1, -R24 ;  /* 0x0000000100008824 */ /* 0x000fe200078e0a18 */
[----:B------:R-:W-:Y:S01]  /*eaf0*/  ISETP.GT.U32.AND P0, PT, R24, R7, PT ;  /* 0x000000071800720c */ /* 0x000fe20003f04070 */
[----:B------:R-:W-:-:S02]  /*eb00*/  IMAD.MOV.U32 R14, RZ, RZ, R4 ;  /* 0x000000ffff0e7224 */ /* 0x000fc400078e0004 */
[----:B------:R-:W-:-:S04]  /*eb10*/  IMAD.HI.U32 R12, R2, R10, RZ ;  /* 0x0000000a020c7227 */ /* 0x000fc800078e00ff */
[----:B------:R-:W-:Y:S01]  /*eb20*/  @!P4 IMAD.IADD R3, R3, 0x1, -R24 ;  /* 0x000000010303c824 */ /* 0x000fe200078e0a18 */
[----:B------:R-:W-:Y:S01]  /*eb30*/  ISETP.GE.AND P4, PT, R15, RZ, PT ;  /* 0x000000ff0f00720c */ /* 0x000fe20003f86270 */
[----:B------:R-:W-:Y:S01]  /*eb40*/  @!P1 IMAD.MOV R14, RZ, RZ, -R14 ;  /* 0x000000ffff0e9224 */ /* 0x000fe200078e0a0e */
[C---:B------:R-:W-:Y:S01]  /*eb50*/  ISETP.GT.U32.AND P1, PT, R24.reuse, R5, PT ;  /* 0x000000051800720c */ /* 0x040fe20003f24070 */
[----:B------:R-:W-:Y:S02]  /*eb60*/  IMAD.MOV R11, RZ, RZ, -R12 ;  /* 0x000000ffff0b7224 */ /* 0x000fe400078e0a0c */
[----:B------:R-:W-:Y:S02]  /*eb70*/  IMAD.MOV.U32 R12, RZ, RZ, R3 ;  /* 0x000000ffff0c7224 */ /* 0x000fe400078e0003 */
[----:B------:R-:W-:Y:S01]  /*eb80*/  @!P2 IMAD.MOV R16, RZ, RZ, -R16 ;  /* 0x000000ffff10a224 */ /* 0x000fe200078e0a10 */
[----:B------:R-:W-:Y:S01]  /*eb90*/  ISETP.GT.U32.AND P2, PT, R24, R0, PT ;  /* 0x000000001800720c */ /* 0x000fe20003f44070 */
[----:B------:R-:W-:-:S03]  /*eba0*/  IMAD.HI.U32 R3, R2, R8, RZ ;  /* 0x0000000802037227 */ /* 0x000fc600078e00ff */
[----:B------:R-:W-:Y:S01]  /*ebb0*/  STL [R1+0x3bc], R16 ;  /* 0x0003bc1001007387 */ /* 0x000fe20000100800 */
[----:B------:R-:W-:Y:S01]  /*ebc0*/  @!P6 IMAD.MOV R12, RZ, RZ, -R12 ;  /* 0x000000ffff0ce224 */ /* 0x000fe200078e0a0c */
[----:B------:R-:W-:Y:S01]  /*ebd0*/  ISETP.GE.AND P6, PT, R6, RZ, PT ;  /* 0x000000ff0600720c */ /* 0x000fe20003fc6270 */
[----:B------:R-:W-:Y:S01]  /*ebe0*/  IMAD.MOV R6, RZ, RZ, -R3 ;  /* 0x000000ffff067224 */ /* 0x000fe200078e0a03 */
[----:B------:R-:W-:Y:S01]  /*ebf0*/  STL [R1+0x3a0], R14 ;  /* 0x0003a00e01007387 */ /* 0x000fe20000100800 */
[----:B------:R-:W-:Y:S02]  /*ec00*/  @!P0 IMAD.IADD R7, R7, 0x1, -R24 ;  /* 0x0000000107078824 */ /* 0x000fe400078e0a18 */
[C---:B------:R-:W-:Y:S01]  /*ec10*/  IMAD R6, R24.reuse, R6, R8 ;  /* 0x0000000618067224 */ /* 0x040fe200078e0208 */
[----:B------:R0:W-:Y:S01]  /*ec20*/  STL [R1+0x3a4], R12 ;  /* 0x0003a40c01007387 */ /* 0x0001e20000100800 */
[----:B------:R-:W-:Y:S01]  /*ec30*/  @!P1 IMAD.IADD R5, R5, 0x1, -R24 ;  /* 0x0000000105059824 */ /* 0x000fe200078e0a18 */
[C---:B------:R-:W-:Y:S01]  /*ec40*/  IADD3 R8, R29.reuse, 0xec, RZ ;  /* 0x000000ec1d087810 */ /* 0x040fe20007ffe0ff */
[----:B------:R-:W-:Y:S01]  /*ec50*/  IMAD R4, R24, R11, R10 ;  /* 0x0000000b18047224 */ /* 0x000fe200078e020a */
[----:B------:R-:W-:Y:S01]  /*ec60*/  IADD3 R10, R29, 0xee, RZ ;  /* 0x000000ee1d0a7810 */ /* 0x000fe20007ffe0ff */
[----:B------:R-:W-:Y:S01]  /*ec70*/  @!P2 IMAD.IADD R0, R0, 0x1, -R24 ;  /* 0x000000010000a824 */ /* 0x000fe200078e0a18 */
[----:B------:R-:W-:-:S02]  /*ec80*/  ISETP.GT.U32.AND P1, PT, R24, R5, PT ;  /* 0x000000051800720c */ /* 0x000fc40003f24070 */
[C---:B------:R-:W-:Y:S01]  /*ec90*/  ISETP.GT.U32.AND P0, PT, R24.reuse, R4, PT ;  /* 0x000000041800720c */ /* 0x040fe20003f04070 */
[----:B------:R-:W-:Y:S01]  /*eca0*/  IMAD.MOV.U32 R11, RZ, RZ, R0 ;  /* 0x000000ffff0b7224 */ /* 0x000fe200078e0000 */
[----:B------:R-:W-:Y:S01]  /*ecb0*/  IABS R17, R10 ;  /* 0x0000000a00117213 */ /* 0x000fe20000000000 */
[----:B0-----:R-:W-:Y:S01]  /*ecc0*/  IMAD.MOV.U32 R12, RZ, RZ, R7 ;  /* 0x000000ffff0c7224 */ /* 0x001fe200078e0007 */
[----:B------:R-:W-:Y:S01]  /*ecd0*/  ISETP.GE.AND P2, PT, R9, RZ, PT ;  /* 0x000000ff0900720c */ /* 0x000fe20003f46270 */
[----:B------:R-:W-:Y:S01]  /*ece0*/  @!P4 IMAD.MOV R11, RZ, RZ, -R11 ;  /* 0x000000ffff0bc224 */ /* 0x000fe200078e0a0b */
[----:B------:R-:W-:Y:S01]  /*ecf0*/  IADD3 R9, R29, 0xed, RZ ;  /* 0x000000ed1d097810 */ /* 0x000fe20007ffe0ff */
[----:B------:R-:W-:Y:S01]  /*ed00*/  @!P5 IMAD.MOV R12, RZ, RZ, -R12 ;  /* 0x000000ffff0cd224 */ /* 0x000fe200078e0a0c */
[----:B------:R-:W-:Y:S02]  /*ed10*/  ISETP.GT.U32.AND P5, PT, R24, R6, PT ;  /* 0x000000061800720c */ /* 0x000fe40003fa4070 */
[----:B------:R-:W-:Y:S01]  /*ed20*/  ISETP.GE.AND P4, PT, R10, RZ, PT ;  /* 0x000000ff0a00720c */ /* 0x000fe20003f86270 */
[----:B------:R-:W-:Y:S01]  /*ed30*/  IMAD.HI.U32 R10, R2, R17, RZ ;  /* 0x00000011020a7227 */ /* 0x000fe200078e00ff */
[----:B------:R-:W-:Y:S01]  /*ed40*/  IABS R18, R9 ;  /* 0x0000000900127213 */ /* 0x000fe20000000000 */
[----:B------:R-:W-:Y:S01]  /*ed50*/  STL [R1+0x3a8], R12 ;  /* 0x0003a80c01007387 */ /* 0x000fe20000100800 */
[----:B------:R-:W-:Y:S01]  /*ed60*/  IABS R3, R8 ;  /* 0x0000000800037213 */ /* 0x000fe20000000000 */
[----:B------:R-:W-:Y:S01]  /*ed70*/  @!P1 IMAD.IADD R5, R5, 0x1, -R24 ;  /* 0x0000000105059824 */ /* 0x000fe200078e0a18 */
[----:B------:R-:W-:Y:S01]  /*ed80*/  ISETP.GE.AND P1, PT, R9, RZ, PT ;  /* 0x000000ff0900720c */ /* 0x000fe20003f26270 */
[----:B------:R-:W-:Y:S01]  /*ed90*/  IMAD.MOV R9, RZ, RZ, -R10 ;  /* 0x000000ffff097224 */ /* 0x000fe200078e0a0a */
[----:B------:R0:W-:Y:S01]  /*eda0*/  STL [R1+0x3b0], R11 ;  /* 0x0003b00b01007387 */ /* 0x0001e20000100800 */
[--C-:B------:R-:W-:Y:S01]  /*edb0*/  @!P0 IMAD.IADD R4, R4, 0x1, -R24.reuse ;  /* 0x0000000104048824 */ /* 0x100fe200078e0a18 */
[----:B------:R-:W-:Y:S01]  /*edc0*/  IADD3 R14, R29, 0xe9, RZ ;  /* 0x000000e91d0e7810 */ /* 0x000fe20007ffe0ff */
[----:B------:R-:W-:-:S02]  /*edd0*/  @!P5 IMAD.IADD R6, R6, 0x1, -R24 ;  /* 0x000000010606d824 */ /* 0x000fc400078e0a18 */
[----:B------:R-:W-:Y:S01]  /*ede0*/  IMAD.HI.U32 R7, R2, R18, RZ ;  /* 0x0000001202077227 */ /* 0x000fe200078e00ff */
[C---:B------:R-:W-:Y:S02]  /*edf0*/  ISETP.GT.U32.AND P0, PT, R24.reuse, R4, PT ;  /* 0x000000041800720c */ /* 0x040fe40003f04070 */
[C---:B------:R-:W-:Y:S01]  /*ee00*/  ISETP.GT.U32.AND P5, PT, R24.reuse, R6, PT ;  /* 0x000000061800720c */ /* 0x040fe20003fa4070 */
[C---:B------:R-:W-:Y:S01]  /*ee10*/  IMAD R17, R24.reuse, R9, R17 ;  /* 0x0000000918117224 */ /* 0x040fe200078e0211 */
[----:B------:R-:W-:Y:S01]  /*ee20*/  IABS R9, R14 ;  /* 0x0000000e00097213 */ /* 0x000fe20000000000 */
[----:B0-----:R-:W-:Y:S02]  /*ee30*/  IMAD.MOV.U32 R11, RZ, RZ, R5 ;  /* 0x000000ffff0b7224 */ /* 0x001fe400078e0005 */
[----:B------:R-:W-:Y:S02]  /*ee40*/  IMAD.MOV R7, RZ, RZ, -R7 ;  /* 0x000000ffff077224 */ /* 0x000fe400078e0a07 */
[----:B------:R-:W-:Y:S01]  /*ee50*/  @!P3 IMAD.MOV R11, RZ, RZ, -R11 ;  /* 0x000000ffff0bb224 */ /* 0x000fe200078e0a0b */
[C---:B------:R-:W-:Y:S01]  /*ee60*/  ISETP.GT.U32.AND P3, PT, R24.reuse, R17, PT ;  /* 0x000000111800720c */ /* 0x040fe20003f64070 */
[----:B------:R-:W-:-:S02]  /*ee70*/  IMAD R18, R24, R7, R18 ;  /* 0x0000000718127224 */ /* 0x000fc400078e0212 */
[--C-:B------:R-:W-:Y:S01]  /*ee80*/  @!P0 IMAD.IADD R4, R4, 0x1, -R24.reuse ;  /* 0x0000000104048824 */ /* 0x100fe200078e0a18 */
[----:B------:R-:W-:Y:S01]  /*ee90*/  ISETP.GE.AND P0, PT, R8, RZ, PT ;  /* 0x000000ff0800720c */ /* 0x000fe20003f06270 */
[----:B------:R-:W-:Y:S01]  /*eea0*/  @!P5 IMAD.IADD R6, R6, 0x1, -R24 ;  /* 0x000000010606d824 */ /* 0x000fe200078e0a18 */
[----:B------:R-:W-:Y:S01]  /*eeb0*/  ISETP.GT.U32.AND P5, PT, R24, R18, PT ;  /* 0x000000121800720c */ /* 0x000fe20003fa4070 */
[----:B------:R-:W-:Y:S01]  /*eec0*/  IMAD.HI.U32 R0, R2, R3, RZ ;  /* 0x0000000302007227 */ /* 0x000fe200078e00ff */
[----:B------:R-:W-:Y:S01]  /*eed0*/  IADD3 R8, R29, 0xeb, RZ ;  /* 0x000000eb1d087810 */ /* 0x000fe20007ffe0ff */
[----:B------:R0:W-:Y:S02]  /*eee0*/  STL [R1+0x3b4], R11 ;  /* 0x0003b40b01007387 */ /* 0x0001e40000100800 */
[----:B------:R-:W-:Y:S02]  /*eef0*/  IMAD.MOV.U32 R12, RZ, RZ, R4 ;  /* 0x000000ffff0c7224 */ /* 0x000fe400078e0004 */
[----:B------:R-:W-:-:S02]  /*ef00*/  @!P3 IMAD.IADD R17, R17, 0x1, -R24 ;  /* 0x000000011111b824 */ /* 0x000fc400078e0a18 */
[----:B------:R-:W-:Y:S02]  /*ef10*/  IMAD.MOV R0, RZ, RZ, -R0 ;  /* 0x000000ffff007224 */ /* 0x000fe400078e0a00 */
[----:B------:R-:W-:Y:S01]  /*ef20*/  @!P6 IMAD.MOV R12, RZ, RZ, -R12 ;  /* 0x000000ffff0ce224 */ /* 0x000fe200078e0a0c */
[C---:B------:R-:W-:Y:S01]  /*ef30*/  ISETP.GT.U32.AND P3, PT, R24.reuse, R17, PT ;  /* 0x000000111800720c */ /* 0x040fe20003f64070 */
[----:B------:R-:W-:Y:S01]  /*ef40*/  IMAD R0, R24, R0, R3 ;  /* 0x0000000018007224 */ /* 0x000fe200078e0203 */
[----:B------:R-:W-:Y:S01]  /*ef50*/  ISETP.GE.AND P6, PT, R8, RZ, PT ;  /* 0x000000ff0800720c */ /* 0x000fe20003fc6270 */
[----:B------:R-:W-:Y:S01]  /*ef60*/  @!P5 IMAD.IADD R18, R18, 0x1, -R24 ;  /* 0x000000011212d824 */ /* 0x000fe200078e0a18 */
[----:B------:R-:W-:Y:S01]  /*ef70*/  IADD3 R3, R29, 0xea, RZ ;  /* 0x000000ea1d037810 */ /* 0x000fe20007ffe0ff */
[----:B------:R-:W-:Y:S01]  /*ef80*/  IMAD.MOV.U32 R15, RZ, RZ, R6 ;  /* 0x000000ffff0f7224 */ /* 0x000fe200078e0006 */
[----:B------:R-:W-:Y:S01]  /*ef90*/  IABS R8, R8 ;  /* 0x0000000800087213 */ /* 0x000fe20000000000 */
[----:B------:R-:W-:Y:S01]  /*efa0*/  STL [R1+0x3b8], R12 ;  /* 0x0003b80c01007387 */ /* 0x000fe20000100800 */
[----:B------:R-:W-:Y:S01]  /*efb0*/  IABS R4, R3 ;  /* 0x0000000300047213 */ /* 0x000fe20000000000 */
[----:B------:R-:W-:Y:S01]  /*efc0*/  @!P2 IMAD.MOV R15, RZ, RZ, -R15 ;  /* 0x000000ffff0fa224 */ /* 0x000fe200078e0a0f */
[----:B------:R-:W-:Y:S01]  /*efd0*/  ISETP.GT.U32.AND P5, PT, R24, R18, PT ;  /* 0x000000121800720c */ /* 0x000fe20003fa4070 */
[----:B------:R-:W-:Y:S01]  /*efe0*/  IMAD.HI.U32 R10, R2, R8, RZ ;  /* 0x00000008020a7227 */ /* 0x000fe200078e00ff */
[----:B------:R-:W-:-:S02]  /*eff0*/  ISETP.GT.U32.AND P2, PT, R24, R0, PT ;  /* 0x000000001800720c */ /* 0x000fc40003f44070 */
[----:B0-----:R-:W-:Y:S01]  /*f000*/  IADD3 R11, R29, 0xe8, RZ ;  /* 0x000000e81d0b7810 */ /* 0x001fe20007ffe0ff */
[----:B------:R-:W-:Y:S01]  /*f010*/  IMAD.HI.U32 R7, R2, R4, RZ ;  /* 0x0000000402077227 */ /* 0x000fe200078e00ff */
[----:B------:R0:W-:Y:S02]  /*f020*/  STL [R1+0x3ac], R15 ;  /* 0x0003ac0f01007387 */ /* 0x0001e40000100800 */
[----:B------:R-:W-:Y:S01]  /*f030*/  IABS R13, R11 ;  /* 0x0000000b000d7213 */ /* 0x000fe20000000000 */
[----:B------:R-:W-:Y:S02]  /*f040*/  IMAD.MOV R10, RZ, RZ, -R10 ;  /* 0x000000ffff0a7224 */ /* 0x000fe400078e0a0a */
[----:B------:R-:W-:Y:S01]  /*f050*/  @!P3 IMAD.IADD R17, R17, 0x1, -R24 ;  /* 0x000000011111b824 */ /* 0x000fe200078e0a18 */
[----:B------:R-:W-:Y:S01]  /*f060*/  ISETP.GE.AND P3, PT, R3, RZ, PT ;  /* 0x000000ff0300720c */ /* 0x000fe20003f66270 */
[----:B------:R-:W-:Y:S02]  /*f070*/  IMAD.MOV R7, RZ, RZ, -R7 ;  /* 0x000000ffff077224 */ /* 0x000fe400078e0a07 */
[C---:B------:R-:W-:Y:S01]  /*f080*/  IMAD R3, R24.reuse, R10, R8 ;  /* 0x0000000a18037224 */ /* 0x040fe200078e0208 */
[C---:B------:R-:W-:Y:S01]  /*f090*/  IADD3 R8, R29.reuse, 0xe6, RZ ;  /* 0x000000e61d087810 */ /* 0x040fe20007ffe0ff */
[----:B------:R-:W-:Y:S01]  /*f0a0*/  IMAD R4, R24, R7, R4 ;  /* 0x0000000718047224 */ /* 0x000fe200078e0204 */
[----:B------:R-:W-:Y:S01]  /*f0b0*/  IADD3 R7, R29, 0xe7, RZ ;  /* 0x000000e71d077810 */ /* 0x000fe20007ffe0ff */
[--C-:B------:R-:W-:Y:S01]  /*f0c0*/  @!P5 IMAD.IADD R18, R18, 0x1, -R24.reuse ;  /* 0x000000011212d824 */ /* 0x100fe200078e0a18 */
[----:B------:R-:W-:Y:S01]  /*f0d0*/  ISETP.GT.U32.AND P5, PT, R24, R3, PT ;  /* 0x000000031800720c */ /* 0x000fe20003fa4070 */
[----:B------:R-:W-:Y:S01]  /*f0e0*/  @!P2 IMAD.IADD R0, R0, 0x1, -R24 ;  /* 0x000000010000a824 */ /* 0x000fe200078e0a18 */
[----:B------:R-:W-:Y:S01]  /*f0f0*/  ISETP.GT.U32.AND P2, PT, R24, R4, PT ;  /* 0x000000041800720c */ /* 0x000fe20003f44070 */
[----:B------:R-:W-:Y:S01]  /*f100*/  IMAD.HI.U32 R5, R2, R13, RZ ;  /* 0x0000000d02057227 */ /* 0x000fe200078e00ff */
[----:B------:R-:W-:-:S02]  /*f110*/  IABS R10, R7 ;  /* 0x00000007000a7213 */ /* 0x000fc40000000000 */
[----:B0-----:R-:W-:Y:S01]  /*f120*/  IABS R15, R8 ;  /* 0x00000008000f7213 */ /* 0x001fe20000000000 */
[----:B------:R-:W-:Y:S02]  /*f130*/  IMAD.MOV.U32 R20, RZ, RZ, R17 ;  /* 0x000000ffff147224 */ /* 0x000fe400078e0011 */
[----:B------:R-:W-:-:S04]  /*f140*/  IMAD.HI.U32 R12, R2, R9, RZ ;  /* 0x00000009020c7227 */ /* 0x000fc800078e00ff */
[--C-:B------:R-:W-:Y:S01]  /*f150*/  @!P5 IMAD.IADD R3, R3, 0x1, -R24.reuse ;  /* 0x000000010303d824 */ /* 0x100fe200078e0a18 */
[----:B------:R-:W-:Y:S01]  /*f160*/  ISETP.GT.U32.AND P5, PT, R24, R0, PT ;  /* 0x000000001800720c */ /* 0x000fe20003fa4070 */
[----:B------:R-:W-:Y:S02]  /*f170*/  @!P2 IMAD.IADD R4, R4, 0x1, -R24 ;  /* 0x000000010404a824 */ /* 0x000fe400078e0a18 */
[----:B------:R-:W-:Y:S02]  /*f180*/  IMAD.MOV R5, RZ, RZ, -R5 ;  /* 0x000000ffff057224 */ /* 0x000fe400078e0a05 */
[----:B------:R-:W-:Y:S01]  /*f190*/  @!P4 IMAD.MOV R20, RZ, RZ, -R20 ;  /* 0x000000ffff14c224 */ /* 0x000fe200078e0a14 */
[C---:B------:R-:W-:Y:S01]  /*f1a0*/  ISETP.GT.U32.AND P4, PT, R24.reuse, R3, PT ;  /* 0x000000031800720c */ /* 0x040fe20003f84070 */
[----:B------:R-:W-:Y:S01]  /*f1b0*/  IMAD.MOV R6, RZ, RZ, -R12 ;  /* 0x000000ffff067224 */ /* 0x000fe200078e0a0c */
[C---:B------:R-:W-:Y:S01]  /*f1c0*/  ISETP.GT.U32.AND P2, PT, R24.reuse, R4, PT ;  /* 0x000000041800720c */ /* 0x040fe20003f44070 */
[----:B------:R-:W-:Y:S01]  /*f1d0*/  IMAD R13, R24, R5, R13 ;  /* 0x00000005180d7224 */ /* 0x000fe200078e020d */
[----:B------:R-:W-:Y:S01]  /*f1e0*/  IADD3 R5, R29, 0xe5, RZ ;  /* 0x000000e51d057810 */ /* 0x000fe20007ffe0ff */
[C---:B------:R-:W-:Y:S01]  /*f1f0*/  IMAD.HI.U32 R19, R2.reuse, R10, RZ ;  /* 0x0000000a02137227 */ /* 0x040fe200078e00ff */
[----:B------:R-:W-:Y:S02]  /*f200*/  STL [R1+0x39c], R20 ;  /* 0x00039c1401007387 */ /* 0x000fe40000100800 */
[----:B------:R-:W-:Y:S01]  /*f210*/  IABS R16, R5 ;  /* 0x0000000500107213 */ /* 0x000fe20000000000 */
[----:B------:R-:W-:-:S04]  /*f220*/  IMAD.HI.U32 R17, R2, R15, RZ ;  /* 0x0000000f02117227 */ /* 0x000fc800078e00ff */
[----:B------:R-:W-:Y:S01]  /*f230*/  IMAD R9, R24, R6, R9 ;  /* 0x0000000618097224 */ /* 0x000fe200078e0209 */
[----:B------:R-:W-:Y:S01]  /*f240*/  IADD3 R6, R29, 0xe4, RZ ;  /* 0x000000e41d067810 */ /* 0x000fe20007ffe0ff */
[----:B------:R-:W-:Y:S02]  /*f250*/  IMAD.MOV R19, RZ, RZ, -R19 ;  /* 0x000000ffff137224 */ /* 0x000fe400078e0a13 */
[----:B------:R-:W-:Y:S01]  /*f260*/  IMAD.MOV R17, RZ, RZ, -R17 ;  /* 0x000000ffff117224 */ /* 0x000fe200078e0a11 */
[----:B------:R-:W-:Y:S01]  /*f270*/  IABS R12, R6 ;  /* 0x00000006000c7213 */ /* 0x000fe20000000000 */
[----:B------:R-:W-:Y:S01]  /*f280*/  @!P5 IMAD.IADD R0, R0, 0x1, -R24 ;  /* 0x000000010000d824 */ /* 0x000fe200078e0a18 */
[C---:B------:R-:W-:Y:S01]  /*f290*/  ISETP.GT.U32.AND P5, PT, R24.reuse, R13, PT ;  /* 0x0000000d1800720c */ /* 0x040fe20003fa4070 */
[----:B------:R-:W-:Y:S01]  /*f2a0*/  @!P1 IMAD.MOV R18, RZ, RZ, -R18 ;  /* 0x000000ffff129224 */ /* 0x000fe200078e0a12 */
[C---:B------:R-:W-:Y:S01]  /*f2b0*/  ISETP.GT.U32.AND P1, PT, R24.reuse, R9, PT ;  /* 0x000000091800720c */ /* 0x040fe20003f24070 */
[----:B------:R-:W-:-:S02]  /*f2c0*/  IMAD R10, R24, R19, R10 ;  /* 0x00000013180a7224 */ /* 0x000fc400078e020a */
[C---:B------:R-:W-:Y:S01]  /*f2d0*/  IMAD R15, R24.reuse, R17, R15 ;  /* 0x00000011180f7224 */ /* 0x040fe200078e020f */
[----:B------:R0:W-:Y:S01]  /*f2e0*/  STL [R1+0x398], R18 ;  /* 0x0003981201007387 */ /* 0x0001e20000100800 */
[--C-:B------:R-:W-:Y:S01]  /*f2f0*/  @!P4 IMAD.IADD R3, R3, 0x1, -R24.reuse ;  /* 0x000000010303c824 */ /* 0x100fe200078e0a18 */
[----:B------:R-:W-:Y:S01]  /*f300*/  ISETP.GT.U32.AND P4, PT, R24, R10, PT ;  /* 0x0000000a1800720c */ /* 0x000fe20003f84070 */
[----:B------:R-:W-:Y:S01]  /*f310*/  @!P2 IMAD.IADD R4, R4, 0x1, -R24 ;  /* 0x000000010404a824 */ /* 0x000fe200078e0a18 */
[----:B------:R-:W-:Y:S01]  /*f320*/  ISETP.GT.U32.AND P2, PT, R24, R15, PT ;  /* 0x0000000f1800720c */ /* 0x000fe20003f44070 */
[----:B------:R-:W-:Y:S02]  /*f330*/  IMAD.MOV.U32 R21, RZ, RZ, R0 ;  /* 0x000000ffff157224 */ /* 0x000fe400078e0000 */
[--C-:B------:R-:W-:Y:S01]  /*f340*/  @!P5 IMAD.IADD R13, R13, 0x1, -R24.reuse ;  /* 0x000000010d0dd824 */ /* 0x100fe200078e0a18 */
[----:B------:R-:W-:Y:S01]  /*f350*/  ISETP.GE.AND P5, PT, R11, RZ, PT ;  /* 0x000000ff0b00720c */ /* 0x000fe20003fa6270 */
[----:B------:R-:W-:Y:S01]  /*f360*/  @!P1 IMAD.IADD R9, R9, 0x1, -R24 ;  /* 0x0000000109099824 */ /* 0x000fe200078e0a18 */
[----:B------:R-:W-:Y:S01]  /*f370*/  ISETP.GE.AND P1, PT, R14, RZ, PT ;  /* 0x000000ff0e00720c */ /* 0x000fe20003f26270 */
[----:B0-----:R-:W-:Y:S01]  /*f380*/  IMAD.HI.U32 R18, R2, R16, RZ ;  /* 0x0000001002127227 */ /* 0x001fe200078e00ff */
[----:B------:R-:W-:-:S02]  /*f390*/  IADD3 R14, R29, 0xe3, RZ ;  /* 0x000000e31d0e7810 */ /* 0x000fc40007ffe0ff */
[----:B------:R-:W-:Y:S01]  /*f3a0*/  IADD3 R11, R29, 0xe2, RZ ;  /* 0x000000e21d0b7810 */ /* 0x000fe20007ffe0ff */
[----:B------:R-:W-:Y:S01]  /*f3b0*/  @!P0 IMAD.MOV R21, RZ, RZ, -R21 ;  /* 0x000000ffff158224 */ /* 0x000fe200078e0a15 */
[----:B------:R-:W-:Y:S01]  /*f3c0*/  ISETP.GT.U32.AND P0, PT, R24, R13, PT ;  /* 0x0000000d1800720c */ /* 0x000fe20003f04070 */
[----:B------:R-:W-:Y:S01]  /*f3d0*/  IMAD.HI.U32 R19, R2, R12, RZ ;  /* 0x0000000c02137227 */ /* 0x000fe200078e00ff */
[----:B------:R-:W-:Y:S02]  /*f3e0*/  IABS R0, R14 ;  /* 0x0000000e00007213 */ /* 0x000fe40000000000 */
[----:B------:R-:W-:Y:S01]  /*f3f0*/  STL [R1+0x394], R21 ;  /* 0x0003941501007387 */ /* 0x000fe20000100800 */
[----:B------:R-:W-:Y:S02]  /*f400*/  IMAD.MOV R18, RZ, RZ, -R18 ;  /* 0x000000ffff127224 */ /* 0x000fe400078e0a12 */
[--C-:B------:R-:W-:Y:S01]  /*f410*/  @!P4 IMAD.IADD R10, R10, 0x1, -R24.reuse ;  /* 0x000000010a0ac824 */ /* 0x100fe200078e0a18 */
[C---:B------:R-:W-:Y:S01]  /*f420*/  ISETP.GT.U32.AND P4, PT, R24.reuse, R9, PT ;  /* 0x000000091800720c */ /* 0x040fe20003f84070 */
[----:B------:R-:W-:Y:S01]  /*f430*/  IMAD.MOV.U32 R20, RZ, RZ, R3 ;  /* 0x000000ffff147224 */ /* 0x000fe200078e0003 */
[----:B------:R-:W-:Y:S01]  /*f440*/  IABS R3, R11 ;  /* 0x0000000b00037213 */ /* 0x000fe20000000000 */
[----:B------:R-:W-:Y:S01]  /*f450*/  @!P2 IMAD.IADD R15, R15, 0x1, -R24 ;  /* 0x000000010f0fa824 */ /* 0x000fe200078e0a18 */
[----:B------:R-:W-:Y:S01]  /*f460*/  ISETP.GT.U32.AND P2, PT, R24, R10, PT ;  /* 0x0000000a1800720c */ /* 0x000fe20003f44070 */
[----:B------:R-:W-:-:S02]  /*f470*/  IMAD.MOV R19, RZ, RZ, -R19 ;  /* 0x000000ffff137224 */ /* 0x000fc400078e0a13 */
[C---:B------:R-:W-:Y:S02]  /*f480*/  IMAD R16, R24.reuse, R18, R16 ;  /* 0x0000001218107224 */ /* 0x040fe400078e0210 */
[----:B------:R-:W-:Y:S01]  /*f490*/  @!P6 IMAD.MOV R20, RZ, RZ, -R20 ;  /* 0x000000ffff14e224 */ /* 0x000fe200078e0a14 */
[C---:B------:R-:W-:Y:S01]  /*f4a0*/  ISETP.GT.U32.AND P6, PT, R24.reuse, R15, PT ;  /* 0x0000000f1800720c */ /* 0x040fe20003fc4070 */
[C---:B------:R-:W-:Y:S02]  /*f4b0*/  IMAD R12, R24.reuse, R19, R12 ;  /* 0x00000013180c7224 */ /* 0x040fe400078e020c */
[----:B------:R-:W-:Y:S01]  /*f4c0*/  @!P3 IMAD.MOV R4, RZ, RZ, -R4 ;  /* 0x000000ffff04b224 */ /* 0x000fe200078e0a04 */
[C---:B------:R-:W-:Y:S01]  /*f4d0*/  ISETP.GT.U32.AND P3, PT, R24.reuse, R16, PT ;  /* 0x000000101800720c */ /* 0x040fe20003f64070 */
[--C-:B------:R-:W-:Y:S01]  /*f4e0*/  @!P0 IMAD.IADD R13, R13, 0x1, -R24.reuse ;  /* 0x000000010d0d8824 */ /* 0x100fe200078e0a18 */
[----:B------:R-:W-:Y:S01]  /*f4f0*/  ISETP.GT.U32.AND P0, PT, R24, R12, PT ;  /* 0x0000000c1800720c */ /* 0x000fe20003f04070 */
[--C-:B------:R-:W-:Y:S01]  /*f500*/  @!P4 IMAD.IADD R9, R9, 0x1, -R24.reuse ;  /* 0x000000010909c824 */ /* 0x100fe200078e0a18 */
[----:B------:R-:W-:Y:S01]  /*f510*/  ISETP.GE.AND P4, PT, R7, RZ, PT ;  /* 0x000000ff0700720c */ /* 0x000fe20003f86270 */
[----:B------:R-:W-:Y:S01]  /*f520*/  IMAD.HI.U32 R7, R2, R0, RZ ;  /* 0x0000000002077227 */ /* 0x000fe200078e00ff */
[----:B------:R-:W-:Y:S03]  /*f530*/  STL [R1+0x390], R20 ;  /* 0x0003901401007387 */ /* 0x000fe60000100800 */
[--C-:B------:R-:W-:Y:S01]  /*f540*/  @!P6 IMAD.IADD R15, R15, 0x1, -R24.reuse ;  /* 0x000000010f0fe824 */ /* 0x100fe200078e0a18 */
[----:B------:R-:W-:Y:S01]  /*f550*/  ISETP.GE.AND P6, PT, R5, RZ, PT ;  /* 0x000000ff0500720c */ /* 0x000fe20003fc6270 */
[--C-:B------:R-:W-:Y:S01]  /*f560*/  @!P2 IMAD.IADD R10, R10, 0x1, -R24.reuse ;  /* 0x000000010a0aa824 */ /* 0x100fe200078e0a18 */
[----:B------:R-:W-:Y:S01]  /*f570*/  ISETP.GE.AND P2, PT, R8, RZ, PT ;  /* 0x000000ff0800720c */ /* 0x000fe20003f46270 */
[--C-:B------:R-:W-:Y:S01]  /*f580*/  @!P3 IMAD.IADD R16, R16, 0x1, -R24.reuse ;  /* 0x000000011010b824 */ /* 0x100fe200078e0a18 */
[----:B------:R0:W-:Y:S01]  /*f590*/  STL [R1+0x38c], R4 ;  /* 0x00038c0401007387 */ /* 0x0001e20000100800 */
[----:B------:R-:W-:Y:S01]  /*f5a0*/  IMAD.MOV R5, RZ, RZ, -R7 ;  /* 0x000000ffff057224 */ /* 0x000fe200078e0a07 */
[----:B------:R-:W-:Y:S01]  /*f5b0*/  ISETP.GE.AND P3, PT, R6, RZ, PT ;  /* 0x000000ff0600720c */ /* 0x000fe20003f66270 */
[----:B------:R-:W-:Y:S01]  /*f5c0*/  @!P0 IMAD.IADD R12, R12, 0x1, -R24 ;  /* 0x000000010c0c8824 */ /* 0x000fe200078e0a18 */
[C---:B------:R-:W-:Y:S01]  /*f5d0*/  ISETP.GT.U32.AND P0, PT, R24.reuse, R16, PT ;  /* 0x000000101800720c */ /* 0x040fe20003f04070 */
[C---:B------:R-:W-:Y:S01]  /*f5e0*/  IMAD R5, R24.reuse, R5, R0 ;  /* 0x0000000518057224 */ /* 0x040fe200078e0200 */
[C---:B------:R-:W-:Y:S01]  /*f5f0*/  IADD3 R0, R29.reuse, 0xe0, RZ ;  /* 0x000000e01d007810 */ /* 0x040fe20007ffe0ff */
[----:B------:R-:W-:Y:S01]  /*f600*/  IMAD.MOV.U32 R7, RZ, RZ, R10 ;  /* 0x000000ffff077224 */ /* 0x000fe200078e000a */
[C---:B------:R-:W-:Y:S01]  /*f610*/  IADD3 R10, R29.reuse, 0xdf, RZ ;  /* 0x000000df1d0a7810 */ /* 0x040fe20007ffe0ff */
[----:B------:R-:W-:Y:S01]  /*f620*/  IMAD.MOV.U32 R17, RZ, RZ, R13 ;  /* 0x000000ffff117224 */ /* 0x000fe200078e000d */
[C---:B------:R-:W-:Y:S01]  /*f630*/  IADD3 R13, R29.reuse, 0xda, RZ ;  /* 0x000000da1d0d7810 */ /* 0x040fe20007ffe0ff */
[----:B------:R-:W-:Y:S01]  /*f640*/  @!P4 IMAD.MOV R7, RZ, RZ, -R7 ;  /* 0x000000ffff07c224 */ /* 0x000fe200078e0a07 */
[----:B------:R-:W-:Y:S01]  /*f650*/  ISETP.GT.U32.AND P4, PT, R24, R5, PT ;  /* 0x000000051800720c */ /* 0x000fe20003f84070 */
[----:B------:R-:W-:Y:S01]  /*f660*/  IMAD.MOV.U32 R18, RZ, RZ, R9 ;  /* 0x000000ffff127224 */ /* 0x000fe200078e0009 */
[----:B------:R-:W-:Y:S01]  /*f670*/  IADD3 R9, R29, 0xdd, RZ ;  /* 0x000000dd1d097810 */ /* 0x000fe20007ffe0ff */
[----:B0-----:R-:W-:-:S04]  /*f680*/  IMAD.HI.U32 R4, R2, R3, RZ ;  /* 0x0000000302047227 */ /* 0x001fc800078e00ff */
[----:B------:R-:W-:Y:S01]  /*f690*/  @!P5 IMAD.MOV R17, RZ, RZ, -R17 ;  /* 0x000000ffff11d224 */ /* 0x000fe200078e0a11 */
[----:B------:R-:W-:Y:S01]  /*f6a0*/  ISETP.GT.U32.AND P5, PT, R24, R12, PT ;  /* 0x0000000c1800720c */ /* 0x000fe20003fa4070 */
[----:B------:R-:W-:Y:S02]  /*f6b0*/  IMAD.MOV.U32 R6, RZ, RZ, R15 ;  /* 0x000000ffff067224 */ /* 0x000fe400078e000f */
[----:B------:R-:W-:Y:S01]  /*f6c0*/  @!P1 IMAD.MOV R18, RZ, RZ, -R18 ;  /* 0x000000ffff129224 */ /* 0x000fe200078e0a12 */
[----:B------:R-:W-:Y:S01]  /*f6d0*/  ISETP.GE.AND P1, PT, R14, RZ, PT ;  /* 0x000000ff0e00720c */ /* 0x000fe20003f26270 */
[----:B------:R-:W-:Y:S02]  /*f6e0*/  IMAD.MOV R4, RZ, RZ, -R4 ;  /* 0x000000ffff047224 */ /* 0x000fe400078e0a04 */
[----:B------:R-:W-:Y:S01]  /*f6f0*/  @!P2 IMAD.MOV R6, RZ, RZ, -R6 ;  /* 0x000000ffff06a224 */ /* 0x000fe200078e0a06 */
[----:B------:R-:W-:Y:S01]  /*f700*/  STL [R1+0x388], R18 ;  /* 0x0003881201007387 */ /* 0x000fe20000100800 */
[----:B------:R-:W-:Y:S01]  /*f710*/  IMAD R3, R24, R4, R3 ;  /* 0x0000000418037224 */ /* 0x000fe200078e0203 */
[----:B------:R-:W-:Y:S01]  /*f720*/  IADD3 R4, R29, 0xe1, RZ ;  /* 0x000000e11d047810 */ /* 0x000fe20007ffe0ff */
[--C-:B------:R-:W-:Y:S01]  /*f730*/  @!P0 IMAD.IADD R16, R16, 0x1, -R24.reuse ;  /* 0x0000000110108824 */ /* 0x100fe200078e0a18 */
[----:B------:R-:W-:Y:S01]  /*f740*/  STL [R1+0x384], R17 ;  /* 0x0003841101007387 */ /* 0x000fe20000100800 */
[----:B------:R-:W-:Y:S01]  /*f750*/  ISETP.GE.AND P0, PT, R11, RZ, PT ;  /* 0x000000ff0b00720c */ /* 0x000fe20003f06270 */
[--C-:B------:R-:W-:Y:S01]  /*f760*/  @!P4 IMAD.IADD R5, R5, 0x1, -R24.reuse ;  /* 0x000000010505c824 */ /* 0x100fe200078e0a18 */
[----:B------:R-:W-:Y:S01]  /*f770*/  IABS R11, R4 ;  /* 0x00000004000b7213 */ /* 0x000fe20000000000 */
[----:B------:R0:W-:Y:S01]  /*f780*/  STL [R1+0x380], R7 ;  /* 0x0003800701007387 */ /* 0x0001e20000100800 */
[----:B------:R-:W-:Y:S01]  /*f790*/  ISETP.GT.U32.AND P2, PT, R24, R3, PT ;  /* 0x000000031800720c */ /* 0x000fe20003f44070 */
[----:B------:R-:W-:Y:S01]  /*f7a0*/  @!P5 IMAD.IADD R12, R12, 0x1, -R24 ;  /* 0x000000010c0cd824 */ /* 0x000fe200078e0a18 */
[----:B------:R-:W-:Y:S01]  /*f7b0*/  ISETP.GE.AND P5, PT, R4, RZ, PT ;  /* 0x000000ff0400720c */ /* 0x000fe20003fa6270 */
[----:B------:R1:W-:Y:S01]  /*f7c0*/  STL [R1+0x364], R6 ;  /* 0x0003640601007387 */ /* 0x0003e20000100800 */
[----:B------:R-:W-:Y:S01]  /*f7d0*/  ISETP.GE.AND P4, PT, R0, RZ, PT ;  /* 0x000000ff0000720c */ /* 0x000fe20003f86270 */
[----:B0-----:R-:W-:Y:S01]  /*f7e0*/  IMAD.MOV.U32 R7, RZ, RZ, R16 ;  /* 0x000000ffff077224 */ /* 0x001fe200078e0010 */
[----:B------:R-:W-:-:S02]  /*f7f0*/  IADD3 R16, R29, 0xdb, RZ ;  /* 0x000000db1d107810 */ /* 0x000fc40007ffe0ff */
[----:B-1----:R-:W-:Y:S01]  /*f800*/  IABS R6, R0 ;  /* 0x0000000000067213 */ /* 0x002fe20000000000 */
[----:B------:R-:W-:Y:S01]  /*f810*/  @!P6 IMAD.MOV R7, RZ, RZ, -R7 ;  /* 0x000000ffff07e224 */ /* 0x000fe200078e0a07 */
[----:B------:R-:W-:-:S03]  /*f820*/  ISETP.GT.U32.AND P6, PT, R24, R5, PT ;  /* 0x000000051800720c */ /* 0x000fc60003fc4070 */
[----:B------:R-:W-:Y:S02]  /*f830*/  @!P2 IMAD.IADD R3, R3, 0x1, -R24 ;  /* 0x000000010303a824 */ /* 0x000fe400078e0a18 */
[----:B------:R-:W-:Y:S01]  /*f840*/  IMAD.MOV.U32 R4, RZ, RZ, R6 ;  /* 0x000000ffff047224 */ /* 0x000fe200078e0006 */
[----:B------:R0:W-:Y:S01]  /*f850*/  STL [R1+0x368], R7 ;  /* 0x0003680701007387 */ /* 0x0001e20000100800 */
[----:B------:R-:W-:Y:S01]  /*f860*/  IMAD.HI.U32 R6, R2, R11, RZ ;  /* 0x0000000b02067227 */ /* 0x000fe200078e00ff */
[----:B------:R-:W-:-:S03]  /*f870*/  ISETP.GT.U32.AND P2, PT, R24, R3, PT ;  /* 0x000000031800720c */ /* 0x000fc60003f44070 */
[----:B------:R-:W-:Y:S02]  /*f880*/  IMAD.MOV R6, RZ, RZ, -R6 ;  /* 0x000000ffff067224 */ /* 0x000fe400078e0a06 */
[----:B------:R-:W-:-:S04]  /*f890*/  IMAD.HI.U32 R0, R2, R4, RZ ;  /* 0x0000000402007227 */ /* 0x000fc800078e00ff */
[C---:B------:R-:W-:Y:S02]  /*f8a0*/  IMAD R11, R24.reuse, R6, R11 ;  /* 0x00000006180b7224 */ /* 0x040fe400078e020b */
[----:B------:R-:W-:Y:S02]  /*f8b0*/  @!P6 IMAD.IADD R5, R5, 0x1, -R24 ;  /* 0x000000010505e824 */ /* 0x000fe400078e0a18 */
[----:B------:R-:W-:Y:S01]  /*f8c0*/  IMAD.MOV R0, RZ, RZ, -R0 ;  /* 0x000000ffff007224 */ /* 0x000fe200078e0a00 */
[C---:B------:R-:W-:Y:S01]  /*f8d0*/  ISETP.GT.U32.AND P6, PT, R24.reuse, R11, PT ;  /* 0x0000000b1800720c */ /* 0x040fe20003fc4070 */
[----:B0-----:R-:W-:Y:S02]  /*f8e0*/  IMAD.MOV.U32 R7, RZ, RZ, R12 ;  /* 0x000000ffff077224 */ /* 0x001fe400078e000c */
[----:B------:R-:W-:Y:S01]  /*f8f0*/  IMAD R4, R24, R0, R4 ;  /* 0x0000000018047224 */ /* 0x000fe200078e0204 */
[----:B------:R-:W-:Y:S01]  /*f900*/  IADD3 R0, R29, 0xdc, RZ ;  /* 0x000000dc1d007810 */ /* 0x000fe20007ffe0ff */
[----:B------:R-:W-:-:S02]  /*f910*/  IMAD.MOV.U32 R12, RZ, RZ, R5 ;  /* 0x000000ffff0c7224 */ /* 0x000fc400078e0005 */
[----:B------:R-:W-:Y:S01]  /*f920*/  @!P3 IMAD.MOV R7, RZ, RZ, -R7 ;  /* 0x000000ffff07b224 */ /* 0x000fe200078e0a07 */
[----:B------:R-:W-:Y:S01]  /*f930*/  ISETP.GE.AND P3, PT, R10, RZ, PT ;  /* 0x000000ff0a00720c */ /* 0x000fe20003f66270 */
[----:B------:R-:W-:Y:S01]  /*f940*/  @!P1 IMAD.MOV R12, RZ, RZ, -R12 ;  /* 0x000000ffff0c9224 */ /* 0x000fe200078e0a0c */
[----:B------:R-:W-:Y:S01]  /*f950*/  ISETP.GT.U32.AND P1, PT, R24, R4, PT ;  /* 0x000000041800720c */ /* 0x000fe20003f24070 */
[--C-:B------:R-:W-:Y:S01]  /*f960*/  @!P2 IMAD.IADD R3, R3, 0x1, -R24.reuse ;  /* 0x000000010303a824 */ /* 0x100fe200078e0a18 */
[----:B------:R-:W-:Y:S01]  /*f970*/  IABS R10, R10 ;  /* 0x0000000a000a7213 */ /* 0x000fe20000000000 */
[----:B------:R-:W-:Y:S01]  /*f980*/  @!P6 IMAD.IADD R11, R11, 0x1, -R24 ;  /* 0x000000010b0be824 */ /* 0x000fe200078e0a18 */
[----:B------:R0:W-:Y:S01]  /*f990*/  STL [R1+0x36c], R7 ;  /* 0x00036c0701007387 */ /* 0x0001e20000100800 */
[----:B------:R-:W-:Y:S02]  /*f9a0*/  IMAD.MOV.U32 R8, RZ, RZ, R3 ;  /* 0x000000ffff087224 */ /* 0x000fe400078e0003 */
[----:B------:R-:W-:Y:S01]  /*f9b0*/  IMAD.HI.U32 R6, R2, R10, RZ ;  /* 0x0000000a02067227 */ /* 0x000fe200078e00ff */
[----:B------:R-:W-:Y:S01]  /*f9c0*/  ISETP.GT.U32.AND P6, PT, R24, R11, PT ;  /* 0x0000000b1800720c */ /* 0x000fe20003fc4070 */
[----:B------:R-:W-:Y:S02]  /*f9d0*/  STL [R1+0x370], R12 ;  /* 0x0003700c01007387 */ /* 0x000fe40000100800 */
[----:B------:R-:W-:Y:S01]  /*f9e0*/  @!P0 IMAD.MOV R8, RZ, RZ, -R8 ;  /* 0x000000ffff088224 */ /* 0x000fe200078e0a08 */
[----:B------:R-:W-:Y:S01]  /*f9f0*/  ISETP.GE.AND P0, PT, R9, RZ, PT ;  /* 0x000000ff0900720c */ /* 0x000fe20003f06270 */
[----:B------:R-:W-:Y:S01]  /*fa00*/  IMAD.MOV R5, RZ, RZ, -R6 ;  /* 0x000000ffff057224 */ /* 0x000fe200078e0a06 */
[----:B0-----:R-:W-:Y:S01]  /*fa10*/  IADD3 R7, R29, 0xde, RZ ;  /* 0x000000de1d077810 */ /* 0x001fe20007ffe0ff */
        /* <DEDUP_REMOVED lines=22> */
[----:B------:R-:W-:Y:S01]  /*fb80*/  @!P1 IMAD.IADD R4, R4, 0x1, -R24 ;  /* 0x0000000104049824 */ /* 0x000fe200078e0a18 */
[C---:B------:R-:W-:Y:S01]  /*fb90*/  ISETP.GT.U32.AND P1, PT, R24.reuse, R9, PT ;  /* 0x000000091800720c */ /* 0x040fe20003f24070 */
[----:B------:R-:W-:Y:S01]  /*fba0*/  @!P5 IMAD.MOV R12, RZ, RZ, -R12 ;  /* 0x000000ffff0cd224 */ /* 0x000fe200078e0a0c */
[----:B------:R-:W-:Y:S01]  /*fbb0*/  ISETP.GT.U32.AND P5, PT, R24, R7, PT ;  /* 0x000000071800720c */ /* 0x000fe20003fa4070 */
        /* <DEDUP_REMOVED lines=21> */
[----:B------:R-:W-:Y:S01]  /*fd10*/  IMAD R12, R24, R4, R12 ;  /* 0x00000004180c7224 */ /* 0x000fe200078e020c */
[----:B------:R-:W-:Y:S01]  /*fd20*/  IADD3 R4, R29, 0xd7, RZ ;  /* 0x000000d71d047810 */ /* 0x000fe20007ffe0ff */
[--C-:B------:R-:W-:Y:S01]  /*fd30*/  @!P5 IMAD.IADD R10, R10, 0x1, -R24.reuse ;  /* 0x000000010a0ad824 */ /* 0x100fe200078e0a18 */
[C---:B------:R-:W-:Y:S01]  /*fd40*/  ISETP.GT.U32.AND P5, PT, R24.reuse, R3, PT ;  /* 0x000000031800720c */ /* 0x040fe20003fa4070 */
        /* <DEDUP_REMOVED lines=23> */
[C---:B------:R-:W-:Y:S02]  /*fec0*/  IMAD R13, R24.reuse, R7, R13 ;  /* 0x00000007180d7224 */ /* 0x040fe400078e020d */
[----:B------:R-:W-:Y:S01]  /*fed0*/  @!P2 IMAD.MOV R17, RZ, RZ, -R17 ;  /* 0x000000ffff11a224 */ /* 0x000fe200078e0a11 */
[----:B------:R-:W-:Y:S01]  /*fee0*/  ISETP.GT.U32.AND P2, PT, R24, R15, PT ;  /* 0x0000000f1800720c */ /* 0x000fe20003f44070 */
[--C-:B------:R-:W-:Y:S01]  /*fef0*/  @!P6 IMAD.IADD R12, R12, 0x1, -R24.reuse ;  /* 0x000000010c0ce824 */ /* 0x100fe200078e0a18 */
[----:B------:R-:W-:Y:S01]  /*ff00*/  ISETP.GT.U32.AND P6, PT, R24, R13, PT ;  /* 0x0000000d1800720c */ /* 0x000fe20003fc4070 */
[----:B------:R-:W-:Y:S01]  /*ff10*/  IMAD.HI.U32 R0, R2, R14, RZ ;  /* 0x0000000e02007227 */ /* 0x000fe200078e00ff */
[----:B------:R-:W-:Y:S03]  /*ff20*/  STL [R1+0x354], R17 ;  /* 0x0003541101007387 */ /* 0x000fe60000100800 */
[----:B------:R-:W-:Y:S01]  /*ff30*/  @!P3 IMAD.IADD R3, R3, 0x1, -R24 ;  /* 0x000000010303b824 */ /* 0x000fe200078e0a18 */
[----:B------:R-:W-:Y:S01]  /*ff40*/  ISETP.GE.AND P3, PT, R5, RZ, PT ;  /* 0x000000ff0500720c */ /* 0x000fe20003f66270 */
[----:B------:R-:W-:Y:S01]  /*ff50*/  IMAD.MOV R0, RZ, RZ, -R0 ;  /* 0x000000ffff007224 */ /* 0x000fe200078e0a00 */
[C---:B------:R-:W-:Y:S01]  /*ff60*/  IADD3 R5, R29.reuse, 0xd5, RZ ;  /* 0x000000d51d057810 */ /* 0x040fe20007ffe0ff */
[----:B------:R-:W-:Y:S01]  /*ff70*/  @!P0 IMAD.MOV R9, RZ, RZ, -R9 ;  /* 0x000000ffff098224 */ /* 0x000fe200078e0a09 */
[----:B------:R-:W-:Y:S01]  /*ff80*/  ISETP.GE.AND P0, PT, R6, RZ, PT ;  /* 0x000000ff0600720c */ /* 0x000fe20003f06270 */
[----:B------:R-:W-:Y:S01]  /*ff90*/  IMAD.MOV.U32 R6, RZ, RZ, R3 ;  /* 0x000000ffff067224 */ /* 0x000fe200078e0003 */
[C---:B------:R-:W-:Y:S01]  /*ffa0*/  IADD3 R3, R29.reuse, 0xd3, RZ ;  /* 0x000000d31d037810 */ /* 0x040fe20007ffe0ff */
[----:B------:R-:W-:Y:S01]  /*ffb0*/  IMAD R14, R24, R0, R14 ;  /* 0x00000000180e7224 */ /* 0x000fe200078e020e */
[----:B------:R-:W-:Y:S01]  /*ffc0*/  IADD3 R0, R29, 0xd6, RZ ;  /* 0x000000d61d007810 */ /* 0x000fe20007ffe0ff */
[----:B------:R-:W-:Y:S01]  /*ffd0*/  @!P1 IMAD.MOV R8, RZ, RZ, -R8 ;  /* 0x000000ffff089224 */ /* 0x000fe200078e0a08 */
[----:B------:R-:W-:Y:S01]  /*ffe0*/  STL [R1+0x358], R9 ;  /* 0x0003580901007387 */ /* 0x000fe20000100800 */
[----:B------:R-:W-:Y:S01]  /*fff0*/  @!P2 IMAD.IADD R15, R15, 0x1, -R24 ;  /* 0x000000010f0fa824 */ /* 0x000fe200078e0a18 */
[----:B------:R-:W-:Y:S01]  /*10000*/  ISETP.GE.AND P2, PT, R4, RZ, PT ;  /* 0x000000ff0400720c */ /* 0x000fe20003f46270 */
[----:B------:R-:W-:Y:S01]  /*10010*/  @!P4 IMAD.MOV R6, RZ, RZ, -R6 ;  /* 0x000000ffff06c224 */ /* 0x000fe200078e0a06 */
[----:B------:R-:W-:Y:S01]  /*10020*/  IABS R4, R5 ;  /* 0x0000000500047213 */ /* 0x000fe20000000000 */
[----:B------:R-:W-:Y:S01]  /*10030*/  @!P6 IMAD.IADD R13, R13, 0x1, -R24 ;  /* 0x000000010d0de824 */ /* 0x000fe200078e0a18 */
[C---:B------:R-:W-:Y:S01]  /*10040*/  ISETP.GT.U32.AND P1, PT, R24.reuse, R14, PT ;  /* 0x0000000e1800720c */ /* 0x040fe20003f24070 */
[----:B------:R1:W-:Y:S01]  /*10050*/  STL [R1+0x35c], R8 ;  /* 0x00035c0801007387 */ /* 0x0003e20000100800 */
[----:B------:R-:W-:Y:S01]  /*10060*/  IABS R10, R0 ;  /* 0x00000000000a7213 */ /* 0x000fe20000000000 */
[----:B0-----:R-:W-:Y:S01]  /*10070*/  IMAD.MOV.U32 R18, RZ, RZ, R12 ;  /* 0x000000ffff127224 */ /* 0x001fe200078e000c */
[C---:B------:R-:W-:Y:S01]  /*10080*/  ISETP.GT.U32.AND P6, PT, R24.reuse, R13, PT ;  /* 0x0000000d1800720c */ /* 0x040fe20003fc4070 */
[----:B------:R0:W-:Y:S01]  /*10090*/  STL [R1+0x360], R6 ;  /* 0x0003600601007387 */ /* 0x0001e20000100800 */
[----:B------:R-:W-:Y:S01]  /*100a0*/  ISETP.GT.U32.AND P4, PT, R24, R15, PT ;  /* 0x0000000f1800720c */ /* 0x000fe20003f84070 */
[----:B------:R-:W-:-:S04]  /*100b0*/  IMAD.HI.U32 R7, R2, R10, RZ ;  /* 0x0000000a02077227 */ /* 0x000fc800078e00ff */
[----:B------:R-:W-:Y:S01]  /*100c0*/  IMAD.MOV R7, RZ, RZ, -R7 ;  /* 0x000000ffff077224 */ /* 0x000fe200078e0a07 */
[----:B-1----:R-:W-:Y:S01]  /*100d0*/  IADD3 R8, R29, 0xd4, RZ ;  /* 0x000000d41d087810 */ /* 0x002fe20007ffe0ff */
[----:B------:R-:W-:Y:S02]  /*100e0*/  @!P1 IMAD.IADD R14, R14, 0x1, -R24 ;  /* 0x000000010e0e9824 */ /* 0x000fe400078e0a18 */
[----:B0-----:R-:W-:Y:S01]  /*100f0*/  IMAD.HI.U32 R6, R2, R4, RZ ;  /* 0x0000000402067227 */ /* 0x001fe200078e00ff */
[----:B------:R-:W-:Y:S02]  /*10100*/  IABS R11, R8 ;  /* 0x00000008000b7213 */ /* 0x000fe40000000000 */
[----:B------:R-:W-:Y:S01]  /*10110*/  ISETP.GT.U32.AND P1, PT, R24, R14, PT ;  /* 0x0000000e1800720c */ /* 0x000fe20003f24070 */
[----:B------:R-:W-:Y:S02]  /*10120*/  IMAD.MOV R6, RZ, RZ, -R6 ;  /* 0x000000ffff067224 */ /* 0x000fe400078e0a06 */
[----:B------:R-:W-:-:S02]  /*10130*/  @!P6 IMAD.IADD R13, R13, 0x1, -R24 ;  /* 0x000000010d0de824 */ /* 0x000fc400078e0a18 */
[C---:B------:R-:W-:Y:S01]  /*10140*/  IMAD R4, R24.reuse, R6, R4 ;  /* 0x0000000618047224 */ /* 0x040fe200078e0204 */
[----:B------:R-:W-:Y:S01]  /*10150*/  IADD3 R6, R29, 0xd2, RZ ;  /* 0x000000d21d067810 */ /* 0x000fe20007ffe0ff */
[C---:B------:R-:W-:Y:S01]  /*10160*/  IMAD R10, R24.reuse, R7, R10 ;  /* 0x00000007180a7224 */ /* 0x040fe200078e020a */
[----:B------:R-:W-:Y:S01]  /*10170*/  IABS R7, R3 ;  /* 0x0000000300077213 */ /* 0x000fe20000000000 */
[--C-:B------:R-:W-:Y:S01]  /*10180*/  @!P4 IMAD.IADD R15, R15, 0x1, -R24.reuse ;  /* 0x000000010f0fc824 */ /* 0x100fe200078e0a18 */
[----:B------:R-:W-:Y:S01]  /*10190*/  ISETP.GT.U32.AND P6, PT, R24, R4, PT ;  /* 0x000000041800720c */ /* 0x000fe20003fc4070 */
[----:B------:R-:W-:Y:S01]  /*101a0*/  IMAD.HI.U32 R16, R2, R11, RZ ;  /* 0x0000000b02107227 */ /* 0x000fe200078e00ff */
[----:B------:R-:W-:Y:S02]  /*101b0*/  ISETP.GT.U32.AND P4, PT, R24, R10, PT ;  /* 0x0000000a1800720c */ /* 0x000fe40003f84070 */
[----:B------:R-:W-:Y:S01]  /*101c0*/  IABS R9, R6 ;  /* 0x0000000600097213 */ /* 0x000fe20000000000 */
[----:B------:R-:W-:Y:S01]  /*101d0*/  @!P1 IMAD.IADD R14, R14, 0x1, -R24 ;  /* 0x000000010e0e9824 */ /* 0x000fe200078e0a18 */
[----:B------:R-:W-:Y:S01]  /*101e0*/  ISETP.GE.AND P1, PT, R0, RZ, PT ;  /* 0x000000ff0000720c */ /* 0x000fe20003f26270 */
[----:B------:R-:W-:-:S04]  /*101f0*/  IMAD.HI.U32 R0, R2, R7, RZ ;  /* 0x0000000702007227 */ /* 0x000fc800078e00ff */
[----:B------:R-:W-:Y:S02]  /*10200*/  IMAD.MOV R16, RZ, RZ, -R16 ;  /* 0x000000ffff107224 */ /* 0x000fe400078e0a10 */
[--C-:B------:R-:W-:Y:S02]  /*10210*/  @!P6 IMAD.IADD R4, R4, 0x1, -R24.reuse ;  /* 0x000000010404e824 */ /* 0x100fe400078e0a18 */
[----:B------:R-:W-:Y:S01]  /*10220*/  @!P4 IMAD.IADD R10, R10, 0x1, -R24 ;  /* 0x000000010a0ac824 */ /* 0x000fe200078e0a18 */
[----:B------:R-:W-:Y:S01]  /*10230*/  ISETP.GE.AND P4, PT, R5, RZ, PT ;  /* 0x000000ff0500720c */ /* 0x000fe20003f86270 */
[----:B------:R-:W-:Y:S01]  /*10240*/  IMAD.HI.U32 R12, R2, R9, RZ ;  /* 0x00000009020c7227 */ /* 0x000fe200078e00ff */
[----:B------:R-:W-:Y:S02]  /*10250*/  ISETP.GT.U32.AND P6, PT, R24, R4, PT ;  /* 0x000000041800720c */ /* 0x000fe40003fc4070 */
[----:B------:R-:W-:Y:S01]  /*10260*/  IADD3 R5, R29, 0xd1, RZ ;  /* 0x000000d11d057810 */ /* 0x000fe20007ffe0ff */
[----:B------:R-:W-:-:S02]  /*10270*/  IMAD.MOV R0, RZ, RZ, -R0 ;  /* 0x000000ffff007224 */ /* 0x000fc400078e0a00 */
[C---:B------:R-:W-:Y:S02]  /*10280*/  IMAD R11, R24.reuse, R16, R11 ;  /* 0x00000010180b7224 */ /* 0x040fe400078e020b */
[----:B------:R-:W-:Y:S02]  /*10290*/  IMAD.MOV.U32 R17, RZ, RZ, R15 ;  /* 0x000000ffff117224 */ /* 0x000fe400078e000f */
[----:B------:R-:W-:Y:S01]  /*102a0*/  @!P5 IMAD.MOV R18, RZ, RZ, -R18 ;  /* 0x000000ffff12d224 */ /* 0x000fe200078e0a12 */
[C---:B------:R-:W-:Y:S01]  /*102b0*/  ISETP.GT.U32.AND P5, PT, R24.reuse, R10, PT ;  /* 0x0000000a1800720c */ /* 0x040fe20003fa4070 */
[----:B------:R-:W-:Y:S02]  /*102c0*/  IMAD.MOV R12, RZ, RZ, -R12 ;  /* 0x000000ffff0c7224 */ /* 0x000fe400078e0a0c */
[C---:B------:R-:W-:Y:S01]  /*102d0*/  IMAD R7, R24.reuse, R0, R7 ;  /* 0x0000000018077224 */ /* 0x040fe200078e0207 */
[----:B------:R-:W-:Y:S01]  /*102e0*/  IABS R0, R5 ;  /* 0x0000000500007213 */ /* 0x000fe20000000000 */
[----:B------:R-:W-:Y:S01]  /*102f0*/  @!P0 IMAD.MOV R17, RZ, RZ, -R17 ;  /* 0x000000ffff118224 */ /* 0x000fe200078e0a11 */
[----:B------:R-:W-:Y:S01]  /*10300*/  ISETP.GT.U32.AND P0, PT, R24, R11, PT ;  /* 0x0000000b1800720c */ /* 0x000fe20003f04070 */
[----:B------:R-:W-:Y:S01]  /*10310*/  @!P3 IMAD.MOV R14, RZ, RZ, -R14 ;  /* 0x000000ffff0eb224 */ /* 0x000fe200078e0a0e */
[----:B------:R-:W-:Y:S01]  /*10320*/  ISETP.GE.AND P3, PT, R8, RZ, PT ;  /* 0x000000ff0800720c */ /* 0x000fe20003f66270 */
[C---:B------:R-:W-:Y:S01]  /*10330*/  IMAD R8, R24.reuse, R12, R9 ;  /* 0x0000000c18087224 */ /* 0x040fe200078e0209 */
[----:B------:R-:W-:Y:S01]  /*10340*/  STL [R1+0x2e8], R18 ;  /* 0x0002e81201007387 */ /* 0x000fe20000100800 */
[----:B------:R-:W-:Y:S01]  /*10350*/  @!P2 IMAD.MOV R13, RZ, RZ, -R13 ;  /* 0x000000ffff0da224 */ /* 0x000fe200078e0a0d */
[----:B------:R-:W-:Y:S01]  /*10360*/  ISETP.GT.U32.AND P2, PT, R24, R7, PT ;  /* 0x000000071800720c */ /* 0x000fe20003f44070 */
[--C-:B------:R-:W-:Y:S01]  /*10370*/  @!P6 IMAD.IADD R4, R4, 0x1, -R24.reuse ;  /* 0x000000010404e824 */ /* 0x100fe200078e0a18 */
[----:B------:R-:W-:Y:S01]  /*10380*/  ISETP.GT.U32.AND P6, PT, R24, R8, PT ;  /* 0x000000081800720c */ /* 0x000fe20003fc4070 */
[--C-:B------:R-:W-:Y:S01]  /*10390*/  @!P5 IMAD.IADD R10, R10, 0x1, -R24.reuse ;  /* 0x000000010a0ad824 */ /* 0x100fe200078e0a18 */
[----:B------:R-:W-:Y:S01]  /*103a0*/  ISETP.GE.AND P5, PT, R3, RZ, PT ;  /* 0x000000ff0300720c */ /* 0x000fe20003fa6270 */
[----:B------:R-:W-:Y:S01]  /*103b0*/  IMAD.HI.U32 R9, R2, R0, RZ ;  /* 0x0000000002097227 */ /* 0x000fe200078e00ff */
[----:B------:R-:W-:Y:S01]  /*103c0*/  IADD3 R3, R29, 0xd0, RZ ;  /* 0x000000d01d037810 */ /* 0x000fe20007ffe0ff */
[----:B------:R-:W-:Y:S02]  /*103d0*/  STL [R1+0x2ec], R17 ;  /* 0x0002ec1101007387 */ /* 0x000fe40000100800 */
[----:B------:R-:W-:Y:S01]  /*103e0*/  @!P0 IMAD.IADD R11, R11, 0x1, -R24 ;  /* 0x000000010b0b8824 */ /* 0x000fe200078e0a18 */
[----:B------:R-:W-:Y:S01]  /*103f0*/  ISETP.GE.AND P0, PT, R6, RZ, PT ;  /* 0x000000ff0600720c */ /* 0x000fe20003f06270 */
[----:B------:R-:W-:Y:S01]  /*10400*/  IMAD.MOV.U32 R12, RZ, RZ, R10 ;  /* 0x000000ffff0c7224 */ /* 0x000fe200078e000a */
[----:B------:R-:W-:Y:S01]  /*10410*/  IABS R10, R3 ;  /* 0x00000003000a7213 */ /* 0x000fe20000000000 */
[----:B------:R-:W-:Y:S01]  /*10420*/  @!P2 IMAD.IADD R7, R7, 0x1, -R24 ;  /* 0x000000010707a824 */ /* 0x000fe200078e0a18 */
[----:B------:R-:W-:Y:S01]  /*10430*/  ISETP.GT.U32.AND P2, PT, R24, R11, PT ;  /* 0x0000000b1800720c */ /* 0x000fe20003f44070 */
[----:B------:R-:W-:Y:S01]  /*10440*/  @!P1 IMAD.MOV R12, RZ, RZ, -R12 ;  /* 0x000000ffff0c9224 */ /* 0x000fe200078e0a0c */
[----:B------:R-:W-:Y:S01]  /*10450*/  STL [R1+0x2fc], R14 ;  /* 0x0002fc0e01007387 */ /* 0x000fe20000100800 */
[----:B------:R-:W-:Y:S01]  /*10460*/  @!P6 IMAD.IADD R8, R8, 0x1, -R24 ;  /* 0x000000010808e824 */ /* 0x000fe200078e0a18 */
[----:B------:R-:W-:Y:S01]  /*10470*/  ISETP.GT.U32.AND P1, PT, R24, R7, PT ;  /* 0x000000071800720c */ /* 0x000fe20003f24070 */
[----:B------:R-:W-:Y:S01]  /*10480*/  IMAD.MOV R9, RZ, RZ, -R9 ;  /* 0x000000ffff097224 */ /* 0x000fe200078e0a09 */
[----:B------:R0:W-:Y:S01]  /*10490*/  STL [R1+0x340], R13 ;  /* 0x0003400d01007387 */ /* 0x0001e20000100800 */
[----:B------:R-:W-:-:S02]  /*104a0*/  IADD3 R6, R29, 0xcf, RZ ;  /* 0x000000cf1d067810 */ /* 0x000fc40007ffe0ff */
[C---:B------:R-:W-:Y:S01]  /*104b0*/  ISETP.GT.U32.AND P6, PT, R24.reuse, R8, PT ;  /* 0x000000081800720c */ /* 0x040fe20003fc4070 */
[----:B------:R1:W-:Y:S01]  /*104c0*/  STL [R1+0x344], R12 ;  /* 0x0003440c01007387 */ /* 0x0003e20000100800 */
[----:B------:R-:W-:Y:S01]  /*104d0*/  IMAD R0, R24, R9, R0 ;  /* 0x0000000918007224 */ /* 0x000fe200078e0200 */
[----:B------:R-:W-:Y:S01]  /*104e0*/  IABS R9, R6 ;  /* 0x0000000600097213 */ /* 0x000fe20000000000 */
[----:B------:R-:W-:-:S03]  /*104f0*/  @!P2 IMAD.IADD R11, R11, 0x1, -R24 ;  /* 0x000000010b0ba824 */ /* 0x000fc600078e0a18 */
[----:B------:R-:W-:Y:S01]  /*10500*/  ISETP.GT.U32.AND P2, PT, R24, R0, PT ;  /* 0x000000001800720c */ /* 0x000fe20003f44070 */
[----:B------:R-:W-:Y:S01]  /*10510*/  @!P1 IMAD.IADD R7, R7, 0x1, -R24 ;  /* 0x0000000107079824 */ /* 0x000fe200078e0a18 */
[----:B------:R-:W-:Y:S01]  /*10520*/  ISETP.GE.AND P1, PT, R3, RZ, PT ;  /* 0x000000ff0300720c */ /* 0x000fe20003f26270 */
[----:B0-----:R-:W-:Y:S01]  /*10530*/  IMAD.HI.U32 R13, R2, R9, RZ ;  /* 0x00000009020d7227 */ /* 0x001fe200078e00ff */
[----:B------:R-:W-:-:S03]  /*10540*/  IADD3 R3, R29, 0xce, RZ ;  /* 0x000000ce1d037810 */ /* 0x000fc60007ffe0ff */
[----:B-1----:R-:W-:Y:S02]  /*10550*/  IMAD.MOV.U32 R12, RZ, RZ, R4 ;  /* 0x000000ffff0c7224 */ /* 0x002fe400078e0004 */
[----:B------:R-:W-:-:S04]  /*10560*/  IMAD.HI.U32 R4, R2, R10, RZ ;  /* 0x0000000a02047227 */ /* 0x000fc800078e00ff */
[----:B------:R-:W-:Y:S02]  /*10570*/  IMAD.MOV R4, RZ, RZ, -R4 ;  /* 0x000000ffff047224 */ /* 0x000fe400078e0a04 */
[----:B------:R-:W-:Y:S02]  /*10580*/  @!P6 IMAD.IADD R8, R8, 0x1, -R24 ;  /* 0x000000010808e824 */ /* 0x000fe400078e0a18 */
[----:B------:R-:W-:Y:S01]  /*10590*/  IMAD R10, R24, R4, R10 ;  /* 0x00000004180a7224 */ /* 0x000fe200078e020a */
[----:B------:R-:W-:Y:S01]  /*105a0*/  IADD3 R4, R29, 0xcd, RZ ;  /* 0x000000cd1d047810 */ /* 0x000fe20007ffe0ff */
[----:B------:R-:W-:Y:S02]  /*105b0*/  @!P2 IMAD.IADD R0, R0, 0x1, -R24 ;  /* 0x000000010000a824 */ /* 0x000fe400078e0a18 */
[----:B------:R-:W-:Y:S01]  /*105c0*/  @!P4 IMAD.MOV R12, RZ, RZ, -R12 ;  /* 0x000000ffff0cc224 */ /* 0x000fe200078e0a0c */
[C---:B------:R-:W-:Y:S01]  /*105d0*/  ISETP.GT.U32.AND P6, PT, R24.reuse, R10, PT ;  /* 0x0000000a1800720c */ /* 0x040fe20003fc4070 */
[----:B------:R-:W-:Y:S01]  /*105e0*/  IMAD.MOV.U32 R14, RZ, RZ, R11 ;  /* 0x000000ffff0e7224 */ /* 0x000fe200078e000b */
[----:B------:R-:W-:Y:S01]  /*105f0*/  ISETP.GT.U32.AND P2, PT, R24, R0, PT ;  /* 0x000000001800720c */ /* 0x000fe20003f44070 */
[----:B------:R-:W-:Y:S01]  /*10600*/  IMAD.MOV R13, RZ, RZ, -R13 ;  /* 0x000000ffff0d7224 */ /* 0x000fe200078e0a0d */
[----:B------:R-:W-:Y:S01]  /*10610*/  ISETP.GE.AND P4, PT, R5, RZ, PT ;  /* 0x000000ff0500720c */ /* 0x000fe20003f86270 */
[----:B------:R0:W-:Y:S01]  /*10620*/  STL [R1+0x34c], R12 ;  /* 0x00034c0c01007387 */ /* 0x0001e20000100800 */
[----:B------:R-:W-:Y:S01]  /*10630*/  IABS R5, R3 ;  /* 0x0000000300057213 */ /* 0x000fe20000000000 */
[----:B------:R-:W-:Y:S01]  /*10640*/  @!P3 IMAD.MOV R14, RZ, RZ, -R14 ;  /* 0x000000ffff0eb224 */ /* 0x000fe200078e0a0e */
[----:B------:R-:W-:Y:S01]  /*10650*/  ISETP.GE.AND P3, PT, R6, RZ, PT ;  /* 0x000000ff0600720c */ /* 0x000fe20003f66270 */
[----:B------:R-:W-:-:S02]  /*10660*/  IMAD.MOV.U32 R11, RZ, RZ, R7 ;  /* 0x000000ffff0b7224 */ /* 0x000fc400078e0007 */
[----:B------:R-:W-:Y:S01]  /*10670*/  IMAD.HI.U32 R6, R2, R5, RZ ;  /* 0x0000000502067227 */ /* 0x000fe200078e00ff */
[----:B------:R-:W-:Y:S03]  /*10680*/  STL [R1+0x348], R14 ;  /* 0x0003480e01007387 */ /* 0x000fe60000100800 */
[----:B------:R-:W-:Y:S01]  /*10690*/  @!P6 IMAD.IADD R10, R10, 0x1, -R24 ;  /* 0x000000010a0ae824 */ /* 0x000fe200078e0a18 */
[----:B0-----:R-:W-:Y:S01]  /*106a0*/  IABS R12, R4 ;  /* 0x00000004000c7213 */ /* 0x001fe20000000000 */
[C---:B------:R-:W-:Y:S02]  /*106b0*/  IMAD R9, R24.reuse, R13, R9 ;  /* 0x0000000d18097224 */ /* 0x040fe400078e0209 */
[----:B------:R-:W-:Y:S01]  /*106c0*/  IMAD.MOV R6, RZ, RZ, -R6 ;  /* 0x000000ffff067224 */ /* 0x000fe200078e0a06 */
[----:B------:R-:W-:Y:S01]  /*106d0*/  ISETP.GT.U32.AND P6, PT, R24, R10, PT ;  /* 0x0000000a1800720c */ /* 0x000fe20003fc4070 */
[----:B------:R-:W-:-:S04]  /*106e0*/  IMAD.HI.U32 R7, R2, R12, RZ ;  /* 0x0000000c02077227 */ /* 0x000fc800078e00ff */
[----:B------:R-:W-:Y:S02]  /*106f0*/  IMAD.MOV R7, RZ, RZ, -R7 ;  /* 0x000000ffff077224 */ /* 0x000fe400078e0a07 */
[----:B------:R-:W-:Y:S01]  /*10700*/  @!P2 IMAD.IADD R0, R0, 0x1, -R24 ;  /* 0x000000010000a824 */ /* 0x000fe200078e0a18 */
[----:B------:R-:W-:Y:S01]  /*10710*/  ISETP.GE.AND P2, PT, R4, RZ, PT ;  /* 0x000000ff0400720c */ /* 0x000fe20003f46270 */
[----:B------:R-:W-:Y:S01]  /*10720*/  @!P5 IMAD.MOV R11, RZ, RZ, -R11 ;  /* 0x000000ffff0bd224 */ /* 0x000fe200078e0a0b */
[C---:B------:R-:W-:Y:S01]  /*10730*/  ISETP.GT.U32.AND P5, PT, R24.reuse, R9, PT ;  /* 0x000000091800720c */ /* 0x040fe20003fa4070 */
[C---:B------:R-:W-:Y:S02]  /*10740*/  IMAD R5, R24.reuse, R6, R5 ;  /* 0x0000000618057224 */ /* 0x040fe400078e0205 */
[----:B------:R-:W-:Y:S01]  /*10750*/  IMAD R12, R24, R7, R12 ;  /* 0x00000007180c7224 */ /* 0x000fe200078e020c */
[----:B------:R0:W-:Y:S01]  /*10760*/  STL [R1+0x324], R11 ;  /* 0x0003240b01007387 */ /* 0x0001e20000100800 */
[----:B------:R-:W-:Y:S01]  /*10770*/  IMAD.MOV.U32 R13, RZ, RZ, R0 ;  /* 0x000000ffff0d7224 */ /* 0x000fe200078e0000 */
[----:B------:R-:W-:Y:S01]  /*10780*/  IADD3 R7, R29, 0xcb, RZ ;  /* 0x000000cb1d077810 */ /* 0x000fe20007ffe0ff */
[----:B------:R-:W-:Y:S01]  /*10790*/  @!P6 IMAD.IADD R10, R10, 0x1, -R24 ;  /* 0x000000010a0ae824 */ /* 0x000fe200078e0a18 */
[C---:B------:R-:W-:Y:S01]  /*107a0*/  ISETP.GT.U32.AND P6, PT, R24.reuse, R5, PT ;  /* 0x000000051800720c */ /* 0x040fe20003fc4070 */
[----:B------:R-:W-:Y:S01]  /*107b0*/  @!P4 IMAD.MOV R13, RZ, RZ, -R13 ;  /* 0x000000ffff0dc224 */ /* 0x000fe200078e0a0d */
[----:B------:R-:W-:Y:S01]  /*107c0*/  ISETP.GT.U32.AND P4, PT, R24, R12, PT ;  /* 0x0000000c1800720c */ /* 0x000fe20003f84070 */
[----:B------:R-:W-:Y:S01]  /*107d0*/  @!P0 IMAD.MOV R8, RZ, RZ, -R8 ;  /* 0x000000ffff088224 */ /* 0x000fe200078e0a08 */
[----:B------:R-:W-:Y:S01]  /*107e0*/  ISETP.GE.AND P0, PT, R3, RZ, PT ;  /* 0x000000ff0300720c */ /* 0x000fe20003f06270 */
[----:B------:R-:W-:Y:S01]  /*107f0*/  @!P5 IMAD.IADD R9, R9, 0x1, -R24 ;  /* 0x000000010909d824 */ /* 0x000fe200078e0a18 */
[----:B------:R-:W-:Y:S01]  /*10800*/  IADD3 R3, R29, 0xca, RZ ;  /* 0x000000ca1d037810 */ /* 0x000fe20007ffe0ff */
[----:B0-----:R-:W-:Y:S01]  /*10810*/  IMAD.MOV.U32 R11, RZ, RZ, R10 ;  /* 0x000000ffff0b7224 */ /* 0x001fe200078e000a */
[----:B------:R0:W-:Y:S01]  /*10820*/  STL [R1+0x328], R8 ;  /* 0x0003280801007387 */ /* 0x0001e20000100800 */
[----:B------:R-:W-:-:S02]  /*10830*/  IABS R6, R7 ;  /* 0x0000000700067213 */ /* 0x000fc40000000000 */
[----:B------:R-:W-:Y:S01]  /*10840*/  ISETP.GT.U32.AND P5, PT, R24, R9, PT ;  /* 0x000000091800720c */ /* 0x000fe20003fa4070 */
[----:B------:R-:W-:Y:S01]  /*10850*/  @!P1 IMAD.MOV R11, RZ, RZ, -R11 ;  /* 0x000000ffff0b9224 */ /* 0x000fe200078e0a0b */
[----:B------:R-:W-:Y:S01]  /*10860*/  IABS R0, R3 ;  /* 0x0000000300007213 */ /* 0x000fe20000000000 */
[--C-:B------:R-:W-:Y:S01]  /*10870*/  @!P6 IMAD.IADD R5, R5, 0x1, -R24.reuse ;  /* 0x000000010505e824 */ /* 0x100fe200078e0a18 */
[----:B------:R-:W-:Y:S01]  /*10880*/  STL [R1+0x33c], R13 ;  /* 0x00033c0d01007387 */ /* 0x000fe20000100800 */
[----:B------:R-:W-:Y:S01]  /*10890*/  @!P4 IMAD.IADD R12, R12, 0x1, -R24 ;  /* 0x000000010c0cc824 */ /* 0x000fe200078e0a18 */
[----:B0-----:R-:W-:Y:S02]  /*108a0*/  IADD3 R8, R29, 0xcc, RZ ;  /* 0x000000cc1d087810 */ /* 0x001fe40007ffe0ff */
[----:B------:R0:W-:Y:S01]  /*108b0*/  STL [R1+0x338], R11 ;  /* 0x0003380b01007387 */ /* 0x0001e20000100800 */
[----:B------:R-:W-:Y:S02]  /*108c0*/  ISETP.GT.U32.AND P6, PT, R24, R5, PT ;  /* 0x000000051800720c */ /* 0x000fe40003fc4070 */
[----:B------:R-:W-:-:S02]  /*108d0*/  IABS R4, R8 ;  /* 0x0000000800047213 */ /* 0x000fc40000000000 */
[----:B------:R-:W-:Y:S01]  /*108e0*/  ISETP.GT.U32.AND P4, PT, R24, R12, PT ;  /* 0x0000000c1800720c */ /* 0x000fe20003f84070 */
[----:B------:R-:W-:Y:S01]  /*108f0*/  @!P5 IMAD.IADD R9, R9, 0x1, -R24 ;  /* 0x000000010909d824 */ /* 0x000fe200078e0a18 */
[----:B------:R-:W-:Y:S01]  /*10900*/  ISETP.GE.AND P5, PT, R7, RZ, PT ;  /* 0x000000ff0700720c */ /* 0x000fe20003fa6270 */
[----:B------:R-:W-:Y:S01]  /*10910*/  IMAD.HI.U32 R10, R2, R4, RZ ;  /* 0x00000004020a7227 */ /* 0x000fe200078e00ff */
[----:B------:R-:W-:-:S03]  /*10920*/  ISETP.GE.AND P1, PT, R8, RZ, PT ;  /* 0x000000ff0800720c */ /* 0x000fc60003f26270 */
[----:B------:R-:W-:Y:S02]  /*10930*/  IMAD.MOV R10, RZ, RZ, -R10 ;  /* 0x000000ffff0a7224 */ /* 0x000fe400078e0a0a */
[----:B------:R-:W-:-:S04]  /*10940*/  IMAD.HI.U32 R7, R2, R6, RZ ;  /* 0x0000000602077227 */ /* 0x000fc800078e00ff */
[----:B------:R-:W-:-:S04]  /*10950*/  IMAD.HI.U32 R8, R2, R0, RZ ;  /* 0x0000000002087227 */ /* 0x000fc800078e00ff */
[----:B0-----:R-:W-:Y:S02]  /*10960*/  IMAD.MOV.U32 R11, RZ, RZ, R9 ;  /* 0x000000ffff0b7224 */ /* 0x001fe400078e0009 */
[C---:B------:R-:W-:Y:S02]  /*10970*/  IMAD R4, R24.reuse, R10, R4 ;  /* 0x0000000a18047224 */ /* 0x040fe400078e0204 */
[----:B------:R-:W-:Y:S02]  /*10980*/  IMAD.MOV R7, RZ, RZ, -R7 ;  /* 0x000000ffff077224 */ /* 0x000fe400078e0a07 */
[----:B------:R-:W-:Y:S01]  /*10990*/  @!P6 IMAD.IADD R5, R5, 0x1, -R24 ;  /* 0x000000010505e824 */ /* 0x000fe200078e0a18 */
[----:B------:R-:W-:Y:S01]  /*109a0*/  ISETP.GT.U32.AND P6, PT, R24, R4, PT ;  /* 0x000000041800720c */ /* 0x000fe20003fc4070 */
[----:B------:R-:W-:Y:S02]  /*109b0*/  IMAD.MOV R8, RZ, RZ, -R8 ;  /* 0x000000ffff087224 */ /* 0x000fe400078e0a08 */
[----:B------:R-:W-:-:S02]  /*109c0*/  @!P4 IMAD.IADD R12, R12, 0x1, -R24 ;  /* 0x000000010c0cc824 */ /* 0x000fc400078e0a18 */
[----:B------:R-:W-:Y:S01]  /*109d0*/  @!P3 IMAD.MOV R11, RZ, RZ, -R11 ;  /* 0x000000ffff0bb224 */ /* 0x000fe200078e0a0b */
[----:B------:R-:W-:Y:S01]  /*109e0*/  ISETP.GE.AND P3, PT, R3, RZ, PT ;  /* 0x000000ff0300720c */ /* 0x000fe20003f66270 */
[C---:B------:R-:W-:Y:S01]  /*109f0*/  IMAD R3, R24.reuse, R7, R6 ;  /* 0x0000000718037224 */ /* 0x040fe200078e0206 */
[C---:B------:R-:W-:Y:S01]  /*10a00*/  IADD3 R7, R29.reuse, 0xc6, RZ ;  /* 0x000000c61d077810 */ /* 0x040fe20007ffe0ff */
[----:B------:R-:W-:Y:S01]  /*10a10*/  IMAD.MOV.U32 R9, RZ, RZ, R5 ;  /* 0x000000ffff097224 */ /* 0x000fe200078e0005 */
[----:B------:R0:W-:Y:S01]  /*10a20*/  STL [R1+0x330], R11 ;  /* 0x0003300b01007387 */ /* 0x0001e20000100800 */
[C---:B------:R-:W-:Y:S01]  /*10a30*/  IMAD R0, R24.reuse, R8, R0 ;  /* 0x0000000818007224 */ /* 0x040fe200078e0200 */
[C---:B------:R-:W-:Y:S01]  /*10a40*/  IADD3 R8, R29.reuse, 0xc9, RZ ;  /* 0x000000c91d087810 */ /* 0x040fe20007ffe0ff */
[----:B------:R-:W-:Y:S01]  /*10a50*/  IMAD.MOV.U32 R14, RZ, RZ, R12 ;  /* 0x000000ffff0e7224 */ /* 0x000fe200078e000c */
[----:B------:R-:W-:Y:S01]  /*10a60*/  IADD3 R5, R29, 0xc8, RZ ;  /* 0x000000c81d057810 */ /* 0x000fe20007ffe0ff */
[----:B------:R-:W-:Y:S01]  /*10a70*/  @!P0 IMAD.MOV R9, RZ, RZ, -R9 ;  /* 0x000000ffff098224 */ /* 0x000fe200078e0a09 */
[C---:B------:R-:W-:Y:S01]  /*10a80*/  ISETP.GT.U32.AND P0, PT, R24.reuse, R3, PT ;  /* 0x000000031800720c */ /* 0x040fe20003f04070 */
[----:B------:R-:W-:Y:S01]  /*10a90*/  @!P2 IMAD.MOV R14, RZ, RZ, -R14 ;  /* 0x000000ffff0ea224 */ /* 0x000fe200078e0a0e */
[----:B------:R-:W-:Y:S01]  /*10aa0*/  ISETP.GT.U32.AND P2, PT, R24, R0, PT ;  /* 0x000000001800720c */ /* 0x000fe20003f44070 */
[----:B------:R-:W-:Y:S01]  /*10ab0*/  @!P6 IMAD.IADD R4, R4, 0x1, -R24 ;  /* 0x000000010404e824 */ /* 0x000fe200078e0a18 */
[----:B------:R-:W-:Y:S01]  /*10ac0*/  ISETP.GE.AND P4, PT, R8, RZ, PT ;  /* 0x000000ff0800720c */ /* 0x000fe20003f86270 */
[----:B------:R1:W-:Y:S01]  /*10ad0*/  STL [R1+0x334], R9 ;  /* 0x0003340901007387 */ /* 0x0003e20000100800 */
[----:B------:R-:W-:-:S02]  /*10ae0*/  IABS R8, R8 ;  /* 0x0000000800087213 */ /* 0x000fc40000000000 */
[----:B------:R-:W-:Y:S01]  /*10af0*/  ISETP.GT.U32.AND P6, PT, R24, R4, PT ;  /* 0x000000041800720c */ /* 0x000fe20003fc4070 */
[----:B------:R2:W-:Y:S01]  /*10b00*/  STL [R1+0x32c], R14 ;  /* 0x00032c0e01007387 */ /* 0x0005e20000100800 */
[----:B0-----:R-:W-:Y:S01]  /*10b10*/  IABS R11, R7 ;  /* 0x00000007000b7213 */ /* 0x001fe20000000000 */
[----:B------:R-:W-:Y:S01]  /*10b20*/  IMAD.HI.U32 R12, R2, R8, RZ ;  /* 0x00000008020c7227 */ /* 0x000fe200078e00ff */
[----:B------:R-:W-:-:S03]  /*10b30*/  IADD3 R6, R29, 0xc7, RZ ;  /* 0x000000c71d067810 */ /* 0x000fc60007ffe0ff */
[--C-:B------:R-:W-:Y:S01]  /*10b40*/  @!P0 IMAD.IADD R3, R3, 0x1, -R24.reuse ;  /* 0x0000000103038824 */ /* 0x100fe200078e0a18 */
[----:B-1----:R-:W-:Y:S01]  /*10b50*/  IABS R9, R5 ;  /* 0x0000000500097213 */ /* 0x002fe20000000000 */
[----:B------:R-:W-:Y:S01]  /*10b60*/  @!P2 IMAD.IADD R0, R0, 0x1, -R24 ;  /* 0x000000010000a824 */ /* 0x000fe200078e0a18 */
[----:B------:R-:W-:Y:S01]  /*10b70*/  IABS R10, R6 ;  /* 0x00000006000a7213 */ /* 0x000fe20000000000 */
[----:B------:R-:W-:Y:S01]  /*10b80*/  IMAD.MOV R12, RZ, RZ, -R12 ;  /* 0x000000ffff0c7224 */ /* 0x000fe200078e0a0c */
[----:B------:R-:W-:Y:S01]  /*10b90*/  ISETP.GT.U32.AND P0, PT, R24, R3, PT ;  /* 0x000000031800720c */ /* 0x000fe20003f04070 */
[----:B------:R-:W-:Y:S01]  /*10ba0*/  @!P6 IMAD.IADD R4, R4, 0x1, -R24 ;  /* 0x000000010404e824 */ /* 0x000fe200078e0a18 */
[C---:B------:R-:W-:Y:S01]  /*10bb0*/  ISETP.GT.U32.AND P2, PT, R24.reuse, R0, PT ;  /* 0x000000001800720c */ /* 0x040fe20003f44070 */
[----:B------:R-:W-:Y:S01]  /*10bc0*/  IMAD R8, R24, R12, R8 ;  /* 0x0000000c18087224 */ /* 0x000fe200078e0208 */
[----:B------:R-:W-:Y:S01]  /*10bd0*/  ISETP.GE.AND P6, PT, R5, RZ, PT ;  /* 0x000000ff0500720c */ /* 0x000fe20003fc6270 */
[----:B------:R-:W-:-:S04]  /*10be0*/  IMAD.HI.U32 R5, R2, R11, RZ ;  /* 0x0000000b02057227 */ /* 0x000fc800078e00ff */
[----:B------:R-:W-:Y:S02]  /*10bf0*/  IMAD.MOV.U32 R16, RZ, RZ, R4 ;  /* 0x000000ffff107224 */ /* 0x000fe400078e0004 */
[----:B------:R-:W-:Y:S01]  /*10c00*/  IMAD.MOV R4, RZ, RZ, -R5 ;  /* 0x000000ffff047224 */ /* 0x000fe200078e0a05 */
[----:B------:R-:W-:Y:S01]  /*10c10*/  IADD3 R5, R29, 0xc3, RZ ;  /* 0x000000c31d057810 */ /* 0x000fe20007ffe0ff */
[--C-:B------:R-:W-:Y:S01]  /*10c20*/  @!P0 IMAD.IADD R3, R3, 0x1, -R24.reuse ;  /* 0x0000000103038824 */ /* 0x100fe200078e0a18 */
[----:B------:R-:W-:Y:S01]  /*10c30*/  ISETP.GT.U32.AND P0, PT, R24, R8, PT ;  /* 0x000000081800720c */ /* 0x000fe20003f04070 */
[----:B------:R-:W-:Y:S02]  /*10c40*/  @!P2 IMAD.IADD R0, R0, 0x1, -R24 ;  /* 0x000000010000a824 */ /* 0x000fe400078e0a18 */
[----:B------:R-:W-:Y:S01]  /*10c50*/  IMAD R11, R24, R4, R11 ;  /* 0x00000004180b7224 */ /* 0x000fe200078e020b */
[----:B------:R-:W-:Y:S01]  /*10c60*/  IADD3 R4, R29, 0xc4, RZ ;  /* 0x000000c41d047810 */ /* 0x000fe20007ffe0ff */
[----:B------:R-:W-:-:S02]  /*10c70*/  IMAD.MOV.U32 R12, RZ, RZ, R0 ;  /* 0x000000ffff0c7224 */ /* 0x000fc400078e0000 */
[----:B------:R-:W-:Y:S01]  /*10c80*/  IMAD.HI.U32 R13, R2, R9, RZ ;  /* 0x00000009020d7227 */ /* 0x000fe200078e00ff */
[----:B------:R-:W-:-:S03]  /*10c90*/  IABS R0, R4 ;  /* 0x0000000400007213 */ /* 0x000fc60000000000 */
[----:B------:R-:W-:Y:S01]  /*10ca0*/  @!P3 IMAD.MOV R12, RZ, RZ, -R12 ;  /* 0x000000ffff0cb224 */ /* 0x000fe200078e0a0c */
[----:B------:R-:W-:Y:S01]  /*10cb0*/  ISETP.GT.U32.AND P3, PT, R24, R11, PT ;  /* 0x0000000b1800720c */ /* 0x000fe20003f64070 */
[----:B------:R-:W-:Y:S02]  /*10cc0*/  IMAD.MOV R13, RZ, RZ, -R13 ;  /* 0x000000ffff0d7224 */ /* 0x000fe400078e0a0d */
[----:B--2---:R-:W-:-:S04]  /*10cd0*/  IMAD.HI.U32 R14, R2, R10, RZ ;  /* 0x0000000a020e7227 */ /* 0x004fc800078e00ff */
[----:B------:R-:W-:Y:S01]  /*10ce0*/  IMAD.MOV.U32 R15, RZ, RZ, R3 ;  /* 0x000000ffff0f7224 */ /* 0x000fe200078e0003 */
[----:B------:R-:W-:Y:S01]  /*10cf0*/  IADD3 R3, R29, 0xc5, RZ ;  /* 0x000000c51d037810 */ /* 0x000fe20007ffe0ff */
[----:B------:R-:W-:Y:S02]  /*10d00*/  IMAD R13, R24, R13, R9 ;  /* 0x0000000d180d7224 */ /* 0x000fe400078e0209 */
[----:B------:R-:W-:Y:S01]  /*10d10*/  IMAD.MOV R14, RZ, RZ, -R14 ;  /* 0x000000ffff0e7224 */ /* 0x000fe200078e0a0e */
[----:B------:R-:W-:Y:S01]  /*10d20*/  IABS R9, R3 ;  /* 0x0000000300097213 */ /* 0x000fe20000000000 */
[----:B------:R-:W-:Y:S02]  /*10d30*/  @!P0 IMAD.IADD R8, R8, 0x1, -R24 ;  /* 0x0000000108088824 */ /* 0x000fe400078e0a18 */
[----:B------:R-:W-:Y:S01]  /*10d40*/  @!P5 IMAD.MOV R15, RZ, RZ, -R15 ;  /* 0x000000ffff0fd224 */ /* 0x000fe200078e0a0f */
[----:B------:R-:W-:Y:S01]  /*10d50*/  ISETP.GE.AND P5, PT, R6, RZ, PT ;  /* 0x000000ff0600720c */ /* 0x000fe20003fa6270 */
[C---:B------:R-:W-:Y:S01]  /*10d60*/  IMAD R10, R24.reuse, R14, R10 ;  /* 0x0000000e180a7224 */ /* 0x040fe200078e020a */
[C---:B------:R-:W-:Y:S01]  /*10d70*/  ISETP.GT.U32.AND P0, PT, R24.reuse, R8, PT ;  /* 0x000000081800720c */ /* 0x040fe20003f04070 */
[----:B------:R-:W-:Y:S01]  /*10d80*/  @!P1 IMAD.MOV R16, RZ, RZ, -R16 ;  /* 0x000000ffff109224 */ /* 0x000fe200078e0a10 */
[----:B------:R-:W-:Y:S01]  /*10d90*/  ISETP.GT.U32.AND P1, PT, R24, R13, PT ;  /* 0x0000000d1800720c */ /* 0x000fe20003f24070 */
[----:B------:R-:W-:Y:S01]  /*10da0*/  IMAD.HI.U32 R6, R2, R9, RZ ;  /* 0x0000000902067227 */ /* 0x000fe200078e00ff */
[----:B------:R-:W-:-:S02]  /*10db0*/  ISETP.GT.U32.AND P2, PT, R24, R10, PT ;  /* 0x0000000a1800720c */ /* 0x000fc40003f44070 */
[----:B------:R0:W-:Y:S01]  /*10dc0*/  STL [R1+0x320], R16 ;  /* 0x0003201001007387 */ /* 0x0001e20000100800 */
[----:B------:R-:W-:Y:S01]  /*10dd0*/  @!P3 IMAD.IADD R11, R11, 0x1, -R24 ;  /* 0x000000010b0bb824 */ /* 0x000fe200078e0a18 */
[----:B------:R-:W-:Y:S01]  /*10de0*/  IABS R14, R5 ;  /* 0x00000005000e7213 */ /* 0x000fe20000000000 */
[----:B------:R-:W-:Y:S01]  /*10df0*/  IMAD.MOV R6, RZ, RZ, -R6 ;  /* 0x000000ffff067224 */ /* 0x000fe200078e0a06 */
[----:B------:R1:W-:Y:S02]  /*10e00*/  STL [R1+0x31c], R15 ;  /* 0x00031c0f01007387 */ /* 0x0003e40000100800 */
[C---:B------:R-:W-:Y:S01]  /*10e10*/  ISETP.GT.U32.AND P3, PT, R24.reuse, R11, PT ;  /* 0x0000000b1800720c */ /* 0x040fe20003f64070 */
[----:B------:R-:W-:Y:S01]  /*10e20*/  IMAD R9, R24, R6, R9 ;  /* 0x0000000618097224 */ /* 0x000fe200078e0209 */
[----:B------:R2:W-:Y:S01]  /*10e30*/  STL [R1+0x318], R12 ;  /* 0x0003180c01007387 */ /* 0x0005e20000100800 */
[----:B------:R-:W-:Y:S01]  /*10e40*/  IMAD.HI.U32 R6, R2, R0, RZ ;  /* 0x0000000002067227 */ /* 0x000fe200078e00ff */
[----:B0-----:R-:W-:-:S03]  /*10e50*/  IADD3 R16, R29, 0xbc, RZ ;  /* 0x000000bc1d107810 */ /* 0x001fc60007ffe0ff */
[----:B------:R-:W-:Y:S01]  /*10e60*/  @!P0 IMAD.IADD R8, R8, 0x1, -R24 ;  /* 0x0000000108088824 */ /* 0x000fe200078e0a18 */
[----:B------:R-:W-:Y:S01]  /*10e70*/  ISETP.GE.AND P0, PT, R7, RZ, PT ;  /* 0x000000ff0700720c */ /* 0x000fe20003f06270 */
[----:B------:R-:W-:Y:S01]  /*10e80*/  IMAD.MOV R6, RZ, RZ, -R6 ;  /* 0x000000ffff067224 */ /* 0x000fe200078e0a06 */
[----:B------:R-:W-:Y:S01]  /*10e90*/  IABS R17, R16 ;  /* 0x0000001000117213 */ /* 0x000fe20000000000 */
[--C-:B------:R-:W-:Y:S02]  /*10ea0*/  @!P1 IMAD.IADD R13, R13, 0x1, -R24.reuse ;  /* 0x000000010d0d9824 */ /* 0x100fe400078e0a18 */
[----:B------:R-:W-:Y:S02]  /*10eb0*/  @!P2 IMAD.IADD R10, R10, 0x1, -R24 ;  /* 0x000000010a0aa824 */ /* 0x000fe400078e0a18 */
[----:B-1----:R-:W-:Y:S01]  /*10ec0*/  IMAD.MOV.U32 R15, RZ, RZ, R8 ;  /* 0x000000ffff0f7224 */ /* 0x002fe200078e0008 */
[C---:B------:R-:W-:Y:S01]  /*10ed0*/  ISETP.GT.U32.AND P1, PT, R24.reuse, R13, PT ;  /* 0x0000000d1800720c */ /* 0x040fe20003f24070 */
[C---:B------:R-:W-:Y:S01]  /*10ee0*/  IMAD R8, R24.reuse, R6, R0 ;  /* 0x0000000618087224 */ /* 0x040fe200078e0200 */
[----:B------:R-:W-:Y:S01]  /*10ef0*/  ISETP.GT.U32.AND P2, PT, R24, R10, PT ;  /* 0x0000000a1800720c */ /* 0x000fe20003f44070 */
[----:B------:R-:W-:Y:S01]  /*10f00*/  @!P3 IMAD.IADD R11, R11, 0x1, -R24 ;  /* 0x000000010b0bb824 */ /* 0x000fe200078e0a18 */
[----:B------:R-:W-:Y:S01]  /*10f10*/  IADD3 R0, R29, 0xc2, RZ ;  /* 0x000000c21d007810 */ /* 0x000fe20007ffe0ff */
[----:B------:R-:W-:Y:S01]  /*10f20*/  IMAD.HI.U32 R7, R2, R14, RZ ;  /* 0x0000000e02077227 */ /* 0x000fe200078e00ff */
[----:B------:R-:W-:-:S02]  /*10f30*/  ISETP.GT.U32.AND P3, PT, R24, R8, PT ;  /* 0x000000081800720c */ /* 0x000fc40003f64070 */
[----:B------:R-:W-:Y:S01]  /*10f40*/  IADD3 R6, R29, 0xbf, RZ ;  /* 0x000000bf1d067810 */ /* 0x000fe20007ffe0ff */
[----:B------:R-:W-:Y:S02]  /*10f50*/  IMAD.MOV R7, RZ, RZ, -R7 ;  /* 0x000000ffff077224 */ /* 0x000fe400078e0a07 */
[----:B------:R-:W-:Y:S01]  /*10f60*/  @!P4 IMAD.MOV R15, RZ, RZ, -R15 ;  /* 0x000000ffff0fc224 */ /* 0x000fe200078e0a0f */
[----:B------:R-:W-:Y:S01]  /*10f70*/  ISETP.GE.AND P4, PT, R3, RZ, PT ;  /* 0x000000ff0300720c */ /* 0x000fe20003f86270 */
[--C-:B------:R-:W-:Y:S01]  /*10f80*/  @!P1 IMAD.IADD R13, R13, 0x1, -R24.reuse ;  /* 0x000000010d0d9824 */ /* 0x100fe200078e0a18 */
[----:B------:R-:W-:Y:S01]  /*10f90*/  ISETP.GT.U32.AND P1, PT, R24, R9, PT ;  /* 0x000000091800720c */ /* 0x000fe20003f24070 */
[--C-:B------:R-:W-:Y:S01]  /*10fa0*/  @!P2 IMAD.IADD R10, R10, 0x1, -R24.reuse ;  /* 0x000000010a0aa824 */ /* 0x100fe200078e0a18 */
[----:B------:R-:W-:Y:S01]  /*10fb0*/  ISETP.GE.AND P2, PT, R5, RZ, PT ;  /* 0x000000ff0500720c */ /* 0x000fe20003f46270 */
[----:B--2---:R-:W-:Y:S01]  /*10fc0*/  IMAD.MOV.U32 R12, RZ, RZ, R13 ;  /* 0x000000ffff0c7224 */ /* 0x004fe200078e000d */
[----:B------:R-:W-:Y:S01]  /*10fd0*/  IABS R5, R0 ;  /* 0x0000000000057213 */ /* 0x000fe20000000000 */
[----:B------:R-:W-:Y:S01]  /*10fe0*/  @!P3 IMAD.IADD R8, R8, 0x1, -R24 ;  /* 0x000000010808b824 */ /* 0x000fe200078e0a18 */
[----:B------:R-:W-:Y:S01]  /*10ff0*/  STL [R1+0x314], R15 ;  /* 0x0003140f01007387 */ /* 0x000fe20000100800 */
[----:B------:R-:W-:Y:S01]  /*11000*/  @!P6 IMAD.MOV R12, RZ, RZ, -R12 ;  /* 0x000000ffff0ce224 */ /* 0x000fe200078e0a0c */
[----:B------:R-:W-:Y:S01]  /*11010*/  IADD3 R3, R29, 0xc1, RZ ;  /* 0x000000c11d037810 */ /* 0x000fe20007ffe0ff */
[C---:B------:R-:W-:Y:S01]  /*11020*/  IMAD R14, R24.reuse, R7, R14 ;  /* 0x00000007180e7224 */ /* 0x040fe200078e020e */
[----:B------:R-:W-:Y:S01]  /*11030*/  ISETP.GT.U32.AND P3, PT, R24, R8, PT ;  /* 0x000000081800720c */ /* 0x000fe20003f64070 */
[----:B------:R-:W-:Y:S01]  /*11040*/  IMAD.HI.U32 R7, R2, R5, RZ ;  /* 0x0000000502077227 */ /* 0x000fe200078e00ff */
[----:B------:R0:W-:Y:S01]  /*11050*/  STL [R1+0x300], R12 ;  /* 0x0003000c01007387 */ /* 0x0001e20000100800 */
[----:B------:R-:W-:-:S02]  /*11060*/  ISETP.GE.AND P6, PT, R4, RZ, PT ;  /* 0x000000ff0400720c */ /* 0x000fc40003fc6270 */
[----:B------:R-:W-:Y:S01]  /*11070*/  IMAD.MOV.U32 R13, RZ, RZ, R10 ;  /* 0x000000ffff0d7224 */ /* 0x000fe200078e000a */
[----:B------:R-:W-:Y:S01]  /*11080*/  IABS R10, R6 ;  /* 0x00000006000a7213 */ /* 0x000fe20000000000 */
[----:B------:R-:W-:Y:S02]  /*11090*/  IMAD.MOV R7, RZ, RZ, -R7 ;  /* 0x000000ffff077224 */ /* 0x000fe400078e0a07 */
[----:B------:R-:W-:Y:S02]  /*110a0*/  @!P1 IMAD.IADD R9, R9, 0x1, -R24 ;  /* 0x0000000109099824 */ /* 0x000fe400078e0a18 */
[----:B------:R-:W-:Y:S01]  /*110b0*/  @!P5 IMAD.MOV R13, RZ, RZ, -R13 ;  /* 0x000000ffff0dd224 */ /* 0x000fe200078e0a0d */
[----:B------:R-:W-:Y:S01]  /*110c0*/  ISETP.GE.AND P5, PT, R0, RZ, PT ;  /* 0x000000ff0000720c */ /* 0x000fe20003fa6270 */
[----:B0-----:R-:W-:Y:S01]  /*110d0*/  IMAD.MOV.U32 R12, RZ, RZ, R11 ;  /* 0x000000ffff0c7224 */ /* 0x001fe200078e000b */
[C---:B------:R-:W-:Y:S01]  /*110e0*/  ISETP.GT.U32.AND P1, PT, R24.reuse, R9, PT ;  /* 0x000000091800720c */ /* 0x040fe20003f24070 */
[----:B------:R-:W-:Y:S01]  /*110f0*/  IMAD R5, R24, R7, R5 ;  /* 0x0000000718057224 */ /* 0x000fe200078e0205 */
[----:B------:R0:W-:Y:S01]  /*11100*/  STL [R1+0x30c], R13 ;  /* 0x00030c0d01007387 */ /* 0x0001e20000100800 */
[----:B------:R-:W-:Y:S01]  /*11110*/  @!P0 IMAD.MOV R12, RZ, RZ, -R12 ;  /* 0x000000ffff0c8224 */ /* 0x000fe200078e0a0c */
[----:B------:R-:W-:Y:S01]  /*11120*/  ISETP.GE.AND P0, PT, R3, RZ, PT ;  /* 0x000000ff0300720c */ /* 0x000fe20003f06270 */
[----:B------:R-:W-:Y:S01]  /*11130*/  @!P3 IMAD.IADD R8, R8, 0x1, -R24 ;  /* 0x000000010808b824 */ /* 0x000fe200078e0a18 */
[----:B------:R-:W-:Y:S01]  /*11140*/  ISETP.GT.U32.AND P3, PT, R24, R5, PT ;  /* 0x000000051800720c */ /* 0x000fe20003f64070 */
[----:B------:R-:W-:Y:S01]  /*11150*/  IMAD.HI.U32 R20, R2, R17, RZ ;  /* 0x0000001102147227 */ /* 0x000fe200078e00ff */
[----:B------:R1:W-:Y:S01]  /*11160*/  STL [R1+0x310], R12 ;  /* 0x0003100c01007387 */ /* 0x0003e20000100800 */
[----:B------:R-:W-:-:S02]  /*11170*/  IADD3 R0, R29, 0xc0, RZ ;  /* 0x000000c01d007810 */ /* 0x000fc40007ffe0ff */
[----:B------:R-:W-:Y:S02]  /*11180*/  IMAD.MOV.U32 R11, RZ, RZ, R8 ;  /* 0x000000ffff0b7224 */ /* 0x000fe400078e0008 */
[--C-:B------:R-:W-:Y:S01]  /*11190*/  @!P1 IMAD.IADD R9, R9, 0x1, -R24.reuse ;  /* 0x0000000109099824 */ /* 0x100fe200078e0a18 */
[----:B------:R-:W-:Y:S01]  /*111a0*/  IABS R4, R0 ;  /* 0x0000000000047213 */ /* 0x000fe20000000000 */
[----:B------:R-:W-:Y:S01]  /*111b0*/  @!P6 IMAD.MOV R11, RZ, RZ, -R11 ;  /* 0x000000ffff0be224 */ /* 0x000fe200078e0a0b */
[----:B------:R-:W-:Y:S01]  /*111c0*/  ISETP.GE.AND P6, PT, R0, RZ, PT ;  /* 0x000000ff0000720c */ /* 0x000fe20003fc6270 */
[----:B0-----:R-:W-:Y:S01]  /*111d0*/  IMAD.MOV.U32 R13, RZ, RZ, R9 ;  /* 0x000000ffff0d7224 */ /* 0x001fe200078e0009 */
[----:B-1----:R-:W-:Y:S01]  /*111e0*/  IABS R12, R3 ;  /* 0x00000003000c7213 */ /* 0x002fe20000000000 */
[----:B------:R-:W-:Y:S01]  /*111f0*/  @!P3 IMAD.IADD R5, R5, 0x1, -R24 ;  /* 0x000000010505b824 */ /* 0x000fe200078e0a18 */
[----:B------:R-:W-:Y:S01]  /*11200*/  ISETP.GT.U32.AND P1, PT, R24, R14, PT ;  /* 0x0000000e1800720c */ /* 0x000fe20003f24070 */
[----:B------:R-:W-:Y:S01]  /*11210*/  @!P4 IMAD.MOV R13, RZ, RZ, -R13 ;  /* 0x000000ffff0dc224 */ /* 0x000fe200078e0a0d */
[----:B------:R-:W-:Y:S01]  /*11220*/  IADD3 R9, R29, 0xba, RZ ;  /* 0x000000ba1d097810 */ /* 0x000fe20007ffe0ff */
[----:B------:R-:W-:Y:S01]  /*11230*/  IMAD.HI.U32 R3, R2, R12, RZ ;  /* 0x0000000c02037227 */ /* 0x000fe200078e00ff */
[----:B------:R-:W-:-:S02]  /*11240*/  ISETP.GT.U32.AND P3, PT, R24, R5, PT ;  /* 0x000000051800720c */ /* 0x000fc40003f64070 */
[----:B------:R0:W-:Y:S01]  /*11250*/  STL [R1+0x304], R13 ;  /* 0x0003040d01007387 */ /* 0x0001e20000100800 */
[----:B------:R-:W-:Y:S01]  /*11260*/  IMAD.MOV R3, RZ, RZ, -R3 ;  /* 0x000000ffff037224 */ /* 0x000fe200078e0a03 */
[----:B------:R-:W-:Y:S01]  /*11270*/  IABS R8, R9 ;  /* 0x0000000900087213 */ /* 0x000fe20000000000 */
[----:B------:R-:W-:Y:S01]  /*11280*/  IMAD.HI.U32 R7, R2, R4, RZ ;  /* 0x0000000402077227 */ /* 0x000fe200078e00ff */
[----:B------:R1:W-:Y:S03]  /*11290*/  STL [R1+0x308], R11 ;  /* 0x0003080b01007387 */ /* 0x0003e60000100800 */
[C---:B------:R-:W-:Y:S02]  /*112a0*/  IMAD R12, R24.reuse, R3, R12 ;  /* 0x00000003180c7224 */ /* 0x040fe400078e020c */
[----:B------:R-:W-:Y:S01]  /*112b0*/  IMAD.MOV R7, RZ, RZ, -R7 ;  /* 0x000000ffff077224 */ /* 0x000fe200078e0a07 */
[----:B0-----:R-:W-:Y:S01]  /*112c0*/  IADD3 R13, R29, 0xbe, RZ ;  /* 0x000000be1d0d7810 */ /* 0x001fe20007ffe0ff */
[----:B------:R-:W-:Y:S01]  /*112d0*/  @!P3 IMAD.IADD R5, R5, 0x1, -R24 ;  /* 0x000000010505b824 */ /* 0x000fe200078e0a18 */
[C---:B------:R-:W-:Y:S01]  /*112e0*/  ISETP.GT.U32.AND P4, PT, R24.reuse, R12, PT ;  /* 0x0000000c1800720c */ /* 0x040fe20003f84070 */
[----:B------:R-:W-:Y:S01]  /*112f0*/  IMAD R0, R24, R7, R4 ;  /* 0x0000000718007224 */ /* 0x000fe200078e0204 */
[----:B------:R-:W-:Y:S01]  /*11300*/  IABS R7, R13 ;  /* 0x0000000d00077213 */ /* 0x000fe20000000000 */
[----:B------:R-:W-:Y:S01]  /*11310*/  IMAD.HI.U32 R3, R2, R10, RZ ;  /* 0x0000000a02037227 */ /* 0x000fe200078e00ff */
[----:B------:R-:W-:-:S02]  /*11320*/  IADD3 R4, R29, 0xbb, RZ ;  /* 0x000000bb1d047810 */ /* 0x000fc40007ffe0ff */
[----:B------:R-:W-:Y:S01]  /*11330*/  ISETP.GT.U32.AND P3, PT, R24, R0, PT ;  /* 0x000000001800720c */ /* 0x000fe20003f64070 */
[----:B-1----:R-:W-:-:S04]  /*11340*/  IMAD.HI.U32 R11, R2, R7, RZ ;  /* 0x00000007020b7227 */ /* 0x002fc800078e00ff */
[----:B------:R-:W-:Y:S02]  /*11350*/  IMAD.MOV R3, RZ, RZ, -R3 ;  /* 0x000000ffff037224 */ /* 0x000fe400078e0a03 */
[----:B------:R-:W-:Y:S02]  /*11360*/  @!P4 IMAD.IADD R12, R12, 0x1, -R24 ;  /* 0x000000010c0cc824 */ /* 0x000fe400078e0a18 */
[----:B------:R-:W-:Y:S02]  /*11370*/  IMAD.MOV R11, RZ, RZ, -R11 ;  /* 0x000000ffff0b7224 */ /* 0x000fe400078e0a0b */
[C---:B------:R-:W-:Y:S01]  /*11380*/  IMAD R10, R24.reuse, R3, R10 ;  /* 0x00000003180a7224 */ /* 0x040fe200078e020a */
[C---:B------:R-:W-:Y:S01]  /*11390*/  ISETP.GT.U32.AND P4, PT, R24.reuse, R12, PT ;  /* 0x0000000c1800720c */ /* 0x040fe20003f84070 */
[----:B------:R-:W-:Y:S01]  /*113a0*/  IMAD R7, R24, R11, R7 ;  /* 0x0000000b18077224 */ /* 0x000fe200078e0207 */
[----:B------:R-:W-:Y:S01]  /*113b0*/  IADD3 R3, R29, 0xbd, RZ ;  /* 0x000000bd1d037810 */ /* 0x000fe20007ffe0ff */
[----:B------:R-:W-:-:S02]  /*113c0*/  @!P1 IMAD.IADD R14, R14, 0x1, -R24 ;  /* 0x000000010e0e9824 */ /* 0x000fc400078e0a18 */
[----:B------:R-:W-:Y:S01]  /*113d0*/  @!P3 IMAD.IADD R0, R0, 0x1, -R24 ;  /* 0x000000010000b824 */ /* 0x000fe200078e0a18 */
[----:B------:R-:W-:Y:S01]  /*113e0*/  IABS R19, R3 ;  /* 0x0000000300137213 */ /* 0x000fe20000000000 */
[----:B------:R-:W-:Y:S01]  /*113f0*/  IMAD.HI.U32 R11, R2, R8, RZ ;  /* 0x00000008020b7227 */ /* 0x000fe200078e00ff */
[C---:B------:R-:W-:Y:S02]  /*11400*/  ISETP.GT.U32.AND P3, PT, R24.reuse, R7, PT ;  /* 0x000000071800720c */ /* 0x040fe40003f64070 */
[----:B------:R-:W-:Y:S01]  /*11410*/  ISETP.GT.U32.AND P1, PT, R24, R14, PT ;  /* 0x0000000e1800720c */ /* 0x000fe20003f24070 */
[----:B------:R-:W-:-:S04]  /*11420*/  IMAD.HI.U32 R18, R2, R19, RZ ;  /* 0x0000001302127227 */ /* 0x000fc800078e00ff */
[----:B------:R-:W-:Y:S01]  /*11430*/  @!P4 IMAD.IADD R12, R12, 0x1, -R24 ;  /* 0x000000010c0cc824 */ /* 0x000fe200078e0a18 */
[C---:B------:R-:W-:Y:S01]  /*11440*/  ISETP.GT.U32.AND P4, PT, R24.reuse, R10, PT ;  /* 0x0000000a1800720c */ /* 0x040fe20003f84070 */
[----:B------:R-:W-:Y:S02]  /*11450*/  IMAD.MOV R18, RZ, RZ, -R18 ;  /* 0x000000ffff127224 */ /* 0x000fe400078e0a12 */
[----:B------:R-:W-:Y:S02]  /*11460*/  IMAD.MOV R20, RZ, RZ, -R20 ;  /* 0x000000ffff147224 */ /* 0x000fe400078e0a14 */
[----:B------:R-:W-:Y:S02]  /*11470*/  IMAD R18, R24, R18, R19 ;  /* 0x0000001218127224 */ /* 0x000fe400078e0213 */
[----:B------:R-:W-:Y:S02]  /*11480*/  @!P3 IMAD.IADD R7, R7, 0x1, -R24 ;  /* 0x000000010707b824 */ /* 0x000fe400078e0a18 */
[----:B------:R-:W-:-:S02]  /*11490*/  IMAD.MOV.U32 R19, RZ, RZ, R5 ;  /* 0x000000ffff137224 */ /* 0x000fc400078e0005 */
[--C-:B------:R-:W-:Y:S01]  /*114a0*/  @!P1 IMAD.IADD R14, R14, 0x1, -R24.reuse ;  /* 0x000000010e0e9824 */ /* 0x100fe200078e0a18 */
[----:B------:R-:W-:Y:S01]  /*114b0*/  ISETP.GE.AND P1, PT, R6, RZ, PT ;  /* 0x000000ff0600720c */ /* 0x000fe20003f26270 */
[----:B------:R-:W-:Y:S01]  /*114c0*/  @!P5 IMAD.MOV R19, RZ, RZ, -R19 ;  /* 0x000000ffff13d224 */ /* 0x000fe200078e0a13 */
[----:B------:R-:W-:Y:S01]  /*114d0*/  ISETP.GT.U32.AND P5, PT, R24, R7, PT ;  /* 0x000000071800720c */ /* 0x000fe20003fa4070 */
[----:B------:R-:W-:Y:S01]  /*114e0*/  @!P4 IMAD.IADD R10, R10, 0x1, -R24 ;  /* 0x000000010a0ac824 */ /* 0x000fe200078e0a18 */
[----:B------:R-:W-:Y:S01]  /*114f0*/  IABS R6, R4 ;  /* 0x0000000400067213 */ /* 0x000fe20000000000 */
[----:B------:R-:W-:Y:S01]  /*11500*/  IMAD.MOV.U32 R21, RZ, RZ, R14 ;  /* 0x000000ffff157224 */ /* 0x000fe200078e000e */
[C---:B------:R-:W-:Y:S01]  /*11510*/  ISETP.GT.U32.AND P4, PT, R24.reuse, R18, PT ;  /* 0x000000121800720c */ /* 0x040fe20003f84070 */
[C---:B------:R-:W-:Y:S01]  /*11520*/  IMAD R17, R24.reuse, R20, R17 ;  /* 0x0000001418117224 */ /* 0x040fe200078e0211 */
[C---:B------:R-:W-:Y:S01]  /*11530*/  ISETP.GT.U32.AND P3, PT, R24.reuse, R10, PT ;  /* 0x0000000a1800720c */ /* 0x040fe20003f64070 */
[----:B------:R-:W-:Y:S01]  /*11540*/  IMAD.MOV R11, RZ, RZ, -R11 ;  /* 0x000000ffff0b7224 */ /* 0x000fe200078e0a0b */
[----:B------:R-:W-:Y:S01]  /*11550*/  IADD3 R14, R29, 0xb8, RZ ;  /* 0x000000b81d0e7810 */ /* 0x000fe20007ffe0ff */
[----:B------:R-:W-:Y:S01]  /*11560*/  @!P2 IMAD.MOV R21, RZ, RZ, -R21 ;  /* 0x000000ffff15a224 */ /* 0x000fe200078e0a15 */
[----:B------:R-:W-:Y:S01]  /*11570*/  ISETP.GT.U32.AND P2, PT, R24, R0, PT ;  /* 0x000000001800720c */ /* 0x000fe20003f44070 */
[----:B------:R-:W-:Y:S01]  /*11580*/  IMAD.HI.U32 R15, R2, R6, RZ ;  /* 0x00000006020f7227 */ /* 0x000fe200078e00ff */
[----:B------:R-:W-:-:S02]  /*11590*/  IABS R5, R14 ;  /* 0x0000000e00057213 */ /* 0x000fc40000000000 */
[----:B------:R-:W-:Y:S01]  /*115a0*/  STL [R1+0x2f8], R21 ;  /* 0x0002f81501007387 */ /* 0x000fe20000100800 */
[C---:B------:R-:W-:Y:S02]  /*115b0*/  IMAD R8, R24.reuse, R11, R8 ;  /* 0x0000000b18087224 */ /* 0x040fe400078e0208 */
[----:B------:R-:W-:Y:S01]  /*115c0*/  @!P0 IMAD.MOV R12, RZ, RZ, -R12 ;  /* 0x000000ffff0c8224 */ /* 0x000fe200078e0a0c */
[C---:B------:R-:W-:Y:S01]  /*115d0*/  ISETP.GT.U32.AND P0, PT, R24.reuse, R17, PT ;  /* 0x000000111800720c */ /* 0x040fe20003f04070 */
[----:B------:R-:W-:Y:S01]  /*115e0*/  IMAD.MOV R15, RZ, RZ, -R15 ;  /* 0x000000ffff0f7224 */ /* 0x000fe200078e0a0f */
[----:B------:R0:W-:Y:S01]  /*115f0*/  STL [R1+0x2f4], R19 ;  /* 0x0002f41301007387 */ /* 0x0001e20000100800 */
[----:B------:R-:W-:Y:S01]  /*11600*/  @!P5 IMAD.IADD R7, R7, 0x1, -R24 ;  /* 0x000000010707d824 */ /* 0x000fe200078e0a18 */
[C---:B------:R-:W-:Y:S01]  /*11610*/  ISETP.GT.U32.AND P5, PT, R24.reuse, R8, PT ;  /* 0x000000081800720c */ /* 0x040fe20003fa4070 */
[----:B------:R-:W-:Y:S01]  /*11620*/  IMAD R6, R24, R15, R6 ;  /* 0x0000000f18067224 */ /* 0x000fe200078e0206 */
[----:B------:R-:W-:Y:S01]  /*11630*/  IADD3 R15, R29, 0xb9, RZ ;  /* 0x000000b91d0f7810 */ /* 0x000fe20007ffe0ff */
[--C-:B------:R-:W-:Y:S01]  /*11640*/  @!P4 IMAD.IADD R18, R18, 0x1, -R24.reuse ;  /* 0x000000011212c824 */ /* 0x100fe200078e0a18 */
[----:B------:R1:W-:Y:S01]  /*11650*/  STL [R1+0x2f0], R12 ;  /* 0x0002f00c01007387 */ /* 0x0003e20000100800 */
[--C-:B------:R-:W-:Y:S01]  /*11660*/  @!P2 IMAD.IADD R0, R0, 0x1, -R24.reuse ;  /* 0x000000010000a824 */ /* 0x100fe200078e0a18 */
[----:B------:R-:W-:Y:S01]  /*11670*/  ISETP.GT.U32.AND P2, PT, R24, R6, PT ;  /* 0x000000061800720c */ /* 0x000fe20003f44070 */
[--C-:B------:R-:W-:Y:S01]  /*11680*/  @!P3 IMAD.IADD R10, R10, 0x1, -R24.reuse ;  /* 0x000000010a0ab824 */ /* 0x100fe200078e0a18 */
[----:B------:R-:W-:Y:S01]  /*11690*/  ISETP.GT.U32.AND P4, PT, R24, R18, PT ;  /* 0x000000121800720c */ /* 0x000fe20003f84070 */
[----:B------:R-:W-:Y:S01]  /*116a0*/  @!P0 IMAD.IADD R17, R17, 0x1, -R24 ;  /* 0x0000000111118824 */ /* 0x000fe200078e0a18 */
[----:B------:R-:W-:Y:S01]  /*116b0*/  IABS R11, R15 ;  /* 0x0000000f000b7213 */ /* 0x000fe20000000000 */
[----:B0-----:R-:W-:Y:S01]  /*116c0*/  IMAD.MOV.U32 R19, RZ, RZ, R10 ;  /* 0x000000ffff137224 */ /* 0x001fe200078e000a */
[----:B------:R-:W-:Y:S01]  /*116d0*/  ISETP.GE.AND P3, PT, R13, RZ, PT ;  /* 0x000000ff0d00720c */ /* 0x000fe20003f66270 */
[----:B------:R-:W-:Y:S01]  /*116e0*/  @!P5 IMAD.IADD R8, R8, 0x1, -R24 ;  /* 0x000000010808d824 */ /* 0x000fe200078e0a18 */
[----:B------:R-:W-:Y:S01]  /*116f0*/  ISETP.GT.U32.AND P5, PT, R24, R17, PT ;  /* 0x000000111800720c */ /* 0x000fe20003fa4070 */
[----:B-1----:R-:W-:Y:S01]  /*11700*/  IMAD.HI.U32 R12, R2, R11, RZ ;  /* 0x0000000b020c7227 */ /* 0x002fe200078e00ff */
[----:B------:R-:W-:-:S03]  /*11710*/  ISETP.GE.AND P0, PT, R16, RZ, PT ;  /* 0x000000ff1000720c */ /* 0x000fc60003f06270 */
[----:B------:R-:W-:-:S04]  /*11720*/  IMAD.HI.U32 R13, R2, R5, RZ ;  /* 0x00000005020d7227 */ /* 0x000fc800078e00ff */
[----:B------:R-:W-:Y:S02]  /*11730*/  IMAD.MOV R12, RZ, RZ, -R12 ;  /* 0x000000ffff0c7224 */ /* 0x000fe400078e0a0c */
[--C-:B------:R-:W-:Y:S01]  /*11740*/  @!P4 IMAD.IADD R18, R18, 0x1, -R24.reuse ;  /* 0x000000011212c824 */ /* 0x100fe200078e0a18 */
[----:B------:R-:W-:Y:S01]  /*11750*/  ISETP.GE.AND P4, PT, R3, RZ, PT ;  /* 0x000000ff0300720c */ /* 0x000fe20003f86270 */
[----:B------:R-:W-:Y:S01]  /*11760*/  IMAD.MOV R13, RZ, RZ, -R13 ;  /* 0x000000ffff0d7224 */ /* 0x000fe200078e0a0d */
[C---:B------:R-:W-:Y:S01]  /*11770*/  IADD3 R3, R29.reuse, 0xb6, RZ ;  /* 0x000000b61d037810 */ /* 0x040fe20007ffe0ff */
[----:B------:R-:W-:Y:S01]  /*11780*/  @!P2 IMAD.IADD R6, R6, 0x1, -R24 ;  /* 0x000000010606a824 */ /* 0x000fe200078e0a18 */
[----:B------:R-:W-:Y:S01]  /*11790*/  ISETP.GE.AND P2, PT, R4, RZ, PT ;  /* 0x000000ff0400720c */ /* 0x000fe20003f46270 */
[C---:B------:R-:W-:Y:S02]  /*117a0*/  IMAD R12, R24.reuse, R12, R11 ;  /* 0x0000000c180c7224 */ /* 0x040fe400078e020b */
[----:B------:R-:W-:Y:S01]  /*117b0*/  IMAD.MOV.U32 R20, RZ, RZ, R0 ;  /* 0x000000ffff147224 */ /* 0x000fe200078e0000 */
[----:B------:R-:W-:Y:S01]  /*117c0*/  IADD3 R0, R29, 0xb7, RZ ;  /* 0x000000b71d007810 */ /* 0x000fe20007ffe0ff */
[----:B------:R-:W-:-:S02]  /*117d0*/  IMAD R5, R24, R13, R5 ;  /* 0x0000000d18057224 */ /* 0x000fc400078e0205 */
[----:B------:R-:W-:Y:S01]  /*117e0*/  @!P1 IMAD.MOV R19, RZ, RZ, -R19 ;  /* 0x000000ffff139224 */ /* 0x000fe200078e0a13 */
[C---:B------:R-:W-:Y:S01]  /*117f0*/  ISETP.GT.U32.AND P1, PT, R24.reuse, R6, PT ;  /* 0x000000061800720c */ /* 0x040fe20003f24070 */
[----:B------:R-:W-:Y:S01]  /*11800*/  @!P6 IMAD.MOV R20, RZ, RZ, -R20 ;  /* 0x000000ffff14e224 */ /* 0x000fe200078e0a14 */
[C---:B------:R-:W-:Y:S01]  /*11810*/  ISETP.GT.U32.AND P6, PT, R24.reuse, R8, PT ;  /* 0x000000081800720c */ /* 0x040fe20003fc4070 */
[----:B------:R-:W-:Y:S01]  /*11820*/  @!P3 IMAD.MOV R7, RZ, RZ, -R7 ;  /* 0x000000ffff07b224 */ /* 0x000fe200078e0a07 */
[C---:B------:R-:W-:Y:S01]  /*11830*/  ISETP.GT.U32.AND P3, PT, R24.reuse, R12, PT ;  /* 0x0000000c1800720c */ /* 0x040fe20003f64070 */
[----:B------:R-:W-:Y:S01]  /*11840*/  @!P5 IMAD.IADD R17, R17, 0x1, -R24 ;  /* 0x000000011111d824 */ /* 0x000fe200078e0a18 */
[----:B------:R-:W-:Y:S01]  /*11850*/  ISETP.GT.U32.AND P5, PT, R24, R5, PT ;  /* 0x000000051800720c */ /* 0x000fe20003fa4070 */
[----:B------:R-:W-:Y:S01]  /*11860*/  IMAD.MOV.U32 R4, RZ, RZ, R18 ;  /* 0x000000ffff047224 */ /* 0x000fe200078e0012 */
[----:B------:R-:W-:Y:S01]  /*11870*/  IABS R11, R0 ;  /* 0x00000000000b7213 */ /* 0x000fe20000000000 */
[----:B------:R-:W-:Y:S01]  /*11880*/  STL [R1+0x2e4], R20 ;  /* 0x0002e41401007387 */ /* 0x000fe20000100800 */
[----:B------:R-:W-:-:S02]  /*11890*/  IMAD.MOV.U32 R13, RZ, RZ, R17 ;  /* 0x000000ffff0d7224 */ /* 0x000fc400078e0011 */
[----:B------:R-:W-:Y:S01]  /*118a0*/  @!P4 IMAD.MOV R4, RZ, RZ, -R4 ;  /* 0x000000ffff04c224 */ /* 0x000fe200078e0a04 */
[----:B------:R-:W-:Y:S01]  /*118b0*/  STL [R1+0x2e0], R19 ;  /* 0x0002e01301007387 */ /* 0x000fe20000100800 */
[----:B------:R-:W-:Y:S01]  /*118c0*/  ISETP.GE.AND P4, PT, R9, RZ, PT ;  /* 0x000000ff0900720c */ /* 0x000fe20003f86270 */
[--C-:B------:R-:W-:Y:S01]  /*118d0*/  @!P1 IMAD.IADD R6, R6, 0x1, -R24.reuse ;  /* 0x0000000106069824 */ /* 0x100fe200078e0a18 */
[----:B------:R-:W-:Y:S01]  /*118e0*/  ISETP.GE.AND P1, PT, R15, RZ, PT ;  /* 0x000000ff0f00720c */ /* 0x000fe20003f26270 */
[----:B------:R0:W-:Y:S01]  /*118f0*/  STL [R1+0x2dc], R7 ;  /* 0x0002dc0701007387 */ /* 0x0001e20000100800 */
[--C-:B------:R-:W-:Y:S01]  /*11900*/  @!P6 IMAD.IADD R8, R8, 0x1, -R24.reuse ;  /* 0x000000010808e824 */ /* 0x100fe200078e0a18 */
[----:B------:R-:W-:Y:S01]  /*11910*/  ISETP.GE.AND P6, PT, R14, RZ, PT ;  /* 0x000000ff0e00720c */ /* 0x000fe20003fc6270 */
[--C-:B------:R-:W-:Y:S01]  /*11920*/  @!P3 IMAD.IADD R12, R12, 0x1, -R24.reuse ;  /* 0x000000010c0cb824 */ /* 0x100fe200078e0a18 */
[----:B------:R1:W-:Y:S01]  /*11930*/  STL [R1+0x2d8], R4 ;  /* 0x0002d80401007387 */ /* 0x0003e20000100800 */
[----:B------:R-:W-:Y:S01]  /*11940*/  @!P5 IMAD.IADD R5, R5, 0x1, -R24 ;  /* 0x000000010505d824 */ /* 0x000fe200078e0a18 */
[----:B------:R-:W-:Y:S01]  /*11950*/  ISETP.GE.AND P3, PT, R0, RZ, PT ;  /* 0x000000ff0000720c */ /* 0x000fe20003f66270 */
[----:B------:R-:W-:Y:S01]  /*11960*/  IMAD.MOV.U32 R10, RZ, RZ, R6 ;  /* 0x000000ffff0a7224 */ /* 0x000fe200078e0006 */
[----:B------:R-:W-:Y:S01]  /*11970*/  ISETP.GE.AND P5, PT, R3, RZ, PT ;  /* 0x000000ff0300720c */ /* 0x000fe20003fa6270 */
[----:B------:R-:W-:Y:S01]  /*11980*/  @!P0 IMAD.MOV R13, RZ, RZ, -R13 ;  /* 0x000000ffff0d8224 */ /* 0x000fe200078e0a0d */
[----:B------:R-:W-:Y:S01]  /*11990*/  ISETP.GT.U32.AND P0, PT, R24, R12, PT ;  /* 0x0000000c1800720c */ /* 0x000fe20003f04070 */
[----:B0-----:R-:W-:Y:S01]  /*119a0*/  IMAD.HI.U32 R7, R2, R11, RZ ;  /* 0x0000000b02077227 */ /* 0x001fe200078e00ff */
[----:B-1----:R-:W-:-:S03]  /*119b0*/  IABS R4, R3 ;  /* 0x0000000300047213 */ /* 0x002fc60000000000 */
[----:B------:R-:W-:Y:S01]  /*119c0*/  IMAD.MOV R7, RZ, RZ, -R7 ;  /* 0x000000ffff077224 */ /* 0x000fe200078e0a07 */
[----:B------:R-:W-:Y:S01]  /*119d0*/  IADD3 R3, R29, 0xb5, RZ ;  /* 0x000000b51d037810 */ /* 0x000fe20007ffe0ff */
[----:B------:R-:W-:Y:S01]  /*119e0*/  IMAD.MOV.U32 R6, RZ, RZ, R8 ;  /* 0x000000ffff067224 */ /* 0x000fe200078e0008 */
[----:B------:R-:W-:Y:S01]  /*119f0*/  STL [R1+0x2d4], R13 ;  /* 0x0002d40d01007387 */ /* 0x000fe20000100800 */
[C---:B------:R-:W-:Y:S02]  /*11a00*/  IMAD R11, R24.reuse, R7, R11 ;  /* 0x00000007180b7224 */ /* 0x040fe400078e020b */
[----:B------:R-:W-:Y:S01]  /*11a10*/  @!P2 IMAD.MOV R10, RZ, RZ, -R10 ;  /* 0x000000ffff0aa224 */ /* 0x000fe200078e0a0a */
[----:B------:R-:W-:Y:S01]  /*11a20*/  ISETP.GT.U32.AND P2, PT, R24, R5, PT ;  /* 0x000000051800720c */ /* 0x000fe20003f44070 */
[----:B------:R-:W-:-:S03]  /*11a30*/  IMAD.HI.U32 R0, R2, R4, RZ ;  /* 0x0000000402007227 */ /* 0x000fc600078e00ff */
[----:B------:R-:W-:Y:S01]  /*11a40*/  STL [R1+0x2d0], R10 ;  /* 0x0002d00a01007387 */ /* 0x000fe20000100800 */
[----:B------:R-:W-:Y:S01]  /*11a50*/  @!P4 IMAD.MOV R6, RZ, RZ, -R6 ;  /* 0x000000ffff06c224 */ /* 0x000fe200078e0a06 */
[----:B------:R-:W-:Y:S01]  /*11a60*/  ISETP.GT.U32.AND P4, PT, R24, R11, PT ;  /* 0x0000000b1800720c */ /* 0x000fe20003f84070 */
[----:B------:R-:W-:Y:S02]  /*11a70*/  IMAD.MOV R0, RZ, RZ, -R0 ;  /* 0x000000ffff007224 */ /* 0x000fe400078e0a00 */
[----:B------:R-:W-:Y:S01]  /*11a80*/  @!P0 IMAD.IADD R12, R12, 0x1, -R24 ;  /* 0x000000010c0c8824 */ /* 0x000fe200078e0a18 */
[----:B------:R0:W-:Y:S01]  /*11a90*/  STL [R1+0x2cc], R6 ;  /* 0x0002cc0601007387 */ /* 0x0001e20000100800 */
[----:B------:R-:W-:Y:S01]  /*11aa0*/  IMAD R14, R24, R0, R4 ;  /* 0x00000000180e7224 */ /* 0x000fe200078e0204 */
[----:B------:R-:W-:Y:S01]  /*11ab0*/  ISETP.GE.AND P0, PT, R3, RZ, PT ;  /* 0x000000ff0300720c */ /* 0x000fe20003f06270 */
[----:B------:R-:W-:Y:S01]  /*11ac0*/  @!P2 IMAD.IADD R5, R5, 0x1, -R24 ;  /* 0x000000010505a824 */ /* 0x000fe200078e0a18 */
[----:B------:R-:W-:-:S02]  /*11ad0*/  IABS R3, R3 ;  /* 0x0000000300037213 */ /* 0x000fc40000000000 */
[----:B------:R-:W-:Y:S01]  /*11ae0*/  ISETP.GT.U32.AND P2, PT, R24, R14, PT ;  /* 0x0000000e1800720c */ /* 0x000fe20003f44070 */
[----:B------:R-:W-:Y:S01]  /*11af0*/  @!P6 IMAD.MOV R5, RZ, RZ, -R5 ;  /* 0x000000ffff05e224 */ /* 0x000fe200078e0a05 */
[----:B------:R-:W-:Y:S01]  /*11b00*/  IADD3 R4, R29, 0xb4, RZ ;  /* 0x000000b41d047810 */ /* 0x000fe20007ffe0ff */
[----:B------:R-:W-:Y:S01]  /*11b10*/  @!P4 IMAD.IADD R11, R11, 0x1, -R24 ;  /* 0x000000010b0bc824 */ /* 0x000fe200078e0a18 */
[C---:B------:R-:W-:Y:S01]  /*11b20*/  IADD3 R0, R29.reuse, 0xb3, RZ ;  /* 0x000000b31d007810 */ /* 0x040fe20007ffe0ff */
[----:B0-----:R-:W-:Y:S01]  /*11b30*/  IMAD.MOV.U32 R6, RZ, RZ, R12 ;  /* 0x000000ffff067224 */ /* 0x001fe200078e000c */
[----:B------:R-:W-:Y:S01]  /*11b40*/  IABS R8, R4 ;  /* 0x0000000400087213 */ /* 0x000fe20000000000 */
[----:B------:R-:W-:Y:S01]  /*11b50*/  IMAD.HI.U32 R9, R2, R3, RZ ;  /* 0x0000000302097227 */ /* 0x000fe200078e00ff */
[----:B------:R-:W-:Y:S02]  /*11b60*/  IABS R7, R0 ;  /* 0x0000000000077213 */ /* 0x000fe40000000000 */
[----:B------:R-:W-:Y:S01]  /*11b70*/  ISETP.GE.AND P4, PT, R4, RZ, PT ;  /* 0x000000ff0400720c */ /* 0x000fe20003f86270 */
[----:B------:R-:W-:Y:S01]  /*11b80*/  @!P1 IMAD.MOV R6, RZ, RZ, -R6 ;  /* 0x000000ffff069224 */ /* 0x000fe200078e0a06 */
[----:B------:R-:W-:Y:S01]  /*11b90*/  ISETP.GT.U32.AND P1, PT, R24, R11, PT ;  /* 0x0000000b1800720c */ /* 0x000fe20003f24070 */
[----:B------:R-:W-:Y:S01]  /*11ba0*/  IMAD.MOV R9, RZ, RZ, -R9 ;  /* 0x000000ffff097224 */ /* 0x000fe200078e0a09 */
[----:B------:R-:W-:Y:S01]  /*11bb0*/  ISETP.GE.AND P6, PT, R0, RZ, PT ;  /* 0x000000ff0000720c */ /* 0x000fe20003fc6270 */
[----:B------:R-:W-:Y:S01]  /*11bc0*/  @!P2 IMAD.IADD R14, R14, 0x1, -R24 ;  /* 0x000000010e0ea824 */ /* 0x000fe200078e0a18 */
[----:B------:R0:W-:Y:S01]  /*11bd0*/  STL [R1+0x278], R6 ;  /* 0x0002780601007387 */ /* 0x0001e20000100800 */
[----:B------:R-:W-:Y:S01]  /*11be0*/  IMAD R12, R24, R9, R3 ;  /* 0x00000009180c7224 */ /* 0x000fe200078e0203 */
[C---:B------:R-:W-:Y:S01]  /*11bf0*/  IADD3 R0, R29.reuse, 0xb2, RZ ;  /* 0x000000b21d007810 */ /* 0x040fe20007ffe0ff */
[----:B------:R-:W-:Y:S01]  /*11c00*/  IMAD.HI.U32 R4, R2, R7, RZ ;  /* 0x0000000702047227 */ /* 0x000fe200078e00ff */
[C---:B------:R-:W-:Y:S01]  /*11c10*/  ISETP.GT.U32.AND P2, PT, R24.reuse, R14, PT ;  /* 0x0000000e1800720c */ /* 0x040fe20003f44070 */
[----:B------:R1:W-:Y:S01]  /*11c20*/  STL [R1+0x2c8], R5 ;  /* 0x0002c80501007387 */ /* 0x0003e20000100800 */
[C---:B------:R-:W-:Y:S01]  /*11c30*/  IADD3 R9, R29.reuse, 0xb1, RZ ;  /* 0x000000b11d097810 */ /* 0x040fe20007ffe0ff */
[----:B------:R-:W-:Y:S01]  /*11c40*/  IMAD.MOV R4, RZ, RZ, -R4 ;  /* 0x000000ffff047224 */ /* 0x000fe200078e0a04 */
[----:B------:R-:W-:Y:S01]  /*11c50*/  IADD3 R3, R29, 0xaf, RZ ;  /* 0x000000af1d037810 */ /* 0x000fe20007ffe0ff */
[----:B------:R-:W-:Y:S01]  /*11c60*/  @!P1 IMAD.IADD R11, R11, 0x1, -R24 ;  /* 0x000000010b0b9824 */ /* 0x000fe200078e0a18 */
[----:B------:R-:W-:Y:S01]  /*11c70*/  ISETP.GT.U32.AND P1, PT, R24, R12, PT ;  /* 0x0000000c1800720c */ /* 0x000fe20003f24070 */
[----:B0-----:R-:W-:Y:S01]  /*11c80*/  IMAD.HI.U32 R6, R2, R8, RZ ;  /* 0x0000000802067227 */ /* 0x001fe200078e00ff */
[----:B------:R-:W-:-:S03]  /*11c90*/  IABS R13, R9 ;  /* 0x00000009000d7213 */ /* 0x000fc60000000000 */
[----:B------:R-:W-:Y:S01]  /*11ca0*/  IMAD.MOV R6, RZ, RZ, -R6 ;  /* 0x000000ffff067224 */ /* 0x000fe200078e0a06 */
[----:B-1----:R-:W-:Y:S01]  /*11cb0*/  IABS R5, R3 ;  /* 0x0000000300057213 */ /* 0x002fe20000000000 */
[C---:B------:R-:W-:Y:S01]  /*11cc0*/  IMAD R7, R24.reuse, R4, R7 ;  /* 0x0000000418077224 */ /* 0x040fe200078e0207 */
[----:B------:R-:W-:Y:S01]  /*11cd0*/  IABS R4, R0 ;  /* 0x0000000000047213 */ /* 0x000fe20000000000 */
[----:B------:R-:W-:Y:S01]  /*11ce0*/  IMAD R8, R24, R6, R8 ;  /* 0x0000000618087224 */ /* 0x000fe200078e0208 */
[----:B------:R-:W-:Y:S01]  /*11cf0*/  IADD3 R6, R29, 0xb0, RZ ;  /* 0x000000b01d067810 */ /* 0x000fe20007ffe0ff */
[--C-:B------:R-:W-:Y:S02]  /*11d00*/  @!P2 IMAD.IADD R14, R14, 0x1, -R24.reuse ;  /* 0x000000010e0ea824 */ /* 0x100fe400078e0a18 */
[----:B------:R-:W-:Y:S01]  /*11d10*/  IMAD.MOV.U32 R15, RZ, RZ, R11 ;  /* 0x000000ffff0f7224 */ /* 0x000fe200078e000b */
[----:B------:R-:W-:Y:S01]  /*11d20*/  ISETP.GT.U32.AND P2, PT, R24, R8, PT ;  /* 0x000000081800720c */ /* 0x000fe20003f44070 */
[----:B------:R-:W-:Y:S01]  /*11d30*/  @!P1 IMAD.IADD R12, R12, 0x1, -R24 ;  /* 0x000000010c0c9824 */ /* 0x000fe200078e0a18 */
[----:B------:R-:W-:Y:S01]  /*11d40*/  ISETP.GT.U32.AND P1, PT, R24, R7, PT ;  /* 0x000000071800720c */ /* 0x000fe20003f24070 */
[----:B------:R-:W-:Y:S01]  /*11d50*/  @!P3 IMAD.MOV R15, RZ, RZ, -R15 ;  /* 0x000000ffff0fb224 */ /* 0x000fe200078e0a0f */
[----:B------:R-:W-:Y:S01]  /*11d60*/  IABS R10, R6 ;  /* 0x00000006000a7213 */ /* 0x000fe20000000000 */
[----:B------:R-:W-:Y:S01]  /*11d70*/  IMAD.HI.U32 R11, R2, R4, RZ ;  /* 0x00000004020b7227 */ /* 0x000fe200078e00ff */
[----:B------:R-:W-:-:S02]  /*11d80*/  ISETP.GT.U32.AND P3, PT, R24, R12, PT ;  /* 0x0000000c1800720c */ /* 0x000fc40003f64070 */
[----:B------:R-:W-:Y:S01]  /*11d90*/  STL [R1+0x28c], R15 ;  /* 0x00028c0f01007387 */ /* 0x000fe20000100800 */
[----:B------:R-:W-:Y:S02]  /*11da0*/  IMAD.MOV R11, RZ, RZ, -R11 ;  /* 0x000000ffff0b7224 */ /* 0x000fe400078e0a0b */
[----:B------:R-:W-:Y:S01]  /*11db0*/  @!P5 IMAD.MOV R14, RZ, RZ, -R14 ;  /* 0x000000ffff0ed224 */ /* 0x000fe200078e0a0e */
[----:B------:R-:W-:Y:S01]  /*11dc0*/  ISETP.GE.AND P5, PT, R0, RZ, PT ;  /* 0x000000ff0000720c */ /* 0x000fe20003fa6270 */
[----:B------:R-:W-:Y:S02]  /*11dd0*/  @!P2 IMAD.IADD R8, R8, 0x1, -R24 ;  /* 0x000000010808a824 */ /* 0x000fe400078e0a18 */
[C---:B------:R-:W-:Y:S01]  /*11de0*/  IMAD R0, R24.reuse, R11, R4 ;  /* 0x0000000b18007224 */ /* 0x040fe200078e0204 */
[----:B------:R0:W-:Y:S01]  /*11df0*/  STL [R1+0x2c4], R14 ;  /* 0x0002c40e01007387 */ /* 0x0001e20000100800 */
[--C-:B------:R-:W-:Y:S01]  /*11e00*/  @!P1 IMAD.IADD R7, R7, 0x1, -R24.reuse ;  /* 0x0000000107079824 */ /* 0x100fe200078e0a18 */
[----:B------:R-:W-:Y:S01]  /*11e10*/  ISETP.GT.U32.AND P2, PT, R24, R8, PT ;  /* 0x000000081800720c */ /* 0x000fe20003f44070 */
[----:B------:R-:W-:Y:S01]  /*11e20*/  @!P3 IMAD.IADD R12, R12, 0x1, -R24 ;  /* 0x000000010c0cb824 */ /* 0x000fe200078e0a18 */
[----:B------:R-:W-:Y:S01]  /*11e30*/  ISETP.GT.U32.AND P3, PT, R24, R0, PT ;  /* 0x000000001800720c */ /* 0x000fe20003f64070 */
[----:B------:R-:W-:Y:S01]  /*11e40*/  IMAD.HI.U32 R4, R2, R10, RZ ;  /* 0x0000000a02047227 */ /* 0x000fe200078e00ff */
[----:B------:R-:W-:-:S03]  /*11e50*/  ISETP.GT.U32.AND P1, PT, R24, R7, PT ;  /* 0x000000071800720c */ /* 0x000fc60003f24070 */
[----:B------:R-:W-:-:S04]  /*11e60*/  IMAD.HI.U32 R11, R2, R5, RZ ;  /* 0x00000005020b7227 */ /* 0x000fc800078e00ff */
[----:B0-----:R-:W-:-:S04]  /*11e70*/  IMAD.HI.U32 R14, R2, R13, RZ ;  /* 0x0000000d020e7227 */ /* 0x001fc800078e00ff */
[----:B------:R-:W-:Y:S02]  /*11e80*/  IMAD.MOV R14, RZ, RZ, -R14 ;  /* 0x000000ffff0e7224 */ /* 0x000fe400078e0a0e */
[----:B------:R-:W-:Y:S01]  /*11e90*/  @!P2 IMAD.IADD R8, R8, 0x1, -R24 ;  /* 0x000000010808a824 */ /* 0x000fe200078e0a18 */
[----:B------:R-:W-:Y:S01]  /*11ea0*/  ISETP.GE.AND P2, PT, R9, RZ, PT ;  /* 0x000000ff0900720c */ /* 0x000fe20003f46270 */
[----:B------:R-:W-:Y:S02]  /*11eb0*/  IMAD.MOV R4, RZ, RZ, -R4 ;  /* 0x000000ffff047224 */ /* 0x000fe400078e0a04 */
[----:B------:R-:W-:Y:S02]  /*11ec0*/  IMAD R9, R24, R14, R13 ;  /* 0x0000000e18097224 */ /* 0x000fe400078e020d */
[----:B------:R-:W-:Y:S02]  /*11ed0*/  IMAD.MOV R11, RZ, RZ, -R11 ;  /* 0x000000ffff0b7224 */ /* 0x000fe400078e0a0b */
[----:B------:R-:W-:-:S02]  /*11ee0*/  IMAD.MOV.U32 R15, RZ, RZ, R12 ;  /* 0x000000ffff0f7224 */ /* 0x000fc400078e000c */
[--C-:B------:R-:W-:Y:S01]  /*11ef0*/  @!P3 IMAD.IADD R0, R0, 0x1, -R24.reuse ;  /* 0x000000010000b824 */ /* 0x100fe200078e0a18 */
[C---:B------:R-:W-:Y:S01]  /*11f00*/  ISETP.GT.U32.AND P3, PT, R24.reuse, R9, PT ;  /* 0x000000091800720c */ /* 0x040fe20003f64070 */
[----:B------:R-:W-:Y:S02]  /*11f10*/  @!P1 IMAD.IADD R7, R7, 0x1, -R24 ;  /* 0x0000000107079824 */ /* 0x000fe400078e0a18 */
[C---:B------:R-:W-:Y:S01]  /*11f20*/  IMAD R10, R24.reuse, R4, R10 ;  /* 0x00000004180a7224 */ /* 0x040fe200078e020a */
[----:B------:R-:W-:Y:S01]  /*11f30*/  IADD3 R4, R29, 0xae, RZ ;  /* 0x000000ae1d047810 */ /* 0x000fe20007ffe0ff */
[C---:B------:R-:W-:Y:S02]  /*11f40*/  IMAD R5, R24.reuse, R11, R5 ;  /* 0x0000000b18057224 */ /* 0x040fe400078e0205 */
[----:B------:R-:W-:Y:S01]  /*11f50*/  @!P0 IMAD.MOV R15, RZ, RZ, -R15 ;  /* 0x000000ffff0f8224 */ /* 0x000fe200078e0a0f */
[C---:B------:R-:W-:Y:S01]  /*11f60*/  ISETP.GT.U32.AND P0, PT, R24.reuse, R0, PT ;  /* 0x000000001800720c */ /* 0x040fe20003f04070 */
[----:B------:R-:W-:Y:S01]  /*11f70*/  IMAD.MOV.U32 R12, RZ, RZ, R7 ;  /* 0x000000ffff0c7224 */ /* 0x000fe200078e0007 */
[C---:B------:R-:W-:Y:S01]  /*11f80*/  ISETP.GT.U32.AND P1, PT, R24.reuse, R10, PT ;  /* 0x0000000a1800720c */ /* 0x040fe20003f24070 */
[----:B------:R-:W-:Y:S01]  /*11f90*/  IMAD.MOV.U32 R13, RZ, RZ, R8 ;  /* 0x000000ffff0d7224 */ /* 0x000fe200078e0008 */
[----:B------:R-:W-:Y:S01]  /*11fa0*/  IABS R11, R4 ;  /* 0x00000004000b7213 */ /* 0x000fe20000000000 */
[----:B------:R-:W-:Y:S01]  /*11fb0*/  @!P6 IMAD.MOV R12, RZ, RZ, -R12 ;  /* 0x000000ffff0ce224 */ /* 0x000fe200078e0a0c */
[----:B------:R-:W-:Y:S01]  /*11fc0*/  ISETP.GT.U32.AND P6, PT, R24, R5, PT ;  /* 0x000000051800720c */ /* 0x000fe20003fc4070 */
[----:B------:R-:W-:Y:S01]  /*11fd0*/  @!P4 IMAD.MOV R13, RZ, RZ, -R13 ;  /* 0x000000ffff0dc224 */ /* 0x000fe200078e0a0d */
[----:B------:R-:W-:Y:S01]  /*11fe0*/  ISETP.GE.AND P4, PT, R6, RZ, PT ;  /* 0x000000ff0600720c */ /* 0x000fe20003f86270 */
[--C-:B------:R-:W-:Y:S01]  /*11ff0*/  @!P3 IMAD.IADD R9, R9, 0x1, -R24.reuse ;  /* 0x000000010909b824 */ /* 0x100fe200078e0a18 */
[----:B------:R-:W-:Y:S01]  /*12000*/  STL [R1+0x2b0], R15 ;  /* 0x0002b00f01007387 */ /* 0x000fe20000100800 */
[----:B------:R-:W-:Y:S01]  /*12010*/  IADD3 R6, R29, 0xad, RZ ;  /* 0x000000ad1d067810 */ /* 0x000fe20007ffe0ff */
[----:B------:R-:W-:Y:S01]  /*12020*/  IMAD.MOV.U32 R8, RZ, RZ, R11 ;  /* 0x000000ffff087224 */ /* 0x000fe200078e000b */
[----:B------:R-:W-:Y:S01]  /*12030*/  ISETP.GE.AND P3, PT, R4, RZ, PT ;  /* 0x000000ff0400720c */ /* 0x000fe20003f66270 */
[--C-:B------:R-:W-:Y:S01]  /*12040*/  @!P0 IMAD.IADD R0, R0, 0x1, -R24.reuse ;  /* 0x0000000100008824 */ /* 0x100fe200078e0a18 */
[----:B------:R-:W-:Y:S01]  /*12050*/  STL [R1+0x2b8], R13 ;  /* 0x0002b80d01007387 */ /* 0x000fe20000100800 */
[----:B------:R-:W-:Y:S01]  /*12060*/  @!P1 IMAD.IADD R10, R10, 0x1, -R24 ;  /* 0x000000010a0a9824 */ /* 0x000fe200078e0a18 */
[----:B------:R-:W-:Y:S01]  /*12070*/  IABS R11, R6 ;  /* 0x00000006000b7213 */ /* 0x000fe20000000000 */
[----:B------:R-:W-:Y:S01]  /*12080*/  IMAD.HI.U32 R7, R2, R8, RZ ;  /* 0x0000000802077227 */ /* 0x000fe200078e00ff */
[----:B------:R0:W-:Y:S01]  /*12090*/  STL [R1+0x2bc], R12 ;  /* 0x0002bc0c01007387 */ /* 0x0001e20000100800 */
[----:B------:R-:W-:-:S02]  /*120a0*/  ISETP.GT.U32.AND P1, PT, R24, R9, PT ;  /* 0x000000091800720c */ /* 0x000fc40003f24070 */
[----:B------:R-:W-:Y:S01]  /*120b0*/  @!P6 IMAD.IADD R5, R5, 0x1, -R24 ;  /* 0x000000010505e824 */ /* 0x000fe200078e0a18 */
[----:B------:R-:W-:Y:S01]  /*120c0*/  ISETP.GT.U32.AND P6, PT, R24, R10, PT ;  /* 0x0000000a1800720c */ /* 0x000fe20003fc4070 */
[----:B------:R-:W-:Y:S01]  /*120d0*/  IMAD.MOV R7, RZ, RZ, -R7 ;  /* 0x000000ffff077224 */ /* 0x000fe200078e0a07 */
[----:B------:R-:W-:Y:S01]  /*120e0*/  ISETP.GE.AND P0, PT, R3, RZ, PT ;  /* 0x000000ff0300720c */ /* 0x000fe20003f06270 */
[----:B------:R-:W-:Y:S01]  /*120f0*/  IMAD.HI.U32 R4, R2, R11, RZ ;  /* 0x0000000b02047227 */ /* 0x000fe200078e00ff */
[----:B------:R-:W-:-:S03]  /*12100*/  IADD3 R3, R29, 0xac, RZ ;  /* 0x000000ac1d037810 */ /* 0x000fc60007ffe0ff */
[----:B0-----:R-:W-:Y:S01]  /*12110*/  IMAD.MOV.U32 R12, RZ, RZ, R0 ;  /* 0x000000ffff0c7224 */ /* 0x001fe200078e0000 */
[C---:B------:R-:W-:Y:S01]  /*12120*/  IADD3 R0, R29.reuse, 0xab, RZ ;  /* 0x000000ab1d007810 */ /* 0x040fe20007ffe0ff */
[C---:B------:R-:W-:Y:S01]  /*12130*/  IMAD R8, R24.reuse, R7, R8 ;  /* 0x0000000718087224 */ /* 0x040fe200078e0208 */
[----:B------:R-:W-:Y:S01]  /*12140*/  IADD3 R7, R29, 0xaa, RZ ;  /* 0x000000aa1d077810 */ /* 0x000fe20007ffe0ff */
[----:B------:R-:W-:Y:S01]  /*12150*/  @!P5 IMAD.MOV R12, RZ, RZ, -R12 ;  /* 0x000000ffff0cd224 */ /* 0x000fe200078e0a0c */
[C---:B------:R-:W-:Y:S01]  /*12160*/  ISETP.GT.U32.AND P5, PT, R24.reuse, R5, PT ;  /* 0x000000051800720c */ /* 0x040fe20003fa4070 */
[----:B------:R-:W-:Y:S01]  /*12170*/  IMAD.MOV R4, RZ, RZ, -R4 ;  /* 0x000000ffff047224 */ /* 0x000fe200078e0a04 */
[----:B------:R-:W-:Y:S01]  /*12180*/  IABS R13, R7 ;  /* 0x00000007000d7213 */ /* 0x000fe20000000000 */
[--C-:B------:R-:W-:Y:S01]  /*12190*/  @!P1 IMAD.IADD R9, R9, 0x1, -R24.reuse ;  /* 0x0000000109099824 */ /* 0x100fe200078e0a18 */
[----:B------:R0:W-:Y:S01]  /*121a0*/  STL [R1+0x2c0], R12 ;  /* 0x0002c00c01007387 */ /* 0x0001e20000100800 */
[C---:B------:R-:W-:Y:S01]  /*121b0*/  IMAD R11, R24.reuse, R4, R11 ;  /* 0x00000004180b7224 */ /* 0x040fe200078e020b */
[----:B------:R-:W-:Y:S01]  /*121c0*/  ISETP.GT.U32.AND P1, PT, R24, R8, PT ;  /* 0x000000081800720c */ /* 0x000fe20003f24070 */
[----:B------:R-:W-:Y:S01]  /*121d0*/  @!P6 IMAD.IADD R10, R10, 0x1, -R24 ;  /* 0x000000010a0ae824 */ /* 0x000fe200078e0a18 */
[----:B------:R-:W-:Y:S01]  /*121e0*/  IABS R4, R0 ;  /* 0x0000000000047213 */ /* 0x000fe20000000000 */
[----:B------:R-:W-:Y:S01]  /*121f0*/  IMAD.MOV.U32 R15, RZ, RZ, R9 ;  /* 0x000000ffff0f7224 */ /* 0x000fe200078e0009 */
[----:B------:R-:W-:Y:S01]  /*12200*/  ISETP.GT.U32.AND P6, PT, R24, R11, PT ;  /* 0x0000000b1800720c */ /* 0x000fe20003fc4070 */
[----:B------:R-:W-:-:S02]  /*12210*/  @!P4 IMAD.MOV R10, RZ, RZ, -R10 ;  /* 0x000000ffff0ac224 */ /* 0x000fc400078e0a0a */
[----:B------:R-:W-:Y:S01]  /*12220*/  @!P5 IMAD.IADD R5, R5, 0x1, -R24 ;  /* 0x000000010505d824 */ /* 0x000fe200078e0a18 */
[----:B0-----:R-:W-:Y:S01]  /*12230*/  IABS R12, R3 ;  /* 0x00000003000c7213 */ /* 0x001fe20000000000 */
[----:B------:R-:W-:Y:S01]  /*12240*/  IMAD.HI.U32 R14, R2, R4, RZ ;  /* 0x00000004020e7227 */ /* 0x000fe200078e00ff */
[----:B------:R-:W-:-:S03]  /*12250*/  ISETP.GE.AND P5, PT, R6, RZ, PT ;  /* 0x000000ff0600720c */ /* 0x000fc60003fa6270 */
[----:B------:R-:W-:Y:S02]  /*12260*/  IMAD.MOV.U32 R6, RZ, RZ, R13 ;  /* 0x000000ffff067224 */ /* 0x000fe400078e000d */
[----:B------:R-:W-:-:S04]  /*12270*/  IMAD.HI.U32 R13, R2, R12, RZ ;  /* 0x0000000c020d7227 */ /* 0x000fc800078e00ff */
[----:B------:R-:W-:Y:S02]  /*12280*/  IMAD.MOV R13, RZ, RZ, -R13 ;  /* 0x000000ffff0d7224 */ /* 0x000fe400078e0a0d */
[----:B------:R-:W-:Y:S01]  /*12290*/  @!P1 IMAD.IADD R8, R8, 0x1, -R24 ;  /* 0x0000000108089824 */ /* 0x000fe200078e0a18 */
[----:B------:R-:W-:Y:S01]  /*122a0*/  ISETP.GE.AND P1, PT, R3, RZ, PT ;  /* 0x000000ff0300720c */ /* 0x000fe20003f26270 */
[----:B------:R-:W-:Y:S02]  /*122b0*/  IMAD.MOV R9, RZ, RZ, -R14 ;  /* 0x000000ffff097224 */ /* 0x000fe400078e0a0e */
[C---:B------:R-:W-:Y:S01]  /*122c0*/  IMAD R12, R24.reuse, R13, R12 ;  /* 0x0000000d180c7224 */ /* 0x040fe200078e020c */
[----:B------:R-:W-:Y:S01]  /*122d0*/  IADD3 R13, R29, 0xa9, RZ ;  /* 0x000000a91d0d7810 */ /* 0x000fe20007ffe0ff */
[----:B------:R-:W-:Y:S01]  /*122e0*/  @!P6 IMAD.IADD R11, R11, 0x1, -R24 ;  /* 0x000000010b0be824 */ /* 0x000fe200078e0a18 */
[C---:B------:R-:W-:Y:S01]  /*122f0*/  ISETP.GT.U32.AND P6, PT, R24.reuse, R8, PT ;  /* 0x000000081800720c */ /* 0x040fe20003fc4070 */
[C---:B------:R-:W-:Y:S01]  /*12300*/  IMAD R4, R24.reuse, R9, R4 ;  /* 0x0000000918047224 */ /* 0x040fe200078e0204 */
[----:B------:R-:W-:Y:S01]  /*12310*/  ISETP.GT.U32.AND P4, PT, R24, R12, PT ;  /* 0x0000000c1800720c */ /* 0x000fe20003f84070 */
[----:B------:R-:W-:-:S02]  /*12320*/  @!P0 IMAD.MOV R5, RZ, RZ, -R5 ;  /* 0x000000ffff058224 */ /* 0x000fc400078e0a05 */
[----:B------:R-:W-:Y:S01]  /*12330*/  IMAD.HI.U32 R3, R2, R6, RZ ;  /* 0x0000000602037227 */ /* 0x000fe200078e00ff */
[----:B------:R-:W-:-:S03]  /*12340*/  ISETP.GT.U32.AND P0, PT, R24, R4, PT ;  /* 0x000000041800720c */ /* 0x000fc60003f04070 */
[----:B------:R-:W-:Y:S02]  /*12350*/  IMAD.MOV R3, RZ, RZ, -R3 ;  /* 0x000000ffff037224 */ /* 0x000fe400078e0a03 */
[----:B------:R-:W-:Y:S01]  /*12360*/  @!P2 IMAD.MOV R15, RZ, RZ, -R15 ;  /* 0x000000ffff0fa224 */ /* 0x000fe200078e0a0f */
[----:B------:R-:W-:Y:S01]  /*12370*/  ISETP.GT.U32.AND P2, PT, R24, R11, PT ;  /* 0x0000000b1800720c */ /* 0x000fe20003f44070 */
[----:B------:R-:W-:Y:S01]  /*12380*/  @!P6 IMAD.IADD R8, R8, 0x1, -R24 ;  /* 0x000000010808e824 */ /* 0x000fe200078e0a18 */
[----:B------:R-:W-:Y:S01]  /*12390*/  ISETP.GE.AND P6, PT, R0, RZ, PT ;  /* 0x000000ff0000720c */ /* 0x000fe20003fc6270 */
[----:B------:R-:W-:Y:S01]  /*123a0*/  IMAD R6, R24, R3, R6 ;  /* 0x0000000318067224 */ /* 0x000fe200078e0206 */
[----:B------:R-:W-:Y:S01]  /*123b0*/  IABS R3, R13 ;  /* 0x0000000d00037213 */ /* 0x000fe20000000000 */
[--C-:B------:R-:W-:Y:S01]  /*123c0*/  @!P4 IMAD.IADD R12, R12, 0x1, -R24.reuse ;  /* 0x000000010c0cc824 */ /* 0x100fe200078e0a18 */
[----:B------:R-:W-:Y:S01]  /*123d0*/  IADD3 R0, R29, 0xa8, RZ ;  /* 0x000000a81d007810 */ /* 0x000fe20007ffe0ff */
[----:B------:R-:W-:Y:S01]  /*123e0*/  STL [R1+0x2b4], R15 ;  /* 0x0002b40f01007387 */ /* 0x000fe20000100800 */
[----:B------:R-:W-:Y:S01]  /*123f0*/  @!P0 IMAD.IADD R4, R4, 0x1, -R24 ;  /* 0x0000000104048824 */ /* 0x000fe200078e0a18 */
[----:B------:R-:W-:Y:S01]  /*12400*/  ISETP.GE.AND P4, PT, R7, RZ, PT ;  /* 0x000000ff0700720c */ /* 0x000fe20003f86270 */
[----:B------:R-:W-:Y:S01]  /*12410*/  IMAD.HI.U32 R9, R2, R3, RZ ;  /* 0x0000000302097227 */ /* 0x000fe200078e00ff */
[----:B------:R0:W-:Y:S01]  /*12420*/  STL [R1+0x2a4], R10 ;  /* 0x0002a40a01007387 */ /* 0x0001e20000100800 */
[----:B------:R-:W-:-:S02]  /*12430*/  ISETP.GT.U32.AND P0, PT, R24, R12, PT ;  /* 0x0000000c1800720c */ /* 0x000fc40003f04070 */
[----:B------:R-:W-:Y:S01]  /*12440*/  IMAD.MOV R9, RZ, RZ, -R9 ;  /* 0x000000ffff097224 */ /* 0x000fe200078e0a09 */
[----:B------:R1:W-:Y:S01]  /*12450*/  STL [R1+0x2a8], R5 ;  /* 0x0002a80501007387 */ /* 0x0003e20000100800 */
[----:B------:R-:W-:Y:S01]  /*12460*/  @!P2 IMAD.IADD R11, R11, 0x1, -R24 ;  /* 0x000000010b0ba824 */ /* 0x000fe200078e0a18 */
[C---:B------:R-:W-:Y:S01]  /*12470*/  ISETP.GT.U32.AND P2, PT, R24.reuse, R6, PT ;  /* 0x000000061800720c */ /* 0x040fe20003f44070 */
[C---:B------:R-:W-:Y:S01]  /*12480*/  IMAD R3, R24.reuse, R9, R3 ;  /* 0x0000000918037224 */ /* 0x040fe200078e0203 */
[C---:B------:R-:W-:Y:S01]  /*12490*/  IADD3 R7, R29.reuse, 0xa7, RZ ;  /* 0x000000a71d077810 */ /* 0x040fe20007ffe0ff */
[----:B------:R-:W-:Y:S01]  /*124a0*/  @!P5 IMAD.MOV R11, RZ, RZ, -R11 ;  /* 0x000000ffff0bd224 */ /* 0x000fe200078e0a0b */
[----:B------:R-:W-:Y:S01]  /*124b0*/  IADD3 R9, R29, 0xa6, RZ ;  /* 0x000000a61d097810 */ /* 0x000fe20007ffe0ff */
[----:B0-----:R-:W-:Y:S01]  /*124c0*/  IMAD.MOV.U32 R10, RZ, RZ, R8 ;  /* 0x000000ffff0a7224 */ /* 0x001fe200078e0008 */
[----:B------:R-:W-:Y:S02]  /*124d0*/  IABS R15, R7 ;  /* 0x00000007000f7213 */ /* 0x000fe40000000000 */
[----:B-1----:R-:W-:Y:S01]  /*124e0*/  IABS R5, R0 ;  /* 0x0000000000057213 */ /* 0x002fe20000000000 */
[----:B------:R-:W-:Y:S01]  /*124f0*/  @!P3 IMAD.MOV R10, RZ, RZ, -R10 ;  /* 0x000000ffff0ab224 */ /* 0x000fe200078e0a0a */
[----:B------:R-:W-:Y:S01]  /*12500*/  ISETP.GT.U32.AND P3, PT, R24, R4, PT ;  /* 0x000000041800720c */ /* 0x000fe20003f64070 */
[----:B------:R-:W-:Y:S01]  /*12510*/  @!P0 IMAD.IADD R12, R12, 0x1, -R24 ;  /* 0x000000010c0c8824 */ /* 0x000fe200078e0a18 */
[----:B------:R-:W-:Y:S01]  /*12520*/  ISETP.GT.U32.AND P0, PT, R24, R3, PT ;  /* 0x000000031800720c */ /* 0x000fe20003f04070 */
[----:B------:R-:W-:Y:S01]  /*12530*/  IMAD.HI.U32 R8, R2, R5, RZ ;  /* 0x0000000502087227 */ /* 0x000fe200078e00ff */
[----:B------:R0:W-:Y:S03]  /*12540*/  STL [R1+0x2ac], R10 ;  /* 0x0002ac0a01007387 */ /* 0x0001e60000100800 */
[----:B------:R-:W-:Y:S01]  /*12550*/  IMAD.MOV R8, RZ, RZ, -R8 ;  /* 0x000000ffff087224 */ /* 0x000fe200078e0a08 */
[----:B------:R1:W-:Y:S01]  /*12560*/  STL [R1+0x2a0], R11 ;  /* 0x0002a00b01007387 */ /* 0x0003e20000100800 */
[----:B------:R-:W-:-:S02]  /*12570*/  @!P2 IMAD.IADD R6, R6, 0x1, -R24 ;  /* 0x000000010606a824 */ /* 0x000fc400078e0a18 */
[----:B------:R-:W-:Y:S01]  /*12580*/  IMAD R5, R24, R8, R5 ;  /* 0x0000000818057224 */ /* 0x000fe200078e0205 */
[----:B------:R-:W-:Y:S01]  /*12590*/  IABS R8, R9 ;  /* 0x0000000900087213 */ /* 0x000fe20000000000 */
[--C-:B------:R-:W-:Y:S01]  /*125a0*/  @!P3 IMAD.IADD R4, R4, 0x1, -R24.reuse ;  /* 0x000000010404b824 */ /* 0x100fe200078e0a18 */
[C---:B------:R-:W-:Y:S01]  /*125b0*/  ISETP.GT.U32.AND P2, PT, R24.reuse, R6, PT ;  /* 0x000000061800720c */ /* 0x040fe20003f44070 */
[----:B------:R-:W-:Y:S01]  /*125c0*/  @!P0 IMAD.IADD R3, R3, 0x1, -R24 ;  /* 0x0000000103038824 */ /* 0x000fe200078e0a18 */
[----:B------:R-:W-:Y:S01]  /*125d0*/  ISETP.GT.U32.AND P3, PT, R24, R5, PT ;  /* 0x000000051800720c */ /* 0x000fe20003f64070 */
[----:B------:R-:W-:Y:S01]  /*125e0*/  IMAD.HI.U32 R16, R2, R15, RZ ;  /* 0x0000000f02107227 */ /* 0x000fe200078e00ff */
[----:B------:R-:W-:Y:S02]  /*125f0*/  ISETP.GE.AND P0, PT, R0, RZ, PT ;  /* 0x000000ff0000720c */ /* 0x000fe40003f06270 */
[----:B0-----:R-:W-:Y:S01]  /*12600*/  IADD3 R10, R29, 0xa5, RZ ;  /* 0x000000a51d0a7810 */ /* 0x001fe20007ffe0ff */
[----:B------:R-:W-:-:S02]  /*12610*/  IMAD.MOV R16, RZ, RZ, -R16 ;  /* 0x000000ffff107224 */ /* 0x000fc400078e0a10 */
[----:B------:R-:W-:-:S04]  /*12620*/  IMAD.HI.U32 R14, R2, R8, RZ ;  /* 0x00000008020e7227 */ /* 0x000fc800078e00ff */
[C---:B------:R-:W-:Y:S02]  /*12630*/  IMAD R0, R24.reuse, R16, R15 ;  /* 0x0000001018007224 */ /* 0x040fe400078e020f */
[----:B------:R-:W-:Y:S01]  /*12640*/  @!P3 IMAD.IADD R5, R5, 0x1, -R24 ;  /* 0x000000010505b824 */ /* 0x000fe200078e0a18 */
[C---:B------:R-:W-:Y:S01]  /*12650*/  ISETP.GT.U32.AND P3, PT, R24.reuse, R3, PT ;  /* 0x000000031800720c */ /* 0x040fe20003f64070 */
[----:B------:R-:W-:Y:S01]  /*12660*/  IMAD.MOV R14, RZ, RZ, -R14 ;  /* 0x000000ffff0e7224 */ /* 0x000fe200078e0a0e */
[C---:B------:R-:W-:Y:S01]  /*12670*/  ISETP.GT.U32.AND P5, PT, R24.reuse, R0, PT ;  /* 0x000000001800720c */ /* 0x040fe20003fa4070 */
[----:B------:R-:W-:Y:S02]  /*12680*/  IMAD.MOV.U32 R17, RZ, RZ, R12 ;  /* 0x000000ffff117224 */ /* 0x000fe400078e000c */
[----:B------:R-:W-:Y:S02]  /*12690*/  IMAD R8, R24, R14, R8 ;  /* 0x0000000e18087224 */ /* 0x000fe400078e0208 */
[----:B------:R-:W-:Y:S01]  /*126a0*/  @!P2 IMAD.IADD R6, R6, 0x1, -R24 ;  /* 0x000000010606a824 */ /* 0x000fe200078e0a18 */
[----:B------:R-:W-:Y:S01]  /*126b0*/  ISETP.GE.AND P2, PT, R13, RZ, PT ;  /* 0x000000ff0d00720c */ /* 0x000fe20003f46270 */
[----:B------:R-:W-:Y:S01]  /*126c0*/  @!P1 IMAD.MOV R17, RZ, RZ, -R17 ;  /* 0x000000ffff119224 */ /* 0x000fe200078e0a11 */
[----:B------:R-:W-:Y:S01]  /*126d0*/  IABS R13, R10 ;  /* 0x0000000a000d7213 */ /* 0x000fe20000000000 */
[----:B------:R-:W-:Y:S01]  /*126e0*/  @!P6 IMAD.MOV R4, RZ, RZ, -R4 ;  /* 0x000000ffff04e224 */ /* 0x000fe200078e0a04 */
[C---:B------:R-:W-:Y:S01]  /*126f0*/  ISETP.GT.U32.AND P1, PT, R24.reuse, R5, PT ;  /* 0x000000051800720c */ /* 0x040fe20003f24070 */
[----:B------:R-:W-:Y:S01]  /*12700*/  @!P3 IMAD.IADD R3, R3, 0x1, -R24 ;  /* 0x000000010303b824 */ /* 0x000fe200078e0a18 */
[----:B------:R-:W-:Y:S01]  /*12710*/  ISETP.GT.U32.AND P3, PT, R24, R8, PT ;  /* 0x000000081800720c */ /* 0x000fe20003f64070 */
[----:B------:R-:W-:Y:S01]  /*12720*/  @!P4 IMAD.MOV R6, RZ, RZ, -R6 ;  /* 0x000000ffff06c224 */ /* 0x000fe200078e0a06 */
[----:B------:R-:W-:Y:S01]  /*12730*/  STL [R1+0x298], R17 ;  /* 0x0002981101007387 */ /* 0x000fe20000100800 */
[----:B------:R-:W-:Y:S01]  /*12740*/  @!P5 IMAD.IADD R0, R0, 0x1, -R24 ;  /* 0x000000010000d824 */ /* 0x000fe200078e0a18 */
[----:B------:R-:W-:Y:S01]  /*12750*/  ISETP.GE.AND P6, PT, R7, RZ, PT ;  /* 0x000000ff0700720c */ /* 0x000fe20003fc6270 */
[----:B------:R-:W-:Y:S01]  /*12760*/  IMAD.MOV.U32 R12, RZ, RZ, R3 ;  /* 0x000000ffff0c7224 */ /* 0x000fe200078e0003 */
[----:B------:R0:W-:Y:S01]  /*12770*/  STL [R1+0x294], R4 ;  /* 0x0002940401007387 */ /* 0x0001e20000100800 */
[----:B------:R-:W-:-:S02]  /*12780*/  IADD3 R7, R29, 0xa3, RZ ;  /* 0x000000a31d077810 */ /* 0x000fc40007ffe0ff */
[----:B------:R-:W-:Y:S01]  /*12790*/  @!P2 IMAD.MOV R12, RZ, RZ, -R12 ;  /* 0x000000ffff0ca224 */ /* 0x000fe200078e0a0c */
[----:B------:R2:W-:Y:S01]  /*127a0*/  STL [R1+0x290], R6 ;  /* 0x0002900601007387 */ /* 0x0005e20000100800 */
[--C-:B------:R-:W-:Y:S01]  /*127b0*/  @!P1 IMAD.IADD R5, R5, 0x1, -R24.reuse ;  /* 0x0000000105059824 */ /* 0x100fe200078e0a18 */
[----:B-1----:R-:W-:Y:S01]  /*127c0*/  IABS R11, R7 ;  /* 0x00000007000b7213 */ /* 0x002fe20000000000 */
[----:B------:R-:W-:Y:S01]  /*127d0*/  @!P3 IMAD.IADD R8, R8, 0x1, -R24 ;  /* 0x000000010808b824 */ /* 0x000fe200078e0a18 */
[----:B------:R-:W-:Y:S01]  /*127e0*/  ISETP.GT.U32.AND P3, PT, R24, R0, PT ;  /* 0x000000001800720c */ /* 0x000fe20003f64070 */
[----:B------:R-:W-:Y:S01]  /*127f0*/  @!P0 IMAD.MOV R5, RZ, RZ, -R5 ;  /* 0x000000ffff058224 */ /* 0x000fe200078e0a05 */
[----:B------:R-:W-:Y:S01]  /*12800*/  ISETP.GE.AND P4, PT, R9, RZ, PT ;  /* 0x000000ff0900720c */ /* 0x000fe20003f86270 */
[----:B0-----:R-:W-:Y:S01]  /*12810*/  IMAD.HI.U32 R4, R2, R13, RZ ;  /* 0x0000000d02047227 */ /* 0x001fe200078e00ff */
[----:B------:R-:W-:Y:S01]  /*12820*/  ISETP.GT.U32.AND P2, PT, R24, R8, PT ;  /* 0x000000081800720c */ /* 0x000fe20003f44070 */
[----:B------:R-:W-:Y:S01]  /*12830*/  STL [R1+0x288], R12 ;  /* 0x0002880c01007387 */ /* 0x000fe20000100800 */
[C---:B--2---:R-:W-:Y:S01]  /*12840*/  IADD3 R6, R29.reuse, 0xa4, RZ ;  /* 0x000000a41d067810 */ /* 0x044fe20007ffe0ff */
[----:B------:R-:W-:Y:S01]  /*12850*/  IMAD.MOV R4, RZ, RZ, -R4 ;  /* 0x000000ffff047224 */ /* 0x000fe200078e0a04 */
[----:B------:R-:W-:Y:S01]  /*12860*/  ISETP.GE.AND P1, PT, R10, RZ, PT ;  /* 0x000000ff0a00720c */ /* 0x000fe20003f26270 */
[----:B------:R0:W-:Y:S01]  /*12870*/  STL [R1+0x284], R5 ;  /* 0x0002840501007387 */ /* 0x0001e20000100800 */
[----:B------:R-:W-:Y:S01]  /*12880*/  IABS R15, R6 ;  /* 0x00000006000f7213 */ /* 0x000fe20000000000 */
[----:B------:R-:W-:Y:S01]  /*12890*/  IMAD R16, R24, R4, R13 ;  /* 0x0000000418107224 */ /* 0x000fe200078e020d */
[----:B------:R-:W-:Y:S01]  /*128a0*/  ISETP.GE.AND P5, PT, R6, RZ, PT ;  /* 0x000000ff0600720c */ /* 0x000fe20003fa6270 */
[----:B------:R-:W-:Y:S01]  /*128b0*/  @!P3 IMAD.IADD R0, R0, 0x1, -R24 ;  /* 0x000000010000b824 */ /* 0x000fe200078e0a18 */
[----:B------:R-:W-:Y:S01]  /*128c0*/  IADD3 R6, R29, 0xa2, RZ ;  /* 0x000000a21d067810 */ /* 0x000fe20007ffe0ff */
[----:B------:R-:W-:Y:S01]  /*128d0*/  IMAD.HI.U32 R3, R2, R15, RZ ;  /* 0x0000000f02037227 */ /* 0x000fe200078e00ff */
[----:B------:R-:W-:-:S02]  /*128e0*/  ISETP.GT.U32.AND P0, PT, R24, R16, PT ;  /* 0x000000101800720c */ /* 0x000fc40003f04070 */
[----:B------:R-:W-:Y:S01]  /*128f0*/  IABS R14, R6 ;  /* 0x00000006000e7213 */ /* 0x000fe20000000000 */
[----:B------:R-:W-:Y:S01]  /*12900*/  IMAD.MOV R3, RZ, RZ, -R3 ;  /* 0x000000ffff037224 */ /* 0x000fe200078e0a03 */
[C---:B------:R-:W-:Y:S01]  /*12910*/  IADD3 R4, R29.reuse, 0xa1, RZ ;  /* 0x000000a11d047810 */ /* 0x040fe20007ffe0ff */
[----:B------:R-:W-:Y:S01]  /*12920*/  IMAD.MOV.U32 R9, RZ, RZ, R0 ;  /* 0x000000ffff097224 */ /* 0x000fe200078e0000 */
[----:B------:R-:W-:Y:S01]  /*12930*/  IADD3 R10, R29, 0x9d, RZ ;  /* 0x0000009d1d0a7810 */ /* 0x000fe20007ffe0ff */
[----:B------:R-:W-:Y:S01]  /*12940*/  IMAD R15, R24, R3, R15 ;  /* 0x00000003180f7224 */ /* 0x000fe200078e020f */
[----:B------:R-:W-:Y:S01]  /*12950*/  IABS R13, R4 ;  /* 0x00000004000d7213 */ /* 0x000fe20000000000 */
[----:B------:R-:W-:-:S03]  /*12960*/  IMAD.HI.U32 R3, R2, R11, RZ ;  /* 0x0000000b02037227 */ /* 0x000fc600078e00ff */
[----:B------:R-:W-:Y:S01]  /*12970*/  ISETP.GT.U32.AND P3, PT, R24, R15, PT ;  /* 0x0000000f1800720c */ /* 0x000fe20003f64070 */
[--C-:B------:R-:W-:Y:S01]  /*12980*/  @!P0 IMAD.IADD R16, R16, 0x1, -R24.reuse ;  /* 0x0000000110108824 */ /* 0x100fe200078e0a18 */
[----:B------:R-:W-:Y:S01]  /*12990*/  ISETP.GE.AND P0, PT, R6, RZ, PT ;  /* 0x000000ff0600720c */ /* 0x000fe20003f06270 */
[----:B------:R-:W-:Y:S01]  /*129a0*/  @!P2 IMAD.IADD R8, R8, 0x1, -R24 ;  /* 0x000000010808a824 */ /* 0x000fe200078e0a18 */
[----:B------:R-:W-:Y:S01]  /*129b0*/  ISETP.GE.AND P2, PT, R7, RZ, PT ;  /* 0x000000ff0700720c */ /* 0x000fe20003f46270 */
[----:B------:R-:W-:Y:S01]  /*129c0*/  @!P6 IMAD.MOV R9, RZ, RZ, -R9 ;  /* 0x000000ffff09e224 */ /* 0x000fe200078e0a09 */
[----:B------:R-:W-:Y:S01]  /*129d0*/  ISETP.GT.U32.AND P6, PT, R24, R16, PT ;  /* 0x000000101800720c */ /* 0x000fe20003fc4070 */
[----:B0-----:R-:W-:-:S03]  /*129e0*/  IMAD.HI.U32 R5, R2, R14, RZ ;  /* 0x0000000e02057227 */ /* 0x001fc600078e00ff */
[----:B------:R0:W-:Y:S01]  /*129f0*/  STL [R1+0x27c], R9 ;  /* 0x00027c0901007387 */ /* 0x0001e20000100800 */
[----:B------:R-:W-:Y:S02]  /*12a00*/  IMAD.MOV R7, RZ, RZ, -R3 ;  /* 0x000000ffff077224 */ /* 0x000fe400078e0a03 */
[----:B------:R-:W-:Y:S02]  /*12a10*/  @!P3 IMAD.IADD R15, R15, 0x1, -R24 ;  /* 0x000000010f0fb824 */ /* 0x000fe400078e0a18 */
[----:B------:R-:W-:Y:S02]  /*12a20*/  IMAD.MOV R5, RZ, RZ, -R5 ;  /* 0x000000ffff057224 */ /* 0x000fe400078e0a05 */
[C---:B------:R-:W-:Y:S01]  /*12a30*/  IMAD R11, R24.reuse, R7, R11 ;  /* 0x00000007180b7224 */ /* 0x040fe200078e020b */
[----:B------:R-:W-:Y:S01]  /*12a40*/  ISETP.GT.U32.AND P3, PT, R24, R15, PT ;  /* 0x0000000f1800720c */ /* 0x000fe20003f64070 */
[----:B------:R-:W-:Y:S01]  /*12a50*/  IMAD.MOV.U32 R0, RZ, RZ, R8 ;  /* 0x000000ffff007224 */ /* 0x000fe200078e0008 */
[C---:B------:R-:W-:Y:S01]  /*12a60*/  IADD3 R7, R29.reuse, 0xa0, RZ ;  /* 0x000000a01d077810 */ /* 0x040fe20007ffe0ff */
[----:B------:R-:W-:Y:S01]  /*12a70*/  IMAD.HI.U32 R3, R2, R13, RZ ;  /* 0x0000000d02037227 */ /* 0x000fe200078e00ff */
[----:B------:R-:W-:-:S02]  /*12a80*/  IADD3 R8, R29, 0x9e, RZ ;  /* 0x0000009e1d087810 */ /* 0x000fc40007ffe0ff */
[----:B0-----:R-:W-:Y:S01]  /*12a90*/  IABS R9, R7 ;  /* 0x0000000700097213 */ /* 0x001fe20000000000 */
[C---:B------:R-:W-:Y:S01]  /*12aa0*/  IMAD R14, R24.reuse, R5, R14 ;  /* 0x00000005180e7224 */ /* 0x040fe200078e020e */
[----:B------:R-:W-:Y:S01]  /*12ab0*/  IABS R5, R10 ;  /* 0x0000000a00057213 */ /* 0x000fe20000000000 */
[----:B------:R-:W-:Y:S01]  /*12ac0*/  @!P4 IMAD.MOV R0, RZ, RZ, -R0 ;  /* 0x000000ffff00c224 */ /* 0x000fe200078e0a00 */
[----:B------:R-:W-:Y:S01]  /*12ad0*/  ISETP.GT.U32.AND P4, PT, R24, R11, PT ;  /* 0x0000000b1800720c */ /* 0x000fe20003f84070 */
[----:B------:R-:W-:Y:S01]  /*12ae0*/  IMAD.MOV R3, RZ, RZ, -R3 ;  /* 0x000000ffff037224 */ /* 0x000fe200078e0a03 */
[----:B------:R-:W-:Y:S01]  /*12af0*/  IABS R6, R8 ;  /* 0x0000000800067213 */ /* 0x000fe20000000000 */
[--C-:B------:R-:W-:Y:S01]  /*12b00*/  @!P6 IMAD.IADD R16, R16, 0x1, -R24.reuse ;  /* 0x000000011010e824 */ /* 0x100fe200078e0a18 */
[C---:B------:R-:W-:Y:S01]  /*12b10*/  ISETP.GT.U32.AND P6, PT, R24.reuse, R14, PT ;  /* 0x0000000e1800720c */ /* 0x040fe20003fc4070 */
[----:B------:R-:W-:Y:S01]  /*12b20*/  IMAD R13, R24, R3, R13 ;  /* 0x00000003180d7224 */ /* 0x000fe200078e020d */
[----:B------:R-:W-:Y:S01]  /*12b30*/  IADD3 R3, R29, 0x9f, RZ ;  /* 0x0000009f1d037810 */ /* 0x000fe20007ffe0ff */
[----:B------:R-:W-:Y:S01]  /*12b40*/  @!P3 IMAD.IADD R15, R15, 0x1, -R24 ;  /* 0x000000010f0fb824 */ /* 0x000fe200078e0a18 */
[----:B------:R0:W-:Y:S01]  /*12b50*/  STL [R1+0x280], R0 ;  /* 0x0002800001007387 */ /* 0x0001e20000100800 */
[----:B------:R-:W-:Y:S01]  /*12b60*/  IMAD.HI.U32 R12, R2, R9, RZ ;  /* 0x00000009020c7227 */ /* 0x000fe200078e00ff */
[----:B------:R-:W-:-:S03]  /*12b70*/  ISETP.GT.U32.AND P3, PT, R24, R13, PT ;  /* 0x0000000d1800720c */ /* 0x000fc60003f64070 */
[----:B------:R-:W-:Y:S01]  /*12b80*/  @!P4 IMAD.IADD R11, R11, 0x1, -R24 ;  /* 0x000000010b0bc824 */ /* 0x000fe200078e0a18 */
[----:B------:R-:W-:Y:S01]  /*12b90*/  ISETP.GE.AND P4, PT, R4, RZ, PT ;  /* 0x000000ff0400720c */ /* 0x000fe20003f86270 */
[----:B------:R-:W-:Y:S02]  /*12ba0*/  IMAD.MOV R12, RZ, RZ, -R12 ;  /* 0x000000ffff0c7224 */ /* 0x000fe400078e0a0c */
[--C-:B------:R-:W-:Y:S01]  /*12bb0*/  @!P6 IMAD.IADD R14, R14, 0x1, -R24.reuse ;  /* 0x000000010e0ee824 */ /* 0x100fe200078e0a18 */
[C---:B------:R-:W-:Y:S01]  /*12bc0*/  ISETP.GT.U32.AND P6, PT, R24.reuse, R11, PT ;  /* 0x0000000b1800720c */ /* 0x040fe20003fc4070 */
[----:B------:R-:W-:Y:S01]  /*12bd0*/  IMAD.MOV.U32 R17, RZ, RZ, R15 ;  /* 0x000000ffff117224 */ /* 0x000fe200078e000f */
[----:B0-----:R-:W-:Y:S01]  /*12be0*/  IABS R0, R3 ;  /* 0x0000000300007213 */ /* 0x001fe20000000000 */
[C---:B------:R-:W-:Y:S02]  /*12bf0*/  IMAD R9, R24.reuse, R12, R9 ;  /* 0x0000000c18097224 */ /* 0x040fe400078e0209 */
[----:B------:R-:W-:Y:S01]  /*12c00*/  @!P3 IMAD.IADD R13, R13, 0x1, -R24 ;  /* 0x000000010d0db824 */ /* 0x000fe200078e0a18 */
[----:B------:R-:W-:Y:S01]  /*12c10*/  ISETP.GT.U32.AND P3, PT, R24, R14, PT ;  /* 0x0000000e1800720c */ /* 0x000fe20003f64070 */
[----:B------:R-:W-:-:S04]  /*12c20*/  IMAD.HI.U32 R4, R2, R0, RZ ;  /* 0x0000000002047227 */ /* 0x000fc800078e00ff */
[----:B------:R-:W-:Y:S02]  /*12c30*/  IMAD.MOV R4, RZ, RZ, -R4 ;  /* 0x000000ffff047224 */ /* 0x000fe400078e0a04 */
[----:B------:R-:W-:Y:S01]  /*12c40*/  @!P5 IMAD.MOV R17, RZ, RZ, -R17 ;  /* 0x000000ffff11d224 */ /* 0x000fe200078e0a11 */
[----:B------:R-:W-:Y:S01]  /*12c50*/  ISETP.GE.AND P5, PT, R7, RZ, PT ;  /* 0x000000ff0700720c */ /* 0x000fe20003fa6270 */
[----:B------:R-:W-:Y:S01]  /*12c60*/  @!P6 IMAD.IADD R11, R11, 0x1, -R24 ;  /* 0x000000010b0be824 */ /* 0x000fe200078e0a18 */
[C---:B------:R-:W-:Y:S01]  /*12c70*/  ISETP.GT.U32.AND P6, PT, R24.reuse, R9, PT ;  /* 0x000000091800720c */ /* 0x040fe20003fc4070 */
[----:B------:R-:W-:Y:S01]  /*12c80*/  IMAD.MOV.U32 R18, RZ, RZ, R16 ;  /* 0x000000ffff127224 */ /* 0x000fe200078e0010 */
[C---:B------:R-:W-:Y:S01]  /*12c90*/  IADD3 R16, R29.reuse, 0x96, RZ ;  /* 0x000000961d107810 */ /* 0x040fe20007ffe0ff */
[----:B------:R-:W-:Y:S01]  /*12ca0*/  IMAD R0, R24, R4, R0 ;  /* 0x0000000418007224 */ /* 0x000fe200078e0200 */
[----:B------:R-:W-:Y:S01]  /*12cb0*/  IADD3 R4, R29, 0x9c, RZ ;  /* 0x0000009c1d047810 */ /* 0x000fe20007ffe0ff */
[----:B------:R-:W-:-:S04]  /*12cc0*/  IMAD.HI.U32 R7, R2, R5, RZ ;  /* 0x0000000502077227 */ /* 0x000fc800078e00ff */
[----:B------:R-:W-:Y:S01]  /*12cd0*/  @!P1 IMAD.MOV R18, RZ, RZ, -R18 ;  /* 0x000000ffff129224 */ /* 0x000fe200078e0a12 */
[----:B------:R-:W-:Y:S01]  /*12ce0*/  ISETP.GT.U32.AND P1, PT, R24, R13, PT ;  /* 0x0000000d1800720c */ /* 0x000fe20003f24070 */
[----:B------:R-:W-:Y:S02]  /*12cf0*/  IMAD.MOV R7, RZ, RZ, -R7 ;  /* 0x000000ffff077224 */ /* 0x000fe400078e0a07 */
[----:B------:R-:W-:Y:S01]  /*12d00*/  @!P3 IMAD.IADD R14, R14, 0x1, -R24 ;  /* 0x000000010e0eb824 */ /* 0x000fe200078e0a18 */
[----:B------:R-:W-:Y:S01]  /*12d10*/  ISETP.GT.U32.AND P3, PT, R24, R0, PT ;  /* 0x000000001800720c */ /* 0x000fe20003f64070 */
[----:B------:R-:W-:Y:S01]  /*12d20*/  IMAD.HI.U32 R12, R2, R6, RZ ;  /* 0x00000006020c7227 */ /* 0x000fe200078e00ff */
[----:B------:R-:W-:Y:S03]  /*12d30*/  STL [R1+0x230], R18 ;  /* 0x0002301201007387 */ /* 0x000fe60000100800 */
[----:B------:R-:W-:Y:S01]  /*12d40*/  IMAD R5, R24, R7, R5 ;  /* 0x0000000718057224 */ /* 0x000fe200078e0205 */
[----:B------:R-:W-:Y:S01]  /*12d50*/  IADD3 R7, R29, 0x9b, RZ ;  /* 0x0000009b1d077810 */ /* 0x000fe20007ffe0ff */
[----:B------:R-:W-:Y:S01]  /*12d60*/  IMAD.MOV R12, RZ, RZ, -R12 ;  /* 0x000000ffff0c7224 */ /* 0x000fe200078e0a0c */
[----:B------:R-:W-:Y:S01]  /*12d70*/  STL [R1+0x244], R17 ;  /* 0x0002441101007387 */ /* 0x000fe20000100800 */
[----:B------:R-:W-:-:S02]  /*12d80*/  @!P6 IMAD.IADD R9, R9, 0x1, -R24 ;  /* 0x000000010909e824 */ /* 0x000fc400078e0a18 */
[----:B------:R-:W-:Y:S02]  /*12d90*/  IMAD.MOV.U32 R15, RZ, RZ, R11 ;  /* 0x000000ffff0f7224 */ /* 0x000fe400078e000b */
[----:B------:R-:W-:Y:S01]  /*12da0*/  @!P0 IMAD.MOV R14, RZ, RZ, -R14 ;  /* 0x000000ffff0e8224 */ /* 0x000fe200078e0a0e */
[C---:B------:R-:W-:Y:S01]  /*12db0*/  ISETP.GT.U32.AND P0, PT, R24.reuse, R5, PT ;  /* 0x000000051800720c */ /* 0x040fe20003f04070 */
[C---:B------:R-:W-:Y:S01]  /*12dc0*/  IMAD R6, R24.reuse, R12, R6 ;  /* 0x0000000c18067224 */ /* 0x040fe200078e0206 */
[----:B------:R-:W-:Y:S01]  /*12dd0*/  IABS R12, R7 ;  /* 0x00000007000c7213 */ /* 0x000fe20000000000 */
[----:B------:R-:W-:Y:S01]  /*12de0*/  @!P2 IMAD.MOV R15, RZ, RZ, -R15 ;  /* 0x000000ffff0fa224 */ /* 0x000fe200078e0a0f */
[----:B------:R-:W-:Y:S01]  /*12df0*/  ISETP.GT.U32.AND P2, PT, R24, R9, PT ;  /* 0x000000091800720c */ /* 0x000fe20003f44070 */
[--C-:B------:R-:W-:Y:S01]  /*12e00*/  @!P1 IMAD.IADD R13, R13, 0x1, -R24.reuse ;  /* 0x000000010d0d9824 */ /* 0x100fe200078e0a18 */
[----:B------:R-:W-:Y:S01]  /*12e10*/  ISETP.GE.AND P1, PT, R3, RZ, PT ;  /* 0x000000ff0300720c */ /* 0x000fe20003f26270 */
[--C-:B------:R-:W-:Y:S01]  /*12e20*/  @!P3 IMAD.IADD R0, R0, 0x1, -R24.reuse ;  /* 0x000000010000b824 */ /* 0x100fe200078e0a18 */
[----:B------:R-:W-:Y:S01]  /*12e30*/  IABS R3, R4 ;  /* 0x0000000400037213 */ /* 0x000fe20000000000 */
[----:B------:R-:W-:Y:S01]  /*12e40*/  @!P4 IMAD.MOV R13, RZ, RZ, -R13 ;  /* 0x000000ffff0dc224 */ /* 0x000fe200078e0a0d */
[C---:B------:R-:W-:Y:S01]  /*12e50*/  ISETP.GT.U32.AND P6, PT, R24.reuse, R6, PT ;  /* 0x000000061800720c */ /* 0x040fe20003fc4070 */
[----:B------:R-:W-:Y:S01]  /*12e60*/  STL [R1+0x274], R15 ;  /* 0x0002740f01007387 */ /* 0x000fe20000100800 */
[----:B------:R-:W-:Y:S01]  /*12e70*/  ISETP.GT.U32.AND P3, PT, R24, R0, PT ;  /* 0x000000001800720c */ /* 0x000fe20003f64070 */
[----:B------:R-:W-:Y:S01]  /*12e80*/  IMAD.HI.U32 R11, R2, R3, RZ ;  /* 0x00000003020b7227 */ /* 0x000fe200078e00ff */
[----:B------:R-:W-:Y:S01]  /*12e90*/  ISETP.GE.AND P4, PT, R8, RZ, PT ;  /* 0x000000ff0800720c */ /* 0x000fe20003f86270 */
[----:B------:R-:W-:Y:S02]  /*12ea0*/  STL [R1+0x250], R14 ;  /* 0x0002500e01007387 */ /* 0x000fe40000100800 */
[----:B------:R-:W-:-:S02]  /*12eb0*/  @!P0 IMAD.IADD R5, R5, 0x1, -R24 ;  /* 0x0000000105058824 */ /* 0x000fc400078e0a18 */
[----:B------:R-:W-:Y:S01]  /*12ec0*/  IMAD.MOV R11, RZ, RZ, -R11 ;  /* 0x000000ffff0b7224 */ /* 0x000fe200078e0a0b */
[----:B------:R0:W-:Y:S01]  /*12ed0*/  STL [R1+0x254], R13 ;  /* 0x0002540d01007387 */ /* 0x0001e20000100800 */
[----:B------:R-:W-:Y:S01]  /*12ee0*/  IMAD.MOV.U32 R8, RZ, RZ, R12 ;  /* 0x000000ffff087224 */ /* 0x000fe200078e000c */
[----:B------:R-:W-:Y:S01]  /*12ef0*/  ISETP.GT.U32.AND P0, PT, R24, R5, PT ;  /* 0x000000051800720c */ /* 0x000fe20003f04070 */
[----:B------:R-:W-:Y:S01]  /*12f00*/  @!P2 IMAD.IADD R9, R9, 0x1, -R24 ;  /* 0x000000010909a824 */ /* 0x000fe200078e0a18 */
[----:B------:R-:W-:Y:S01]  /*12f10*/  ISETP.GE.AND P2, PT, R10, RZ, PT ;  /* 0x000000ff0a00720c */ /* 0x000fe20003f46270 */
[----:B------:R-:W-:Y:S01]  /*12f20*/  IMAD R3, R24, R11, R3 ;  /* 0x0000000b18037224 */ /* 0x000fe200078e0203 */
[----:B------:R-:W-:Y:S01]  /*12f30*/  IADD3 R12, R29, 0x9a, RZ ;  /* 0x0000009a1d0c7810 */ /* 0x000fe20007ffe0ff */
[----:B------:R-:W-:-:S04]  /*12f40*/  IMAD.HI.U32 R10, R2, R8, RZ ;  /* 0x00000008020a7227 */ /* 0x000fc800078e00ff */
[--C-:B------:R-:W-:Y:S02]  /*12f50*/  @!P6 IMAD.IADD R6, R6, 0x1, -R24.reuse ;  /* 0x000000010606e824 */ /* 0x100fe400078e0a18 */
[----:B0-----:R-:W-:Y:S01]  /*12f60*/  IMAD.MOV.U32 R13, RZ, RZ, R9 ;  /* 0x000000ffff0d7224 */ /* 0x001fe200078e0009 */
[C---:B------:R-:W-:Y:S01]  /*12f70*/  IADD3 R9, R29.reuse, 0x99, RZ ;  /* 0x000000991d097810 */ /* 0x040fe20007ffe0ff */
[----:B------:R-:W-:Y:S01]  /*12f80*/  @!P3 IMAD.IADD R0, R0, 0x1, -R24 ;  /* 0x000000010000b824 */ /* 0x000fe200078e0a18 */
[C---:B------:R-:W-:Y:S01]  /*12f90*/  ISETP.GT.U32.AND P3, PT, R24.reuse, R3, PT ;  /* 0x000000031800720c */ /* 0x040fe20003f64070 */
[----:B------:R-:W-:Y:S01]  /*12fa0*/  IMAD.MOV R10, RZ, RZ, -R10 ;  /* 0x000000ffff0a7224 */ /* 0x000fe200078e0a0a */
[----:B------:R-:W-:Y:S01]  /*12fb0*/  ISETP.GT.U32.AND P6, PT, R24, R6, PT ;  /* 0x000000061800720c */ /* 0x000fe20003fc4070 */
[----:B------:R-:W-:Y:S01]  /*12fc0*/  @!P5 IMAD.MOV R13, RZ, RZ, -R13 ;  /* 0x000000ffff0dd224 */ /* 0x000fe200078e0a0d */
[----:B------:R-:W-:Y:S01]  /*12fd0*/  ISETP.GE.AND P5, PT, R4, RZ, PT ;  /* 0x000000ff0400720c */ /* 0x000fe20003fa6270 */
[C---:B------:R-:W-:Y:S01]  /*12fe0*/  IMAD R4, R24.reuse, R10, R8 ;  /* 0x0000000a18047224 */ /* 0x040fe200078e0208 */
[----:B------:R-:W-:Y:S01]  /*12ff0*/  IADD3 R8, R29, 0x97, RZ ;  /* 0x000000971d087810 */ /* 0x000fe20007ffe0ff */
[----:B------:R-:W-:Y:S01]  /*13000*/  @!P0 IMAD.IADD R5, R5, 0x1, -R24 ;  /* 0x0000000105058824 */ /* 0x000fe200078e0a18 */
[----:B------:R-:W-:Y:S01]  /*13010*/  STL [R1+0x258], R13 ;  /* 0x0002580d01007387 */ /* 0x000fe20000100800 */
[----:B------:R-:W-:Y:S01]  /*13020*/  IMAD.MOV.U32 R11, RZ, RZ, R0 ;  /* 0x000000ffff0b7224 */ /* 0x000fe200078e0000 */
[----:B------:R-:W-:-:S02]  /*13030*/  ISETP.GT.U32.AND P0, PT, R24, R4, PT ;  /* 0x000000041800720c */ /* 0x000fc40003f04070 */
[----:B------:R-:W-:Y:S01]  /*13040*/  IADD3 R0, R29, 0x98, RZ ;  /* 0x000000981d007810 */ /* 0x000fe20007ffe0ff */
[--C-:B------:R-:W-:Y:S01]  /*13050*/  @!P3 IMAD.IADD R3, R3, 0x1, -R24.reuse ;  /* 0x000000010303b824 */ /* 0x100fe200078e0a18 */
[----:B------:R-:W-:Y:S01]  /*13060*/  ISETP.GE.AND P3, PT, R12, RZ, PT ;  /* 0x000000ff0c00720c */ /* 0x000fe20003f66270 */
[----:B------:R-:W-:Y:S01]  /*13070*/  @!P6 IMAD.IADD R6, R6, 0x1, -R24 ;  /* 0x000000010606e824 */ /* 0x000fe200078e0a18 */
[----:B------:R-:W-:Y:S01]  /*13080*/  ISETP.GE.AND P6, PT, R7, RZ, PT ;  /* 0x000000ff0700720c */ /* 0x000fe20003fc6270 */
[----:B------:R-:W-:Y:S01]  /*13090*/  @!P1 IMAD.MOV R11, RZ, RZ, -R11 ;  /* 0x000000ffff0b9224 */ /* 0x000fe200078e0a0b */
[----:B------:R-:W-:Y:S01]  /*130a0*/  ISETP.GT.U32.AND P1, PT, R24, R3, PT ;  /* 0x000000031800720c */ /* 0x000fe20003f24070 */
[----:B------:R-:W-:Y:S01]  /*130b0*/  IMAD.MOV.U32 R7, RZ, RZ, R5 ;  /* 0x000000ffff077224 */ /* 0x000fe200078e0005 */
[----:B------:R-:W-:Y:S01]  /*130c0*/  IABS R12, R12 ;  /* 0x0000000c000c7213 */ /* 0x000fe20000000000 */
[----:B------:R-:W-:Y:S01]  /*130d0*/  @!P4 IMAD.MOV R6, RZ, RZ, -R6 ;  /* 0x000000ffff06c224 */ /* 0x000fe200078e0a06 */
[----:B------:R0:W-:Y:S01]  /*130e0*/  STL [R1+0x25c], R11 ;  /* 0x00025c0b01007387 */ /* 0x0001e20000100800 */
[----:B------:R-:W-:Y:S01]  /*130f0*/  @!P2 IMAD.MOV R7, RZ, RZ, -R7 ;  /* 0x000000ffff07a224 */ /* 0x000fe200078e0a07 */
[----:B------:R-:W-:Y:S01]  /*13100*/  ISETP.GE.AND P2, PT, R0, RZ, PT ;  /* 0x000000ff0000720c */ /* 0x000fe20003f46270 */
[----:B------:R-:W-:Y:S01]  /*13110*/  @!P0 IMAD.IADD R4, R4, 0x1, -R24 ;  /* 0x0000000104048824 */ /* 0x000fe200078e0a18 */
[----:B------:R-:W-:Y:S01]  /*13120*/  STL [R1+0x26c], R6 ;  /* 0x00026c0601007387 */ /* 0x000fe20000100800 */
[----:B------:R-:W-:-:S02]  /*13130*/  IABS R0, R0 ;  /* 0x0000000000007213 */ /* 0x000fc40000000000 */
[----:B------:R-:W-:Y:S01]  /*13140*/  ISETP.GE.AND P4, PT, R9, RZ, PT ;  /* 0x000000ff0900720c */ /* 0x000fe20003f86270 */
[----:B------:R1:W-:Y:S01]  /*13150*/  STL [R1+0x270], R7 ;  /* 0x0002700701007387 */ /* 0x0003e20000100800 */
[----:B------:R-:W-:Y:S01]  /*13160*/  ISETP.GT.U32.AND P0, PT, R24, R4, PT ;  /* 0x000000041800720c */ /* 0x000fe20003f04070 */
[----:B------:R-:W-:Y:S01]  /*13170*/  @!P1 IMAD.IADD R3, R3, 0x1, -R24 ;  /* 0x0000000103039824 */ /* 0x000fe200078e0a18 */
[----:B------:R-:W-:Y:S01]  /*13180*/  IABS R9, R9 ;  /* 0x0000000900097213 */ /* 0x000fe20000000000 */
[----:B------:R-:W-:Y:S01]  /*13190*/  IMAD.HI.U32 R5, R2, R0, RZ ;  /* 0x0000000002057227 */ /* 0x000fe200078e00ff */
[----:B------:R-:W-:Y:S02]  /*131a0*/  ISETP.GE.AND P1, PT, R8, RZ, PT ;  /* 0x000000ff0800720c */ /* 0x000fe40003f26270 */
[----:B------:R-:W-:Y:S01]  /*131b0*/  IABS R8, R8 ;  /* 0x0000000800087213 */ /* 0x000fe20000000000 */
[----:B------:R-:W-:Y:S01]  /*131c0*/  IMAD.MOV.U32 R10, RZ, RZ, R3 ;  /* 0x000000ffff0a7224 */ /* 0x000fe200078e0003 */
[----:B0-----:R-:W-:Y:S01]  /*131d0*/  IADD3 R11, R29, 0x95, RZ ;  /* 0x000000951d0b7810 */ /* 0x001fe20007ffe0ff */
[----:B-1----:R-:W-:-:S03]  /*131e0*/  IMAD.HI.U32 R7, R2, R12, RZ ;  /* 0x0000000c02077227 */ /* 0x002fc600078e00ff */
[----:B------:R-:W-:Y:S01]  /*131f0*/  IABS R14, R11 ;  /* 0x0000000b000e7213 */ /* 0x000fe20000000000 */
[----:B------:R-:W-:Y:S02]  /*13200*/  IMAD.MOV R7, RZ, RZ, -R7 ;  /* 0x000000ffff077224 */ /* 0x000fe400078e0a07 */
[----:B------:R-:W-:Y:S02]  /*13210*/  IMAD.MOV R5, RZ, RZ, -R5 ;  /* 0x000000ffff057224 */ /* 0x000fe400078e0a05 */
[----:B------:R-:W-:Y:S02]  /*13220*/  IMAD R12, R24, R7, R12 ;  /* 0x00000007180c7224 */ /* 0x000fe400078e020c */
[----:B------:R-:W-:Y:S02]  /*13230*/  @!P5 IMAD.MOV R10, RZ, RZ, -R10 ;  /* 0x000000ffff0ad224 */ /* 0x000fe400078e0a0a */
[----:B------:R-:W-:Y:S01]  /*13240*/  @!P0 IMAD.IADD R4, R4, 0x1, -R24 ;  /* 0x0000000104048824 */ /* 0x000fe200078e0a18 */
[C---:B------:R-:W-:Y:S01]  /*13250*/  ISETP.GT.U32.AND P5, PT, R24.reuse, R12, PT ;  /* 0x0000000c1800720c */ /* 0x040fe20003fa4070 */
[----:B------:R-:W-:Y:S01]  /*13260*/  IMAD R0, R24, R5, R0 ;  /* 0x0000000518007224 */ /* 0x000fe200078e0200 */
[----:B------:R-:W-:Y:S01]  /*13270*/  STL [R1+0x264], R10 ;  /* 0x0002640a01007387 */ /* 0x000fe20000100800 */
[----:B------:R-:W-:Y:S01]  /*13280*/  IMAD.MOV.U32 R7, RZ, RZ, R4 ;  /* 0x000000ffff077224 */ /* 0x000fe200078e0004 */
[----:B------:R-:W-:Y:S01]  /*13290*/  IADD3 R5, R29, 0x93, RZ ;  /* 0x000000931d057810 */ /* 0x000fe20007ffe0ff */
[----:B------:R-:W-:-:S03]  /*132a0*/  IMAD.HI.U32 R6, R2, R9, RZ ;  /* 0x0000000902067227 */ /* 0x000fc600078e00ff */
[----:B------:R-:W-:Y:S01]  /*132b0*/  IABS R13, R5 ;  /* 0x00000005000d7213 */ /* 0x000fe20000000000 */
[----:B------:R-:W-:Y:S01]  /*132c0*/  @!P6 IMAD.MOV R7, RZ, RZ, -R7 ;  /* 0x000000ffff07e224 */ /* 0x000fe200078e0a07 */
[----:B------:R-:W-:Y:S01]  /*132d0*/  ISETP.GT.U32.AND P6, PT, R24, R0, PT ;  /* 0x000000001800720c */ /* 0x000fe20003fc4070 */
[----:B------:R-:W-:Y:S02]  /*132e0*/  IMAD.MOV R6, RZ, RZ, -R6 ;  /* 0x000000ffff067224 */ /* 0x000fe400078e0a06 */
[----:B------:R-:W-:Y:S01]  /*132f0*/  @!P5 IMAD.IADD R12, R12, 0x1, -R24 ;  /* 0x000000010c0cd824 */ /* 0x000fe200078e0a18 */
[----:B------:R0:W-:Y:S01]  /*13300*/  STL [R1+0x80c], R7 ;  /* 0x00080c0701007387 */ /* 0x0001e20000100800 */
[----:B------:R-:W-:Y:S02]  /*13310*/  IMAD R9, R24, R6, R9 ;  /* 0x0000000618097224 */ /* 0x000fe400078e0209 */
[----:B------:R-:W-:Y:S01]  /*13320*/  IMAD.HI.U32 R3, R2, R8, RZ ;  /* 0x0000000802037227 */ /* 0x000fe200078e00ff */
[----:B------:R-:W-:-:S02]  /*13330*/  ISETP.GT.U32.AND P5, PT, R24, R12, PT ;  /* 0x0000000c1800720c */ /* 0x000fc40003fa4070 */
[----:B------:R-:W-:Y:S01]  /*13340*/  ISETP.GT.U32.AND P0, PT, R24, R9, PT ;  /* 0x000000091800720c */ /* 0x000fe20003f04070 */
[----:B------:R-:W-:Y:S02]  /*13350*/  IMAD.MOV R3, RZ, RZ, -R3 ;  /* 0x000000ffff037224 */ /* 0x000fe400078e0a03 */
[----:B------:R-:W-:Y:S01]  /*13360*/  @!P6 IMAD.IADD R0, R0, 0x1, -R24 ;  /* 0x000000010000e824 */ /* 0x000fe200078e0a18 */
[----:B0-----:R-:W-:Y:S01]  /*13370*/  IADD3 R7, R29, 0x94, RZ ;  /* 0x000000941d077810 */ /* 0x001fe20007ffe0ff */
[----:B------:R-:W-:Y:S01]  /*13380*/  IMAD R8, R24, R3, R8 ;  /* 0x0000000318087224 */ /* 0x000fe200078e0208 */
[----:B------:R-:W-:Y:S01]  /*13390*/  IABS R3, R16 ;  /* 0x0000001000037213 */ /* 0x000fe20000000000 */
[----:B------:R-:W-:Y:S01]  /*133a0*/  IMAD.HI.U32 R4, R2, R14, RZ ;  /* 0x0000000e02047227 */ /* 0x000fe200078e00ff */
[----:B------:R-:W-:Y:S02]  /*133b0*/  ISETP.GT.U32.AND P6, PT, R24, R0, PT ;  /* 0x000000001800720c */ /* 0x000fe40003fc4070 */
[----:B------:R-:W-:Y:S01]  /*133c0*/  IABS R6, R7 ;  /* 0x0000000700067213 */ /* 0x000fe20000000000 */
[----:B------:R-:W-:-:S02]  /*133d0*/  IMAD.MOV R4, RZ, RZ, -R4 ;  /* 0x000000ffff047224 */ /* 0x000fc400078e0a04 */
[--C-:B------:R-:W-:Y:S02]  /*133e0*/  @!P0 IMAD.IADD R9, R9, 0x1, -R24.reuse ;  /* 0x0000000109098824 */ /* 0x100fe400078e0a18 */
[----:B------:R-:W-:Y:S01]  /*133f0*/  @!P5 IMAD.IADD R12, R12, 0x1, -R24 ;  /* 0x000000010c0cd824 */ /* 0x000fe200078e0a18 */
[C---:B------:R-:W-:Y:S01]  /*13400*/  ISETP.GT.U32.AND P5, PT, R24.reuse, R8, PT ;  /* 0x000000081800720c */ /* 0x040fe20003fa4070 */
[C---:B------:R-:W-:Y:S01]  /*13410*/  IMAD R14, R24.reuse, R4, R14 ;  /* 0x00000004180e7224 */ /* 0x040fe200078e020e */
[----:B------:R-:W-:Y:S01]  /*13420*/  ISETP.GT.U32.AND P0, PT, R24, R9, PT ;  /* 0x000000091800720c */ /* 0x000fe20003f04070 */
[----:B------:R-:W-:Y:S01]  /*13430*/  IMAD.HI.U32 R10, R2, R3, RZ ;  /* 0x00000003020a7227 */ /* 0x000fe200078e00ff */
[----:B------:R-:W-:-:S03]  /*13440*/  IADD3 R4, R29, 0x92, RZ ;  /* 0x000000921d047810 */ /* 0x000fc60007ffe0ff */
[----:B------:R-:W-:Y:S01]  /*13450*/  @!P6 IMAD.IADD R0, R0, 0x1, -R24 ;  /* 0x000000010000e824 */ /* 0x000fe200078e0a18 */
[----:B------:R-:W-:Y:S01]  /*13460*/  ISETP.GT.U32.AND P6, PT, R24, R14, PT ;  /* 0x0000000e1800720c */ /* 0x000fe20003fc4070 */
[----:B------:R-:W-:Y:S01]  /*13470*/  IMAD.MOV.U32 R17, RZ, RZ, R12 ;  /* 0x000000ffff117224 */ /* 0x000fe200078e000c */
[----:B------:R-:W-:Y:S01]  /*13480*/  IABS R12, R4 ;  /* 0x00000004000c7213 */ /* 0x000fe20000000000 */
[----:B------:R-:W-:Y:S02]  /*13490*/  IMAD.MOV R10, RZ, RZ, -R10 ;  /* 0x000000ffff0a7224 */ /* 0x000fe400078e0a0a */
[--C-:B------:R-:W-:Y:S01]  /*134a0*/  @!P5 IMAD.IADD R8, R8, 0x1, -R24.reuse ;  /* 0x000000010808d824 */ /* 0x100fe200078e0a18 */
[----:B------:R-:W-:Y:S01]  /*134b0*/  ISETP.GE.AND P5, PT, R16, RZ, PT ;  /* 0x000000ff1000720c */ /* 0x000fe20003fa6270 */
[----:B------:R-:W-:Y:S02]  /*134c0*/  @!P3 IMAD.MOV R17, RZ, RZ, -R17 ;  /* 0x000000ffff11b224 */ /* 0x000fe400078e0a11 */
[C---:B------:R-:W-:Y:S01]  /*134d0*/  IMAD R3, R24.reuse, R10, R3 ;  /* 0x0000000a18037224 */ /* 0x040fe200078e0203 */
[----:B------:R-:W-:Y:S01]  /*134e0*/  ISETP.GT.U32.AND P3, PT, R24, R8, PT ;  /* 0x000000081800720c */ /* 0x000fe20003f64070 */
[--C-:B------:R-:W-:Y:S01]  /*134f0*/  @!P0 IMAD.IADD R9, R9, 0x1, -R24.reuse ;  /* 0x0000000109098824 */ /* 0x100fe200078e0a18 */
[----:B------:R0:W-:Y:S01]  /*13500*/  STL [R1+0x24c], R17 ;  /* 0x00024c1101007387 */ /* 0x0001e20000100800 */
[----:B------:R-:W-:Y:S01]  /*13510*/  @!P6 IMAD.IADD R14, R14, 0x1, -R24 ;  /* 0x000000010e0ee824 */ /* 0x000fe200078e0a18 */
[----:B------:R-:W-:Y:S01]  /*13520*/  ISETP.GT.U32.AND P0, PT, R24, R3, PT ;  /* 0x000000031800720c */ /* 0x000fe20003f04070 */
[----:B------:R-:W-:-:S04]  /*13530*/  IMAD.HI.U32 R15, R2, R6, RZ ;  /* 0x00000006020f7227 */ /* 0x000fc800078e00ff */
[----:B------:R-:W-:-:S04]  /*13540*/  IMAD.HI.U32 R10, R2, R13, RZ ;  /* 0x0000000d020a7227 */ /* 0x000fc800078e00ff */
[----:B0-----:R-:W-:Y:S02]  /*13550*/  IMAD.MOV.U32 R17, RZ, RZ, R9 ;  /* 0x000000ffff117224 */ /* 0x001fe400078e0009 */
[----:B------:R-:W-:Y:S02]  /*13560*/  IMAD.MOV R15, RZ, RZ, -R15 ;  /* 0x000000ffff0f7224 */ /* 0x000fe400078e0a0f */
[----:B------:R-:W-:Y:S01]  /*13570*/  @!P4 IMAD.MOV R17, RZ, RZ, -R17 ;  /* 0x000000ffff11c224 */ /* 0x000fe200078e0a11 */
[----:B------:R-:W-:Y:S01]  /*13580*/  ISETP.GT.U32.AND P4, PT, R24, R14, PT ;  /* 0x0000000e1800720c */ /* 0x000fe20003f84070 */
[----:B------:R-:W-:-:S03]  /*13590*/  IMAD.HI.U32 R9, R2, R12, RZ ;  /* 0x0000000c02097227 */ /* 0x000fc600078e00ff */
[----:B------:R-:W-:Y:S01]  /*135a0*/  STL [R1+0x23c], R17 ;  /* 0x00023c1101007387 */ /* 0x000fe20000100800 */
[----:B------:R-:W-:Y:S02]  /*135b0*/  IMAD.MOV R10, RZ, RZ, -R10 ;  /* 0x000000ffff0a7224 */ /* 0x000fe400078e0a0a */
[----:B------:R-:W-:Y:S02]  /*135c0*/  IMAD R6, R24, R15, R6 ;  /* 0x0000000f18067224 */ /* 0x000fe400078e0206 */
[--C-:B------:R-:W-:Y:S02]  /*135d0*/  @!P3 IMAD.IADD R8, R8, 0x1, -R24.reuse ;  /* 0x000000010808b824 */ /* 0x100fe400078e0a18 */
[----:B------:R-:W-:Y:S01]  /*135e0*/  IMAD.MOV R9, RZ, RZ, -R9 ;  /* 0x000000ffff097224 */ /* 0x000fe200078e0a09 */
[C---:B------:R-:W-:Y:S01]  /*135f0*/  ISETP.GT.U32.AND P3, PT, R24.reuse, R6, PT ;  /* 0x000000061800720c */ /* 0x040fe20003f64070 */
[C---:B------:R-:W-:Y:S02]  /*13600*/  IMAD R13, R24.reuse, R10, R13 ;  /* 0x0000000a180d7224 */ /* 0x040fe400078e020d */
[----:B------:R-:W-:Y:S01]  /*13610*/  @!P0 IMAD.IADD R3, R3, 0x1, -R24 ;  /* 0x0000000103038824 */ /* 0x000fe200078e0a18 */
[----:B------:R-:W-:Y:S01]  /*13620*/  ISETP.GE.AND P0, PT, R11, RZ, PT ;  /* 0x000000ff0b00720c */ /* 0x000fe20003f06270 */
[----:B------:R-:W-:Y:S01]  /*13630*/  IMAD.MOV.U32 R10, RZ, RZ, R8 ;  /* 0x000000ffff0a7224 */ /* 0x000fe200078e0008 */
[----:B------:R-:W-:Y:S01]  /*13640*/  IADD3 R11, R29, 0x8f, RZ ;  /* 0x0000008f1d0b7810 */ /* 0x000fe20007ffe0ff */
[C---:B------:R-:W-:Y:S01]  /*13650*/  IMAD R12, R24.reuse, R9, R12 ;  /* 0x00000009180c7224 */ /* 0x040fe200078e020c */
[C---:B------:R-:W-:Y:S01]  /*13660*/  ISETP.GT.U32.AND P6, PT, R24.reuse, R3, PT ;  /* 0x000000031800720c */ /* 0x040fe20003fc4070 */
[----:B------:R-:W-:Y:S01]  /*13670*/  @!P1 IMAD.MOV R10, RZ, RZ, -R10 ;  /* 0x000000ffff0a9224 */ /* 0x000fe200078e0a0a */
[----:B------:R-:W-:Y:S01]  /*13680*/  ISETP.GT.U32.AND P1, PT, R24, R13, PT ;  /* 0x0000000d1800720c */ /* 0x000fe20003f24070 */
[----:B------:R-:W-:Y:S01]  /*13690*/  @!P4 IMAD.IADD R14, R14, 0x1, -R24 ;  /* 0x000000010e0ec824 */ /* 0x000fe200078e0a18 */
[----:B------:R-:W-:Y:S01]  /*136a0*/  ISETP.GT.U32.AND P4, PT, R24, R12, PT ;  /* 0x0000000c1800720c */ /* 0x000fe20003f84070 */
[----:B------:R-:W-:Y:S01]  /*136b0*/  @!P2 IMAD.MOV R0, RZ, RZ, -R0 ;  /* 0x000000ffff00a224 */ /* 0x000fe200078e0a00 */
[----:B------:R-:W-:Y:S01]  /*136c0*/  ISETP.GE.AND P2, PT, R7, RZ, PT ;  /* 0x000000ff0700720c */ /* 0x000fe20003f46270 */
[----:B------:R-:W-:Y:S01]  /*136d0*/  @!P3 IMAD.IADD R6, R6, 0x1, -R24 ;  /* 0x000000010606b824 */ /* 0x000fe200078e0a18 */
[----:B------:R-:W-:Y:S01]  /*136e0*/  IADD3 R7, R29, 0x90, RZ ;  /* 0x000000901d077810 */ /* 0x000fe20007ffe0ff */
[----:B------:R-:W-:Y:S01]  /*136f0*/  @!P0 IMAD.MOV R14, RZ, RZ, -R14 ;  /* 0x000000ffff0e8224 */ /* 0x000fe200078e0a0e */
[----:B------:R0:W-:Y:S01]  /*13700*/  STL [R1+0x238], R0 ;  /* 0x0002380001007387 */ /* 0x0001e20000100800 */
[----:B------:R-:W-:-:S02]  /*13710*/  ISETP.GE.AND P3, PT, R4, RZ, PT ;  /* 0x000000ff0400720c */ /* 0x000fc40003f66270 */
[--C-:B------:R-:W-:Y:S01]  /*13720*/  @!P6 IMAD.IADD R3, R3, 0x1, -R24.reuse ;  /* 0x000000010303e824 */ /* 0x100fe200078e0a18 */
[----:B------:R-:W-:Y:S01]  /*13730*/  ISETP.GE.AND P6, PT, R5, RZ, PT ;  /* 0x000000ff0500720c */ /* 0x000fe20003fc6270 */
[--C-:B------:R-:W-:Y:S01]  /*13740*/  @!P1 IMAD.IADD R13, R13, 0x1, -R24.reuse ;  /* 0x000000010d0d9824 */ /* 0x100fe200078e0a18 */
[----:B------:R-:W-:Y:S01]  /*13750*/  IABS R4, R7 ;  /* 0x0000000700047213 */ /* 0x000fe20000000000 */
[----:B------:R-:W-:Y:S01]  /*13760*/  @!P4 IMAD.IADD R12, R12, 0x1, -R24 ;  /* 0x000000010c0cc824 */ /* 0x000fe200078e0a18 */
[----:B------:R-:W-:Y:S01]  /*13770*/  ISETP.GT.U32.AND P1, PT, R24, R6, PT ;  /* 0x000000061800720c */ /* 0x000fe20003f24070 */
[----:B------:R-:W-:Y:S01]  /*13780*/  IMAD.MOV.U32 R9, RZ, RZ, R3 ;  /* 0x000000ffff097224 */ /* 0x000fe200078e0003 */
[----:B0-----:R-:W-:Y:S01]  /*13790*/  IADD3 R0, R29, 0x91, RZ ;  /* 0x000000911d007810 */ /* 0x001fe20007ffe0ff */
[----:B------:R-:W-:Y:S01]  /*137a0*/  IMAD.HI.U32 R3, R2, R4, RZ ;  /* 0x0000000402037227 */ /* 0x000fe200078e00ff */
[----:B------:R-:W-:Y:S01]  /*137b0*/  ISETP.GT.U32.AND P4, PT, R24, R12, PT ;  /* 0x0000000c1800720c */ /* 0x000fe20003f84070 */
[----:B------:R0:W-:Y:S01]  /*137c0*/  STL [R1+0x234], R10 ;  /* 0x0002340a01007387 */ /* 0x0001e20000100800 */
[----:B------:R-:W-:Y:S01]  /*137d0*/  IABS R8, R0 ;  /* 0x0000000000087213 */ /* 0x000fe20000000000 */
[----:B------:R-:W-:-:S02]  /*137e0*/  IMAD.MOV R3, RZ, RZ, -R3 ;  /* 0x000000ffff037224 */ /* 0x000fc400078e0a03 */
[----:B------:R-:W-:Y:S01]  /*137f0*/  @!P5 IMAD.MOV R9, RZ, RZ, -R9 ;  /* 0x000000ffff09d224 */ /* 0x000fe200078e0a09 */
[----:B------:R-:W-:Y:S01]  /*13800*/  ISETP.GT.U32.AND P5, PT, R24, R13, PT ;  /* 0x0000000d1800720c */ /* 0x000fe20003fa4070 */
[----:B------:R-:W-:-:S03]  /*13810*/  IMAD.HI.U32 R5, R2, R8, RZ ;  /* 0x0000000802057227 */ /* 0x000fc600078e00ff */
[----:B------:R1:W-:Y:S01]  /*13820*/  STL [R1+0x204], R9 ;  /* 0x0002040901007387 */ /* 0x0003e20000100800 */
[----:B------:R-:W-:Y:S01]  /*13830*/  IMAD.MOV R5, RZ, RZ, -R5 ;  /* 0x000000ffff057224 */ /* 0x000fe200078e0a05 */
[----:B0-----:R-:W-:Y:S01]  /*13840*/  IABS R10, R11 ;  /* 0x0000000b000a7213 */ /* 0x001fe20000000000 */
[----:B------:R-:W-:Y:S01]  /*13850*/  @!P1 IMAD.IADD R6, R6, 0x1, -R24 ;  /* 0x0000000106069824 */ /* 0x000fe200078e0a18 */
[----:B------:R0:W-:Y:S01]  /*13860*/  STL [R1+0x208], R14 ;  /* 0x0002080e01007387 */ /* 0x0001e20000100800 */
[C---:B------:R-:W-:Y:S02]  /*13870*/  IMAD R8, R24.reuse, R5, R8 ;  /* 0x0000000518087224 */ /* 0x040fe400078e0208 */
[----:B------:R-:W-:Y:S02]  /*13880*/  IMAD R4, R24, R3, R4 ;  /* 0x0000000318047224 */ /* 0x000fe400078e0204 */
[----:B------:R-:W-:Y:S01]  /*13890*/  @!P4 IMAD.IADD R12, R12, 0x1, -R24 ;  /* 0x000000010c0cc824 */ /* 0x000fe200078e0a18 */
[----:B------:R-:W-:Y:S01]  /*138a0*/  ISETP.GT.U32.AND P1, PT, R24, R8, PT ;  /* 0x000000081800720c */ /* 0x000fe20003f24070 */
[----:B------:R-:W-:Y:S01]  /*138b0*/  IMAD.HI.U32 R3, R2, R10, RZ ;  /* 0x0000000a02037227 */ /* 0x000fe200078e00ff */
[----:B------:R-:W-:-:S02]  /*138c0*/  ISETP.GT.U32.AND P4, PT, R24, R4, PT ;  /* 0x000000041800720c */ /* 0x000fc40003f84070 */
[----:B-1----:R-:W-:Y:S01]  /*138d0*/  IADD3 R9, R29, 0x8e, RZ ;  /* 0x0000008e1d097810 */ /* 0x002fe20007ffe0ff */
[----:B------:R-:W-:Y:S02]  /*138e0*/  IMAD.MOV R3, RZ, RZ, -R3 ;  /* 0x000000ffff037224 */ /* 0x000fe400078e0a03 */
[----:B------:R-:W-:Y:S01]  /*138f0*/  @!P5 IMAD.IADD R13, R13, 0x1, -R24 ;  /* 0x000000010d0dd824 */ /* 0x000fe200078e0a18 */
[----:B------:R-:W-:Y:S01]  /*13900*/  IABS R16, R9 ;  /* 0x0000000900107213 */ /* 0x000fe20000000000 */
[----:B------:R-:W-:Y:S01]  /*13910*/  IMAD R10, R24, R3, R10 ;  /* 0x00000003180a7224 */ /* 0x000fe200078e020a */
[----:B------:R-:W-:Y:S01]  /*13920*/  ISETP.GE.AND P5, PT, R0, RZ, PT ;  /* 0x000000ff0000720c */ /* 0x000fe20003fa6270 */
[----:B------:R-:W-:Y:S01]  /*13930*/  IMAD.MOV.U32 R15, RZ, RZ, R6 ;  /* 0x000000ffff0f7224 */ /* 0x000fe200078e0006 */
[----:B------:R-:W-:Y:S01]  /*13940*/  IADD3 R0, R29, 0x8d, RZ ;  /* 0x0000008d1d007810 */ /* 0x000fe20007ffe0ff */
[----:B------:R-:W-:Y:S01]  /*13950*/  @!P1 IMAD.IADD R8, R8, 0x1, -R24 ;  /* 0x0000000108089824 */ /* 0x000fe200078e0a18 */
[----:B------:R-:W-:Y:S01]  /*13960*/  ISETP.GE.AND P1, PT, R7, RZ, PT ;  /* 0x000000ff0700720c */ /* 0x000fe20003f26270 */
[----:B------:R-:W-:Y:S01]  /*13970*/  IMAD.HI.U32 R5, R2, R16, RZ ;  /* 0x0000001002057227 */ /* 0x000fe200078e00ff */
[----:B------:R-:W-:-:S02]  /*13980*/  IADD3 R7, R29, 0x8c, RZ ;  /* 0x0000008c1d077810 */ /* 0x000fc40007ffe0ff */
[----:B------:R-:W-:Y:S01]  /*13990*/  ISETP.GT.U32.AND P0, PT, R24, R8, PT ;  /* 0x000000081800720c */ /* 0x000fe20003f04070 */
[----:B------:R-:W-:Y:S01]  /*139a0*/  @!P4 IMAD.IADD R4, R4, 0x1, -R24 ;  /* 0x000000010404c824 */ /* 0x000fe200078e0a18 */
[----:B------:R-:W-:Y:S01]  /*139b0*/  IABS R3, R0 ;  /* 0x0000000000037213 */ /* 0x000fe20000000000 */
[----:B------:R-:W-:Y:S02]  /*139c0*/  IMAD.MOV R5, RZ, RZ, -R5 ;  /* 0x000000ffff057224 */ /* 0x000fe400078e0a05 */
[----:B------:R-:W-:Y:S01]  /*139d0*/  @!P2 IMAD.MOV R15, RZ, RZ, -R15 ;  /* 0x000000ffff0fa224 */ /* 0x000fe200078e0a0f */
[C---:B------:R-:W-:Y:S01]  /*139e0*/  ISETP.GT.U32.AND P4, PT, R24.reuse, R4, PT ;  /* 0x000000041800720c */ /* 0x040fe20003f84070 */
[C---:B------:R-:W-:Y:S01]  /*139f0*/  IMAD R16, R24.reuse, R5, R16 ;  /* 0x0000000518107224 */ /* 0x040fe200078e0210 */
[----:B------:R-:W-:Y:S01]  /*13a00*/  ISETP.GT.U32.AND P2, PT, R24, R10, PT ;  /* 0x0000000a1800720c */ /* 0x000fe20003f44070 */
[----:B0-----:R-:W-:Y:S01]  /*13a10*/  IMAD.MOV.U32 R14, RZ, RZ, R12 ;  /* 0x000000ffff0e7224 */ /* 0x001fe200078e000c */
[----:B------:R-:W-:Y:S01]  /*13a20*/  IABS R5, R7 ;  /* 0x0000000700057213 */ /* 0x000fe20000000000 */
[----:B------:R-:W-:Y:S01]  /*13a30*/  IMAD.HI.U32 R6, R2, R3, RZ ;  /* 0x0000000302067227 */ /* 0x000fe200078e00ff */
[----:B------:R-:W-:Y:S03]  /*13a40*/  STL [R1+0x22c], R15 ;  /* 0x00022c0f01007387 */ /* 0x000fe60000100800 */
[----:B------:R-:W-:Y:S01]  /*13a50*/  @!P6 IMAD.MOV R13, RZ, RZ, -R13 ;  /* 0x000000ffff0de224 */ /* 0x000fe200078e0a0d */
[----:B------:R-:W-:Y:S01]  /*13a60*/  ISETP.GT.U32.AND P6, PT, R24, R16, PT ;  /* 0x000000101800720c */ /* 0x000fe20003fc4070 */
[----:B------:R-:W-:Y:S01]  /*13a70*/  @!P3 IMAD.MOV R14, RZ, RZ, -R14 ;  /* 0x000000ffff0eb224 */ /* 0x000fe200078e0a0e */
[----:B------:R-:W-:Y:S01]  /*13a80*/  ISETP.GE.AND P3, PT, R11, RZ, PT ;  /* 0x000000ff0b00720c */ /* 0x000fe20003f66270 */
[----:B------:R-:W-:Y:S01]  /*13a90*/  IMAD.HI.U32 R12, R2, R5, RZ ;  /* 0x00000005020c7227 */ /* 0x000fe200078e00ff */
[----:B------:R-:W-:Y:S03]  /*13aa0*/  STL [R1+0x218], R13 ;  /* 0x0002180d01007387 */ /* 0x000fe60000100800 */
[----:B------:R-:W-:Y:S01]  /*13ab0*/  @!P0 IMAD.IADD R8, R8, 0x1, -R24 ;  /* 0x0000000108088824 */ /* 0x000fe200078e0a18 */
[----:B------:R0:W-:Y:S01]  /*13ac0*/  STL [R1+0x228], R14 ;  /* 0x0002280e01007387 */ /* 0x0001e20000100800 */
[----:B------:R-:W-:Y:S01]  /*13ad0*/  IMAD.MOV R6, RZ, RZ, -R6 ;  /* 0x000000ffff067224 */ /* 0x000fe200078e0a06 */
[----:B------:R-:W-:Y:S01]  /*13ae0*/  ISETP.GE.AND P0, PT, R9, RZ, PT ;  /* 0x000000ff0900720c */ /* 0x000fe20003f06270 */
[----:B------:R-:W-:-:S02]  /*13af0*/  IMAD.MOV R12, RZ, RZ, -R12 ;  /* 0x000000ffff0c7224 */ /* 0x000fc400078e0a0c */
[--C-:B------:R-:W-:Y:S01]  /*13b00*/  @!P4 IMAD.IADD R4, R4, 0x1, -R24.reuse ;  /* 0x000000010404c824 */ /* 0x100fe200078e0a18 */
[----:B------:R-:W-:Y:S01]  /*13b10*/  ISETP.GE.AND P4, PT, R0, RZ, PT ;  /* 0x000000ff0000720c */ /* 0x000fe20003f86270 */
[----:B------:R-:W-:Y:S01]  /*13b20*/  @!P2 IMAD.IADD R10, R10, 0x1, -R24 ;  /* 0x000000010a0aa824 */ /* 0x000fe200078e0a18 */
[C---:B------:R-:W-:Y:S01]  /*13b30*/  IADD3 R0, R29.reuse, 0x8b, RZ ;  /* 0x0000008b1d007810 */ /* 0x040fe20007ffe0ff */
[C---:B------:R-:W-:Y:S01]  /*13b40*/  IMAD R3, R24.reuse, R6, R3 ;  /* 0x0000000618037224 */ /* 0x040fe200078e0203 */
[----:B------:R-:W-:Y:S01]  /*13b50*/  IADD3 R6, R29, 0x8a, RZ ;  /* 0x0000008a1d067810 */ /* 0x000fe20007ffe0ff */
[----:B0-----:R-:W-:Y:S01]  /*13b60*/  IMAD.MOV.U32 R14, RZ, RZ, R8 ;  /* 0x000000ffff0e7224 */ /* 0x001fe200078e0008 */
[C---:B------:R-:W-:Y:S01]  /*13b70*/  ISETP.GT.U32.AND P2, PT, R24.reuse, R10, PT ;  /* 0x0000000a1800720c */ /* 0x040fe20003f44070 */
[C---:B------:R-:W-:Y:S01]  /*13b80*/  IMAD R5, R24.reuse, R12, R5 ;  /* 0x0000000c18057224 */ /* 0x040fe200078e0205 */
[----:B------:R-:W-:Y:S01]  /*13b90*/  IABS R8, R0 ;  /* 0x0000000000087213 */ /* 0x000fe20000000000 */
[----:B------:R-:W-:Y:S01]  /*13ba0*/  IMAD.MOV.U32 R13, RZ, RZ, R4 ;  /* 0x000000ffff0d7224 */ /* 0x000fe200078e0004 */
[----:B------:R-:W-:Y:S01]  /*13bb0*/  IABS R4, R6 ;  /* 0x0000000600047213 */ /* 0x000fe20000000000 */
[----:B------:R-:W-:Y:S01]  /*13bc0*/  @!P5 IMAD.MOV R14, RZ, RZ, -R14 ;  /* 0x000000ffff0ed224 */ /* 0x000fe200078e0a0e */
[----:B------:R-:W-:Y:S01]  /*13bd0*/  ISETP.GT.U32.AND P5, PT, R24, R3, PT ;  /* 0x000000031800720c */ /* 0x000fe20003fa4070 */
[----:B------:R-:W-:-:S02]  /*13be0*/  @!P6 IMAD.IADD R16, R16, 0x1, -R24 ;  /* 0x000000011010e824 */ /* 0x000fc400078e0a18 */
[----:B------:R-:W-:Y:S01]  /*13bf0*/  @!P1 IMAD.MOV R13, RZ, RZ, -R13 ;  /* 0x000000ffff0d9224 */ /* 0x000fe200078e0a0d */
[----:B------:R-:W-:Y:S01]  /*13c00*/  ISETP.GT.U32.AND P1, PT, R24, R5, PT ;  /* 0x000000051800720c */ /* 0x000fe20003f24070 */
[----:B------:R-:W-:Y:S01]  /*13c10*/  IMAD.HI.U32 R9, R2, R8, RZ ;  /* 0x0000000802097227 */ /* 0x000fe200078e00ff */
[----:B------:R-:W-:Y:S01]  /*13c20*/  ISETP.GT.U32.AND P6, PT, R24, R16, PT ;  /* 0x000000101800720c */ /* 0x000fe20003fc4070 */
[----:B------:R0:W-:Y:S02]  /*13c30*/  STL [R1+0x21c], R14 ;  /* 0x00021c0e01007387 */ /* 0x0001e40000100800 */
[--C-:B------:R-:W-:Y:S01]  /*13c40*/  @!P2 IMAD.IADD R10, R10, 0x1, -R24.reuse ;  /* 0x000000010a0aa824 */ /* 0x100fe200078e0a18 */
[----:B------:R-:W-:Y:S01]  /*13c50*/  ISETP.GE.AND P2, PT, R7, RZ, PT ;  /* 0x000000ff0700720c */ /* 0x000fe20003f46270 */
[----:B------:R-:W-:Y:S01]  /*13c60*/  IMAD.MOV R9, RZ, RZ, -R9 ;  /* 0x000000ffff097224 */ /* 0x000fe200078e0a09 */
[----:B------:R-:W-:Y:S01]  /*13c70*/  IADD3 R7, R29, 0x89, RZ ;  /* 0x000000891d077810 */ /* 0x000fe20007ffe0ff */
[----:B------:R-:W-:Y:S01]  /*13c80*/  @!P5 IMAD.IADD R3, R3, 0x1, -R24 ;  /* 0x000000010303d824 */ /* 0x000fe200078e0a18 */
[----:B------:R1:W-:Y:S01]  /*13c90*/  STL [R1+0x224], R13 ;  /* 0x0002240d01007387 */ /* 0x0003e20000100800 */
[----:B------:R-:W-:Y:S01]  /*13ca0*/  IMAD.MOV.U32 R11, RZ, RZ, R10 ;  /* 0x000000ffff0b7224 */ /* 0x000fe200078e000a */
[----:B------:R-:W-:Y:S01]  /*13cb0*/  IABS R12, R7 ;  /* 0x00000007000c7213 */ /* 0x000fe20000000000 */
[--C-:B------:R-:W-:Y:S01]  /*13cc0*/  @!P1 IMAD.IADD R5, R5, 0x1, -R24.reuse ;  /* 0x0000000105059824 */ /* 0x100fe200078e0a18 */
[----:B------:R-:W-:Y:S01]  /*13cd0*/  ISETP.GT.U32.AND P5, PT, R24, R3, PT ;  /* 0x000000031800720c */ /* 0x000fe20003fa4070 */
[----:B------:R-:W-:Y:S01]  /*13ce0*/  @!P6 IMAD.IADD R16, R16, 0x1, -R24 ;  /* 0x000000011010e824 */ /* 0x000fe200078e0a18 */
[----:B------:R-:W-:Y:S01]  /*13cf0*/  ISETP.GE.AND P6, PT, R0, RZ, PT ;  /* 0x000000ff0000720c */ /* 0x000fe20003fc6270 */
[----:B------:R-:W-:Y:S01]  /*13d00*/  @!P3 IMAD.MOV R11, RZ, RZ, -R11 ;  /* 0x000000ffff0bb224 */ /* 0x000fe200078e0a0b */
[----:B------:R-:W-:Y:S01]  /*13d10*/  ISETP.GT.U32.AND P3, PT, R24, R5, PT ;  /* 0x000000051800720c */ /* 0x000fe20003f64070 */
[----:B------:R-:W-:Y:S01]  /*13d20*/  IMAD.HI.U32 R0, R2, R4, RZ ;  /* 0x0000000402007227 */ /* 0x000fe200078e00ff */
[----:B------:R-:W-:-:S02]  /*13d30*/  ISETP.GE.AND P1, PT, R6, RZ, PT ;  /* 0x000000ff0600720c */ /* 0x000fc40003f26270 */
[----:B------:R2:W-:Y:S01]  /*13d40*/  STL [R1+0x220], R11 ;  /* 0x0002200b01007387 */ /* 0x0005e20000100800 */
[----:B------:R-:W-:Y:S02]  /*13d50*/  IMAD.MOV R0, RZ, RZ, -R0 ;  /* 0x000000ffff007224 */ /* 0x000fe400078e0a00 */
[C---:B------:R-:W-:Y:S01]  /*13d60*/  IMAD R6, R24.reuse, R9, R8 ;  /* 0x0000000918067224 */ /* 0x040fe200078e0208 */
[C---:B------:R-:W-:Y:S01]  /*13d70*/  IADD3 R8, R29.reuse, 0x88, RZ ;  /* 0x000000881d087810 */ /* 0x040fe20007ffe0ff */
[C---:B------:R-:W-:Y:S01]  /*13d80*/  IMAD R4, R24.reuse, R0, R4 ;  /* 0x0000000018047224 */ /* 0x040fe200078e0204 */
[----:B------:R-:W-:Y:S01]  /*13d90*/  IADD3 R9, R29, 0x87, RZ ;  /* 0x000000871d097810 */ /* 0x000fe20007ffe0ff */
[--C-:B------:R-:W-:Y:S01]  /*13da0*/  @!P5 IMAD.IADD R3, R3, 0x1, -R24.reuse ;  /* 0x000000010303d824 */ /* 0x100fe200078e0a18 */
[C---:B------:R-:W-:Y:S01]  /*13db0*/  ISETP.GT.U32.AND P5, PT, R24.reuse, R6, PT ;  /* 0x000000061800720c */ /* 0x040fe20003fa4070 */
[----:B------:R-:W-:Y:S01]  /*13dc0*/  @!P3 IMAD.IADD R5, R5, 0x1, -R24 ;  /* 0x000000010505b824 */ /* 0x000fe200078e0a18 */
[----:B------:R-:W-:Y:S01]  /*13dd0*/  ISETP.GT.U32.AND P3, PT, R24, R4, PT ;  /* 0x000000041800720c */ /* 0x000fe20003f64070 */
[----:B------:R-:W-:Y:S01]  /*13de0*/  IMAD.HI.U32 R10, R2, R12, RZ ;  /* 0x0000000c020a7227 */ /* 0x000fe200078e00ff */
[----:B0-----:R-:W-:-:S02]  /*13df0*/  IABS R14, R8 ;  /* 0x00000008000e7213 */ /* 0x001fc40000000000 */
[----:B-1----:R-:W-:Y:S01]  /*13e00*/  IABS R13, R9 ;  /* 0x00000009000d7213 */ /* 0x002fe20000000000 */
[----:B------:R-:W-:Y:S01]  /*13e10*/  IMAD.MOV R10, RZ, RZ, -R10 ;  /* 0x000000ffff0a7224 */ /* 0x000fe200078e0a0a */
[C---:B------:R-:W-:Y:S01]  /*13e20*/  IADD3 R0, R29.reuse, 0x86, RZ ;  /* 0x000000861d007810 */ /* 0x040fe20007ffe0ff */
[----:B------:R-:W-:Y:S01]  /*13e30*/  IMAD.HI.U32 R17, R2, R14, RZ ;  /* 0x0000000e02117227 */ /* 0x000fe200078e00ff */
[----:B--2---:R-:W-:-:S03]  /*13e40*/  IADD3 R11, R29, 0x85, RZ ;  /* 0x000000851d0b7810 */ /* 0x004fc60007ffe0ff */
[--C-:B------:R-:W-:Y:S02]  /*13e50*/  @!P5 IMAD.IADD R6, R6, 0x1, -R24.reuse ;  /* 0x000000010606d824 */ /* 0x100fe400078e0a18 */
[----:B------:R-:W-:Y:S02]  /*13e60*/  @!P3 IMAD.IADD R4, R4, 0x1, -R24 ;  /* 0x000000010404b824 */ /* 0x000fe400078e0a18 */
[C---:B------:R-:W-:Y:S01]  /*13e70*/  IMAD R12, R24.reuse, R10, R12 ;  /* 0x0000000a180c7224 */ /* 0x040fe200078e020c */
[----:B------:R-:W-:Y:S01]  /*13e80*/  ISETP.GT.U32.AND P3, PT, R24, R6, PT ;  /* 0x000000061800720c */ /* 0x000fe20003f64070 */
[----:B------:R-:W-:Y:S01]  /*13e90*/  IMAD.HI.U32 R15, R2, R13, RZ ;  /* 0x0000000d020f7227 */ /* 0x000fe200078e00ff */
[----:B------:R-:W-:Y:S02]  /*13ea0*/  IABS R10, R0 ;  /* 0x00000000000a7213 */ /* 0x000fe40000000000 */
[----:B------:R-:W-:Y:S01]  /*13eb0*/  ISETP.GT.U32.AND P5, PT, R24, R12, PT ;  /* 0x0000000c1800720c */ /* 0x000fe20003fa4070 */
[----:B------:R-:W-:-:S02]  /*13ec0*/  IMAD.MOV R17, RZ, RZ, -R17 ;  /* 0x000000ffff117224 */ /* 0x000fc400078e0a11 */
[----:B------:R-:W-:Y:S01]  /*13ed0*/  @!P0 IMAD.MOV R16, RZ, RZ, -R16 ;  /* 0x000000ffff108224 */ /* 0x000fe200078e0a10 */
[----:B------:R-:W-:Y:S01]  /*13ee0*/  ISETP.GE.AND P0, PT, R7, RZ, PT ;  /* 0x000000ff0700720c */ /* 0x000fe20003f06270 */
[----:B------:R-:W-:Y:S02]  /*13ef0*/  IMAD.MOV R15, RZ, RZ, -R15 ;  /* 0x000000ffff0f7224 */ /* 0x000fe400078e0a0f */
[----:B------:R-:W-:Y:S01]  /*13f00*/  IMAD R7, R24, R17, R14 ;  /* 0x0000001118077224 */ /* 0x000fe200078e020e */
[----:B------:R0:W-:Y:S01]  /*13f10*/  STL [R1+0x210], R16 ;  /* 0x0002101001007387 */ /* 0x0001e20000100800 */
[--C-:B------:R-:W-:Y:S01]  /*13f20*/  @!P3 IMAD.IADD R6, R6, 0x1, -R24.reuse ;  /* 0x000000010606b824 */ /* 0x100fe200078e0a18 */
[----:B------:R-:W-:Y:S01]  /*13f30*/  IABS R14, R11 ;  /* 0x0000000b000e7213 */ /* 0x000fe20000000000 */
[----:B------:R-:W-:Y:S01]  /*13f40*/  IMAD.MOV.U32 R18, RZ, RZ, R3 ;  /* 0x000000ffff127224 */ /* 0x000fe200078e0003 */
[----:B------:R-:W-:Y:S01]  /*13f50*/  ISETP.GT.U32.AND P3, PT, R24, R7, PT ;  /* 0x000000071800720c */ /* 0x000fe20003f64070 */
[----:B------:R-:W-:Y:S01]  /*13f60*/  @!P5 IMAD.IADD R12, R12, 0x1, -R24 ;  /* 0x000000010c0cd824 */ /* 0x000fe200078e0a18 */
[----:B------:R-:W-:Y:S01]  /*13f70*/  ISETP.GT.U32.AND P5, PT, R24, R4, PT ;  /* 0x000000041800720c */ /* 0x000fe20003fa4070 */
[----:B------:R-:W-:-:S02]  /*13f80*/  @!P4 IMAD.MOV R18, RZ, RZ, -R18 ;  /* 0x000000ffff12c224 */ /* 0x000fc400078e0a12 */
[----:B0-----:R-:W-:Y:S01]  /*13f90*/  IMAD.MOV.U32 R16, RZ, RZ, R10 ;  /* 0x000000ffff107224 */ /* 0x001fe200078e000a */
[C---:B------:R-:W-:Y:S01]  /*13fa0*/  ISETP.GT.U32.AND P4, PT, R24.reuse, R12, PT ;  /* 0x0000000c1800720c */ /* 0x040fe20003f84070 */
[----:B------:R-:W-:Y:S01]  /*13fb0*/  IMAD R10, R24, R15, R13 ;  /* 0x0000000f180a7224 */ /* 0x000fe200078e020d */
[----:B------:R-:W-:Y:S01]  /*13fc0*/  STL [R1+0x200], R18 ;  /* 0x0002001201007387 */ /* 0x000fe20000100800 */
[----:B------:R-:W-:Y:S02]  /*13fd0*/  IMAD.MOV.U32 R13, RZ, RZ, R6 ;  /* 0x000000ffff0d7224 */ /* 0x000fe400078e0006 */
[----:B------:R-:W-:-:S04]  /*13fe0*/  IMAD.HI.U32 R3, R2, R16, RZ ;  /* 0x0000001002037227 */ /* 0x000fc800078e00ff */
[----:B------:R-:W-:Y:S01]  /*13ff0*/  @!P6 IMAD.MOV R13, RZ, RZ, -R13 ;  /* 0x000000ffff0de224 */ /* 0x000fe200078e0a0d */
[C---:B------:R-:W-:Y:S01]  /*14000*/  ISETP.GT.U32.AND P6, PT, R24.reuse, R10, PT ;  /* 0x0000000a1800720c */ /* 0x040fe20003fc4070 */
[----:B------:R-:W-:Y:S02]  /*14010*/  IMAD.MOV R3, RZ, RZ, -R3 ;  /* 0x000000ffff037224 */ /* 0x000fe400078e0a03 */
[----:B------:R-:W-:Y:S02]  /*14020*/  @!P3 IMAD.IADD R7, R7, 0x1, -R24 ;  /* 0x000000010707b824 */ /* 0x000fe400078e0a18 */
[----:B------:R-:W-:Y:S01]  /*14030*/  IMAD R6, R24, R3, R16 ;  /* 0x0000000318067224 */ /* 0x000fe200078e0210 */
[----:B------:R-:W-:Y:S01]  /*14040*/  IADD3 R3, R29, 0x84, RZ ;  /* 0x000000841d037810 */ /* 0x000fe20007ffe0ff */
[----:B------:R-:W-:Y:S02]  /*14050*/  IMAD.MOV.U32 R15, RZ, RZ, R5 ;  /* 0x000000ffff0f7224 */ /* 0x000fe400078e0005 */
[----:B------:R-:W-:Y:S01]  /*14060*/  @!P5 IMAD.IADD R4, R4, 0x1, -R24 ;  /* 0x000000010404d824 */ /* 0x000fe200078e0a18 */
[----:B------:R-:W-:Y:S01]  /*14070*/  ISETP.GT.U32.AND P3, PT, R24, R6, PT ;  /* 0x000000061800720c */ /* 0x000fe20003f64070 */
[----:B------:R-:W-:Y:S01]  /*14080*/  IMAD.HI.U32 R5, R2, R14, RZ ;  /* 0x0000000e02057227 */ /* 0x000fe200078e00ff */
[----:B------:R-:W-:-:S02]  /*14090*/  ISETP.GE.AND P5, PT, R9, RZ, PT ;  /* 0x000000ff0900720c */ /* 0x000fc40003fa6270 */
[C---:B------:R-:W-:Y:S01]  /*140a0*/  IADD3 R9, R29.reuse, 0x83, RZ ;  /* 0x000000831d097810 */ /* 0x040fe20007ffe0ff */
[----:B------:R-:W-:Y:S01]  /*140b0*/  @!P6 IMAD.IADD R10, R10, 0x1, -R24 ;  /* 0x000000010a0ae824 */ /* 0x000fe200078e0a18 */
[----:B------:R-:W-:Y:S01]  /*140c0*/  ISETP.GT.U32.AND P6, PT, R24, R7, PT ;  /* 0x000000071800720c */ /* 0x000fe20003fc4070 */
[----:B------:R-:W-:Y:S01]  /*140d0*/  @!P2 IMAD.MOV R15, RZ, RZ, -R15 ;  /* 0x000000ffff0fa224 */ /* 0x000fe200078e0a0f */
[----:B------:R-:W-:Y:S01]  /*140e0*/  ISETP.GE.AND P2, PT, R8, RZ, PT ;  /* 0x000000ff0800720c */ /* 0x000fe20003f46270 */
[----:B------:R-:W-:Y:S01]  /*140f0*/  IMAD.MOV.U32 R8, RZ, RZ, R4 ;  /* 0x000000ffff087224 */ /* 0x000fe200078e0004 */
[C---:B------:R-:W-:Y:S01]  /*14100*/  IADD3 R4, R29.reuse, 0x82, RZ ;  /* 0x000000821d047810 */ /* 0x040fe20007ffe0ff */
[----:B------:R-:W-:Y:S01]  /*14110*/  IMAD.MOV R5, RZ, RZ, -R5 ;  /* 0x000000ffff057224 */ /* 0x000fe200078e0a05 */
[----:B------:R0:W-:Y:S01]  /*14120*/  STL [R1+0x1fc], R15 ;  /* 0x0001fc0f01007387 */ /* 0x0001e20000100800 */
[----:B------:R-:W-:Y:S01]  /*14130*/  @!P4 IMAD.IADD R12, R12, 0x1, -R24 ;  /* 0x000000010c0cc824 */ /* 0x000fe200078e0a18 */
[----:B------:R-:W-:Y:S01]  /*14140*/  ISETP.GE.AND P4, PT, R0, RZ, PT ;  /* 0x000000ff0000720c */ /* 0x000fe20003f86270 */
[----:B------:R-:W-:Y:S01]  /*14150*/  @!P1 IMAD.MOV R8, RZ, RZ, -R8 ;  /* 0x000000ffff089224 */ /* 0x000fe200078e0a08 */
        /* <DEDUP_REMOVED lines=8> */
[----:B------:R-:W-:Y:S01]  /*141e0*/  ISETP.GT.U32.AND P3, PT, R24, R6, PT ;  /* 0x000000061800720c */ /* 0x000fe20003f64070 */
[----:B------:R1:W-:Y:S01]  /*141f0*/  STL [R1+0x1f8], R13 ;  /* 0x0001f80d01007387 */ /* 0x0003e20000100800 */
[----:B0-----:R-:W-:Y:S01]  /*14200*/  IABS R15, R9 ;  /* 0x00000009000f7213 */ /* 0x001fe20000000000 */
[----:B------:R-:W-:-:S02]  /*14210*/  IMAD.MOV R16, RZ, RZ, -R16 ;  /* 0x000000ffff107224 */ /* 0x000fc400078e0a10 */
[----:B------:R-:W-:Y:S01]  /*14220*/  @!P1 IMAD.IADD R10, R10, 0x1, -R24 ;  /* 0x000000010a0a9824 */ /* 0x000fe200078e0a18 */
[----:B------:R-:W-:Y:S01]  /*14230*/  ISETP.GE.AND P1, PT, R11, RZ, PT ;  /* 0x000000ff0b00720c */ /* 0x000fe20003f26270 */
[----:B------:R-:W-:Y:S01]  /*14240*/  IMAD R11, R24, R16, R14 ;  /* 0x00000010180b7224 */ /* 0x000fe200078e020e */
[----:B------:R0:W-:Y:S01]  /*14250*/  STL [R1+0x1f4], R8 ;  /* 0x0001f40801007387 */ /* 0x0001e20000100800 */
[----:B------:R-:W-:Y:S01]  /*14260*/  IMAD.MOV.U32 R18, RZ, RZ, R7 ;  /* 0x000000ffff127224 */ /* 0x000fe200078e0007 */
[----:B-1----:R-:W-:Y:S01]  /*14270*/  IABS R13, R5 ;  /* 0x00000005000d7213 */ /* 0x002fe20000000000 */
[--C-:B------:R-:W-:Y:S01]  /*14280*/  @!P6 IMAD.IADD R0, R0, 0x1, -R24.reuse ;  /* 0x000000010000e824 */ /* 0x100fe200078e0a18 */
[----:B------:R-:W-:Y:S01]  /*14290*/  ISETP.GE.AND P6, PT, R3, RZ, PT ;  /* 0x000000ff0300720c */ /* 0x000fe20003fc6270 */
[----:B------:R-:W-:Y:S01]  /*142a0*/  @!P3 IMAD.IADD R6, R6, 0x1, -R24 ;  /* 0x000000010606b824 */ /* 0x000fe200078e0a18 */
[----:B------:R-:W-:Y:S01]  /*142b0*/  IADD3 R3, R29, 0x80, RZ ;  /* 0x000000801d037810 */ /* 0x000fe20007ffe0ff */
[----:B------:R-:W-:Y:S01]  /*142c0*/  IMAD.HI.U32 R16, R2, R13, RZ ;  /* 0x0000000d02107227 */ /* 0x000fe200078e00ff */
[----:B------:R-:W-:-:S02]  /*142d0*/  ISETP.GT.U32.AND P3, PT, R24, R11, PT ;  /* 0x0000000b1800720c */ /* 0x000fc40003f64070 */
[----:B0-----:R-:W-:Y:S01]  /*142e0*/  IABS R8, R4 ;  /* 0x0000000400087213 */ /* 0x001fe20000000000 */
[----:B------:R-:W-:Y:S02]  /*142f0*/  IMAD.MOV R16, RZ, RZ, -R16 ;  /* 0x000000ffff107224 */ /* 0x000fe400078e0a10 */
[----:B------:R-:W-:-:S04]  /*14300*/  IMAD.HI.U32 R14, R2, R15, RZ ;  /* 0x0000000f020e7227 */ /* 0x000fc800078e00ff */
[----:B------:R-:W-:-:S04]  /*14310*/  IMAD.HI.U32 R17, R2, R8, RZ ;  /* 0x0000000802117227 */ /* 0x000fc800078e00ff */
[C---:B------:R-:W-:Y:S01]  /*14320*/  IMAD R13, R24.reuse, R16, R13 ;  /* 0x00000010180d7224 */ /* 0x040fe200078e020d */
[----:B------:R-:W-:Y:S01]  /*14330*/  IABS R16, R3 ;  /* 0x0000000300107213 */ /* 0x000fe20000000000 */
[----:B------:R-:W-:Y:S02]  /*14340*/  IMAD.MOV R17, RZ, RZ, -R17 ;  /* 0x000000ffff117224 */ /* 0x000fe400078e0a11 */
[----:B------:R-:W-:Y:S01]  /*14350*/  @!P0 IMAD.MOV R12, RZ, RZ, -R12 ;  /* 0x000000ffff0c8224 */ /* 0x000fe200078e0a0c */
[C---:B------:R-:W-:Y:S01]  /*14360*/  ISETP.GT.U32.AND P0, PT, R24.reuse, R0, PT ;  /* 0x000000001800720c */ /* 0x040fe20003f04070 */
[----:B------:R-:W-:Y:S02]  /*14370*/  IMAD.MOV.U32 R7, RZ, RZ, R16 ;  /* 0x000000ffff077224 */ /* 0x000fe400078e0010 */
[----:B------:R-:W-:Y:S01]  /*14380*/  IMAD R8, R24, R17, R8 ;  /* 0x0000001118087224 */ /* 0x000fe200078e0208 */
[----:B------:R0:W-:Y:S01]  /*14390*/  STL [R1+0x1f0], R12 ;  /* 0x0001f00c01007387 */ /* 0x0001e20000100800 */
[----:B------:R-:W-:-:S02]  /*143a0*/  IMAD.MOV.U32 R16, RZ, RZ, R10 ;  /* 0x000000ffff107224 */ /* 0x000fc400078e000a */
[----:B------:R-:W-:Y:S02]  /*143b0*/  IMAD.MOV R14, RZ, RZ, -R14 ;  /* 0x000000ffff0e7224 */ /* 0x000fe400078e0a0e */
[----:B------:R-:W-:Y:S02]  /*143c0*/  @!P3 IMAD.IADD R11, R11, 0x1, -R24 ;  /* 0x000000010b0bb824 */ /* 0x000fe400078e0a18 */
[----:B------:R-:W-:Y:S01]  /*143d0*/  @!P5 IMAD.MOV R16, RZ, RZ, -R16 ;  /* 0x000000ffff10d224 */ /* 0x000fe200078e0a10 */
[C---:B------:R-:W-:Y:S01]  /*143e0*/  ISETP.GT.U32.AND P5, PT, R24.reuse, R8, PT ;  /* 0x000000081800720c */ /* 0x040fe20003fa4070 */
[C---:B------:R-:W-:Y:S01]  /*143f0*/  IMAD R14, R24.reuse, R14, R15 ;  /* 0x0000000e180e7224 */ /* 0x040fe200078e020f */
[C---:B------:R-:W-:Y:S01]  /*14400*/  ISETP.GT.U32.AND P3, PT, R24.reuse, R11, PT ;  /* 0x0000000b1800720c */ /* 0x040fe20003f64070 */
[----:B------:R-:W-:Y:S01]  /*14410*/  @!P2 IMAD.MOV R18, RZ, RZ, -R18 ;  /* 0x000000ffff12a224 */ /* 0x000fe200078e0a12 */
[----:B------:R-:W-:Y:S01]  /*14420*/  IADD3 R15, R29, 0x7f, RZ ;  /* 0x0000007f1d0f7810 */ /* 0x000fe20007ffe0ff */
[----:B------:R-:W-:Y:S01]  /*14430*/  @!P4 IMAD.MOV R6, RZ, RZ, -R6 ;  /* 0x000000ffff06c224 */ /* 0x000fe200078e0a06 */
[----:B------:R-:W-:Y:S01]  /*14440*/  ISETP.GT.U32.AND P2, PT, R24, R14, PT ;  /* 0x0000000e1800720c */ /* 0x000fe20003f44070 */
[----:B------:R-:W-:Y:S01]  /*14450*/  @!P0 IMAD.IADD R0, R0, 0x1, -R24 ;  /* 0x0000000100008824 */ /* 0x000fe200078e0a18 */
[----:B0-----:R-:W-:Y:S01]  /*14460*/  IABS R12, R15 ;  /* 0x0000000f000c7213 */ /* 0x001fe20000000000 */
[----:B------:R-:W-:Y:S01]  /*14470*/  STL [R1+0x1ec], R18 ;  /* 0x0001ec1201007387 */ /* 0x000fe20000100800 */
[----:B------:R-:W-:Y:S01]  /*14480*/  IMAD.HI.U32 R10, R2, R7, RZ ;  /* 0x00000007020a7227 */ /* 0x000fe200078e00ff */
[----:B------:R-:W-:-:S02]  /*14490*/  ISETP.GT.U32.AND P0, PT, R24, R13, PT ;  /* 0x0000000d1800720c */ /* 0x000fc40003f04070 */
[----:B------:R0:W-:Y:S01]  /*144a0*/  STL [R1+0x1e8], R16 ;  /* 0x0001e81001007387 */ /* 0x0001e20000100800 */
[--C-:B------:R-:W-:Y:S01]  /*144b0*/  @!P5 IMAD.IADD R8, R8, 0x1, -R24.reuse ;  /* 0x000000010808d824 */ /* 0x100fe200078e0a18 */
[----:B------:R-:W-:Y:S01]  /*144c0*/  ISETP.GE.AND P4, PT, R9, RZ, PT ;  /* 0x000000ff0900720c */ /* 0x000fe20003f86270 */
[----:B------:R-:W-:Y:S01]  /*144d0*/  @!P3 IMAD.IADD R11, R11, 0x1, -R24 ;  /* 0x000000010b0bb824 */ /* 0x000fe200078e0a18 */
[----:B------:R1:W-:Y:S01]  /*144e0*/  STL [R1+0x1e4], R6 ;  /* 0x0001e40601007387 */ /* 0x0003e20000100800 */
[----:B------:R-:W-:Y:S01]  /*144f0*/  ISETP.GE.AND P3, PT, R4, RZ, PT ;  /* 0x000000ff0400720c */ /* 0x000fe20003f66270 */
[----:B------:R-:W-:Y:S02]  /*14500*/  IMAD.MOV R10, RZ, RZ, -R10 ;  /* 0x000000ffff0a7224 */ /* 0x000fe400078e0a0a */
[----:B------:R-:W-:Y:S01]  /*14510*/  @!P2 IMAD.IADD R14, R14, 0x1, -R24 ;  /* 0x000000010e0ea824 */ /* 0x000fe200078e0a18 */
[----:B------:R-:W-:Y:S01]  /*14520*/  ISETP.GE.AND P2, PT, R5, RZ, PT ;  /* 0x000000ff0500720c */ /* 0x000fe20003f46270 */
[----:B0-----:R-:W-:-:S02]  /*14530*/  IMAD.MOV.U32 R16, RZ, RZ, R0 ;  /* 0x000000ffff107224 */ /* 0x001fc400078e0000 */
[C---:B------:R-:W-:Y:S01]  /*14540*/  IMAD R5, R24.reuse, R10, R7 ;  /* 0x0000000a18057224 */ /* 0x040fe200078e0207 */
[C---:B------:R-:W-:Y:S01]  /*14550*/  ISETP.GT.U32.AND P5, PT, R24.reuse, R14, PT ;  /* 0x0000000e1800720c */ /* 0x040fe20003fa4070 */
[----:B-1----:R-:W-:Y:S01]  /*14560*/  IMAD.MOV.U32 R6, RZ, RZ, R12 ;  /* 0x000000ffff067224 */ /* 0x002fe200078e000c */
[----:B------:R-:W-:Y:S01]  /*14570*/  IADD3 R7, R29, 0x7e, RZ ;  /* 0x0000007e1d077810 */ /* 0x000fe20007ffe0ff */
[----:B------:R-:W-:Y:S01]  /*14580*/  @!P1 IMAD.MOV R16, RZ, RZ, -R16 ;  /* 0x000000ffff109224 */ /* 0x000fe200078e0a10 */
[----:B------:R-:W-:Y:S01]  /*14590*/  ISETP.GT.U32.AND P1, PT, R24, R8, PT ;  /* 0x000000081800720c */ /* 0x000fe20003f24070 */
[----:B------:R-:W-:-:S03]  /*145a0*/  IMAD.HI.U32 R4, R2, R6, RZ ;  /* 0x0000000602047227 */ /* 0x000fc600078e00ff */
[----:B------:R-:W-:Y:S01]  /*145b0*/  STL [R1+0x1e0], R16 ;  /* 0x0001e01001007387 */ /* 0x000fe20000100800 */
[----:B------:R-:W-:Y:S02]  /*145c0*/  IMAD.MOV R4, RZ, RZ, -R4 ;  /* 0x000000ffff047224 */ /* 0x000fe400078e0a04 */
[----:B------:R-:W-:Y:S02]  /*145d0*/  IMAD.MOV.U32 R9, RZ, RZ, R11 ;  /* 0x000000ffff097224 */ /* 0x000fe400078e000b */
[C---:B------:R-:W-:Y:S01]  /*145e0*/  IMAD R0, R24.reuse, R4, R6 ;  /* 0x0000000418007224 */ /* 0x040fe200078e0206 */
[----:B------:R-:W-:Y:S01]  /*145f0*/  IABS R4, R7 ;  /* 0x0000000700047213 */ /* 0x000fe20000000000 */
[----:B------:R-:W-:Y:S01]  /*14600*/  @!P6 IMAD.MOV R9, RZ, RZ, -R9 ;  /* 0x000000ffff09e224 */ /* 0x000fe200078e0a09 */
[----:B------:R-:W-:Y:S01]  /*14610*/  ISETP.GT.U32.AND P6, PT, R24, R5, PT ;  /* 0x000000051800720c */ /* 0x000fe20003fc4070 */
[--C-:B------:R-:W-:Y:S01]  /*14620*/  @!P0 IMAD.IADD R13, R13, 0x1, -R24.reuse ;  /* 0x000000010d0d8824 */ /* 0x100fe200078e0a18 */
[----:B------:R-:W-:Y:S01]  /*14630*/  IADD3 R6, R29, 0x7d, RZ ;  /* 0x0000007d1d067810 */ /* 0x000fe20007ffe0ff */
[--C-:B------:R-:W-:Y:S01]  /*14640*/  @!P1 IMAD.IADD R8, R8, 0x1, -R24.reuse ;  /* 0x0000000108089824 */ /* 0x100fe200078e0a18 */
[----:B------:R-:W-:Y:S01]  /*14650*/  ISETP.GT.U32.AND P1, PT, R24, R0, PT ;  /* 0x000000001800720c */ /* 0x000fe20003f24070 */
[----:B------:R-:W-:Y:S01]  /*14660*/  @!P5 IMAD.IADD R14, R14, 0x1, -R24 ;  /* 0x000000010e0ed824 */ /* 0x000fe200078e0a18 */
[----:B------:R-:W-:Y:S01]  /*14670*/  ISETP.GT.U32.AND P0, PT, R24, R13, PT ;  /* 0x0000000d1800720c */ /* 0x000fe20003f04070 */
[----:B------:R-:W-:Y:S01]  /*14680*/  IMAD.HI.U32 R11, R2, R4, RZ ;  /* 0x00000004020b7227 */ /* 0x000fe200078e00ff */
[----:B------:R0:W-:Y:S01]  /*14690*/  STL [R1+0x1dc], R9 ;  /* 0x0001dc0901007387 */ /* 0x0001e20000100800 */
[----:B------:R-:W-:-:S02]  /*146a0*/  ISETP.GE.AND P5, PT, R3, RZ, PT ;  /* 0x000000ff0300720c */ /* 0x000fc40003fa6270 */
[----:B------:R-:W-:Y:S01]  /*146b0*/  IMAD.MOV.U32 R12, RZ, RZ, R14 ;  /* 0x000000ffff0c7224 */ /* 0x000fe200078e000e */
[----:B------:R-:W-:Y:S01]  /*146c0*/  IABS R3, R6 ;  /* 0x0000000600037213 */ /* 0x000fe20000000000 */
[--C-:B------:R-:W-:Y:S01]  /*146d0*/  @!P6 IMAD.IADD R5, R5, 0x1, -R24.reuse ;  /* 0x000000010505e824 */ /* 0x100fe200078e0a18 */
[----:B------:R-:W-:Y:S01]  /*146e0*/  ISETP.GE.AND P6, PT, R7, RZ, PT ;  /* 0x000000ff0700720c */ /* 0x000fe20003fc6270 */
[----:B------:R-:W-:Y:S02]  /*146f0*/  IMAD.MOV R11, RZ, RZ, -R11 ;  /* 0x000000ffff0b7224 */ /* 0x000fe400078e0a0b */
[----:B------:R-:W-:Y:S01]  /*14700*/  @!P1 IMAD.IADD R0, R0, 0x1, -R24 ;  /* 0x0000000100009824 */ /* 0x000fe200078e0a18 */
[----:B0-----:R-:W-:Y:S01]  /*14710*/  IADD3 R9, R29, 0x7c, RZ ;  /* 0x0000007c1d097810 */ /* 0x001fe20007ffe0ff */
[----:B------:R-:W-:Y:S01]  /*14720*/  @!P4 IMAD.MOV R12, RZ, RZ, -R12 ;  /* 0x000000ffff0cc224 */ /* 0x000fe200078e0a0c */
[C---:B------:R-:W-:Y:S01]  /*14730*/  ISETP.GT.U32.AND P1, PT, R24.reuse, R5, PT ;  /* 0x000000051800720c */ /* 0x040fe20003f24070 */
[----:B------:R-:W-:Y:S01]  /*14740*/  @!P0 IMAD.IADD R13, R13, 0x1, -R24 ;  /* 0x000000010d0d8824 */ /* 0x000fe200078e0a18 */
[----:B------:R-:W-:Y:S01]  /*14750*/  IABS R7, R9 ;  /* 0x0000000900077213 */ /* 0x000fe20000000000 */
[C---:B------:R-:W-:Y:S01]  /*14760*/  IMAD R4, R24.reuse, R11, R4 ;  /* 0x0000000b18047224 */ /* 0x040fe200078e0204 */
[----:B------:R0:W-:Y:S01]  /*14770*/  STL [R1+0x1d8], R12 ;  /* 0x0001d80c01007387 */ /* 0x0001e20000100800 */
[----:B------:R-:W-:Y:S01]  /*14780*/  IMAD.MOV.U32 R14, RZ, RZ, R8 ;  /* 0x000000ffff0e7224 */ /* 0x000fe200078e0008 */
[----:B------:R-:W-:Y:S01]  /*14790*/  ISETP.GT.U32.AND P4, PT, R24, R0, PT ;  /* 0x000000001800720c */ /* 0x000fe20003f84070 */
[----:B------:R-:W-:Y:S01]  /*147a0*/  IMAD.HI.U32 R8, R2, R7, RZ ;  /* 0x0000000702087227 */ /* 0x000fe200078e00ff */
[----:B------:R-:W-:-:S03]  /*147b0*/  ISETP.GE.AND P0, PT, R15, RZ, PT ;  /* 0x000000ff0f00720c */ /* 0x000fc60003f06270 */
[----:B------:R-:W-:Y:S01]  /*147c0*/  @!P3 IMAD.MOV R14, RZ, RZ, -R14 ;  /* 0x000000ffff0eb224 */ /* 0x000fe200078e0a0e */
[----:B------:R-:W-:Y:S01]  /*147d0*/  ISETP.GT.U32.AND P3, PT, R24, R4, PT ;  /* 0x000000041800720c */ /* 0x000fe20003f64070 */
[----:B------:R-:W-:Y:S02]  /*147e0*/  @!P1 IMAD.IADD R5, R5, 0x1, -R24 ;  /* 0x0000000105059824 */ /* 0x000fe400078e0a18 */
[----:B0-----:R-:W-:Y:S01]  /*147f0*/  IMAD.MOV.U32 R12, RZ, RZ, R13 ;  /* 0x000000ffff0c7224 */ /* 0x001fe200078e000d */
[----:B------:R-:W-:Y:S01]  /*14800*/  STL [R1+0x1ac], R14 ;  /* 0x0001ac0e01007387 */ /* 0x000fe20000100800 */
[----:B------:R-:W-:-:S04]  /*14810*/  IMAD.HI.U32 R10, R2, R3, RZ ;  /* 0x00000003020a7227 */ /* 0x000fc800078e00ff */
[----:B------:R-:W-:Y:S01]  /*14820*/  @!P2 IMAD.MOV R12, RZ, RZ, -R12 ;  /* 0x000000ffff0ca224 */ /* 0x000fe200078e0a0c */
[----:B------:R-:W-:Y:S01]  /*14830*/  ISETP.GE.AND P2, PT, R6, RZ, PT ;  /* 0x000000ff0600720c */ /* 0x000fe20003f46270 */
[----:B------:R-:W-:Y:S01]  /*14840*/  IMAD.MOV R6, RZ, RZ, -R8 ;  /* 0x000000ffff067224 */ /* 0x000fe200078e0a08 */
[C---:B------:R-:W-:Y:S01]  /*14850*/  IADD3 R8, R29.reuse, 0x7a, RZ ;  /* 0x0000007a1d087810 */ /* 0x040fe20007ffe0ff */
[----:B------:R-:W-:Y:S01]  /*14860*/  IMAD.MOV R10, RZ, RZ, -R10 ;  /* 0x000000ffff0a7224 */ /* 0x000fe200078e0a0a */
[----:B------:R0:W-:Y:S01]  /*14870*/  STL [R1+0x1b0], R12 ;  /* 0x0001b00c01007387 */ /* 0x0001e20000100800 */
[----:B------:R-:W-:Y:S01]  /*14880*/  IMAD R6, R24, R6, R7 ;  /* 0x0000000618067224 */ /* 0x000fe200078e0207 */
[----:B------:R-:W-:Y:S01]  /*14890*/  IADD3 R7, R29, 0x79, RZ ;  /* 0x000000791d077810 */ /* 0x000fe20007ffe0ff */
[--C-:B------:R-:W-:Y:S01]  /*148a0*/  @!P3 IMAD.IADD R4, R4, 0x1, -R24.reuse ;  /* 0x000000010404b824 */ /* 0x100fe200078e0a18 */
[----:B------:R-:W-:Y:S01]  /*148b0*/  IABS R18, R8 ;  /* 0x0000000800127213 */ /* 0x000fe20000000000 */
[----:B------:R-:W-:Y:S01]  /*148c0*/  IMAD R3, R24, R10, R3 ;  /* 0x0000000a18037224 */ /* 0x000fe200078e0203 */
[----:B------:R-:W-:Y:S01]  /*148d0*/  IABS R10, R7 ;  /* 0x00000007000a7213 */ /* 0x000fe20000000000 */
[----:B------:R-:W-:Y:S01]  /*148e0*/  @!P4 IMAD.IADD R0, R0, 0x1, -R24 ;  /* 0x000000010000c824 */ /* 0x000fe200078e0a18 */
[----:B------:R-:W-:Y:S01]  /*148f0*/  ISETP.GE.AND P4, PT, R9, RZ, PT ;  /* 0x000000ff0900720c */ /* 0x000fe20003f86270 */
[----:B0-----:R-:W-:Y:S01]  /*14900*/  IMAD.MOV.U32 R12, RZ, RZ, R5 ;  /* 0x000000ffff0c7224 */ /* 0x001fe200078e0005 */
[----:B------:R-:W-:Y:S01]  /*14910*/  IADD3 R9, R29, 0x7b, RZ ;  /* 0x0000007b1d097810 */ /* 0x000fe20007ffe0ff */
[----:B------:R-:W-:Y:S01]  /*14920*/  IMAD.MOV.U32 R11, RZ, RZ, R0 ;  /* 0x000000ffff0b7224 */ /* 0x000fe200078e0000 */
[C---:B------:R-:W-:Y:S01]  /*14930*/  ISETP.GT.U32.AND P3, PT, R24.reuse, R4, PT ;  /* 0x000000041800720c */ /* 0x040fe20003f64070 */
[----:B------:R-:W-:Y:S01]  /*14940*/  @!P5 IMAD.MOV R12, RZ, RZ, -R12 ;  /* 0x000000ffff0cd224 */ /* 0x000fe200078e0a0c */
[C---:B------:R-:W-:Y:S01]  /*14950*/  ISETP.GT.U32.AND P5, PT, R24.reuse, R6, PT ;  /* 0x000000061800720c */ /* 0x040fe20003fa4070 */
[----:B------:R-:W-:Y:S01]  /*14960*/  @!P0 IMAD.MOV R11, RZ, RZ, -R11 ;  /* 0x000000ffff0b8224 */ /* 0x000fe200078e0a0b */
[----:B------:R-:W-:Y:S01]  /*14970*/  ISETP.GT.U32.AND P1, PT, R24, R3, PT ;  /* 0x000000031800720c */ /* 0x000fe20003f24070 */
[----:B------:R-:W-:Y:S01]  /*14980*/  IMAD.MOV.U32 R5, RZ, RZ, R10 ;  /* 0x000000ffff057224 */ /* 0x000fe200078e000a */
[----:B------:R-:W-:Y:S01]  /*14990*/  IABS R17, R9 ;  /* 0x0000000900117213 */ /* 0x000fe20000000000 */
[C---:B------:R-:W-:Y:S01]  /*149a0*/  IMAD.HI.U32 R10, R2.reuse, R18, RZ ;  /* 0x00000012020a7227 */ /* 0x040fe200078e00ff */
[----:B------:R-:W-:Y:S01]  /*149b0*/  ISETP.GE.AND P0, PT, R9, RZ, PT ;  /* 0x000000ff0900720c */ /* 0x000fe20003f06270 */
[----:B------:R0:W-:Y:S01]  /*149c0*/  STL [R1+0x1b8], R12 ;  /* 0x0001b80c01007387 */ /* 0x0001e20000100800 */
[----:B------:R-:W-:Y:S01]  /*149d0*/  IADD3 R14, R29, 0x76, RZ ;  /* 0x000000761d0e7810 */ /* 0x000fe20007ffe0ff */
[----:B------:R-:W-:-:S02]  /*149e0*/  IMAD.HI.U32 R9, R2, R17, RZ ;  /* 0x0000001102097227 */ /* 0x000fc400078e00ff */
[----:B------:R-:W-:Y:S02]  /*149f0*/  STL [R1+0x1c8], R11 ;  /* 0x0001c80b01007387 */ /* 0x000fe40000100800 */
[--C-:B------:R-:W-:Y:S02]  /*14a00*/  @!P5 IMAD.IADD R6, R6, 0x1, -R24.reuse ;  /* 0x000000010606d824 */ /* 0x100fe400078e0a18 */
[--C-:B------:R-:W-:Y:S01]  /*14a10*/  @!P3 IMAD.IADD R4, R4, 0x1, -R24.reuse ;  /* 0x000000010404b824 */ /* 0x100fe200078e0a18 */
[----:B------:R-:W-:Y:S01]  /*14a20*/  ISETP.GE.AND P3, PT, R8, RZ, PT ;  /* 0x000000ff0800720c */ /* 0x000fe20003f66270 */
[----:B------:R-:W-:Y:S01]  /*14a30*/  IMAD.MOV R9, RZ, RZ, -R9 ;  /* 0x000000ffff097224 */ /* 0x000fe200078e0a09 */
[C---:B------:R-:W-:Y:S01]  /*14a40*/  ISETP.GT.U32.AND P5, PT, R24.reuse, R6, PT ;  /* 0x000000061800720c */ /* 0x040fe20003fa4070 */
[----:B------:R-:W-:Y:S02]  /*14a50*/  @!P1 IMAD.IADD R3, R3, 0x1, -R24 ;  /* 0x0000000103039824 */ /* 0x000fe400078e0a18 */
[----:B------:R-:W-:-:S02]  /*14a60*/  IMAD R17, R24, R9, R17 ;  /* 0x0000000918117224 */ /* 0x000fc400078e0211 */
[----:B0-----:R-:W-:Y:S01]  /*14a70*/  IMAD.MOV.U32 R12, RZ, RZ, R4 ;  /* 0x000000ffff0c7224 */ /* 0x001fe200078e0004 */
[C---:B------:R-:W-:Y:S01]  /*14a80*/  ISETP.GT.U32.AND P1, PT, R24.reuse, R3, PT ;  /* 0x000000031800720c */ /* 0x040fe20003f24070 */
[----:B------:R-:W-:Y:S01]  /*14a90*/  IMAD.MOV R8, RZ, RZ, -R10 ;  /* 0x000000ffff087224 */ /* 0x000fe200078e0a0a */
[C---:B------:R-:W-:Y:S01]  /*14aa0*/  IADD3 R4, R29.reuse, 0x77, RZ ;  /* 0x000000771d047810 */ /* 0x040fe20007ffe0ff */
[----:B------:R-:W-:Y:S01]  /*14ab0*/  @!P6 IMAD.MOV R12, RZ, RZ, -R12 ;  /* 0x000000ffff0ce224 */ /* 0x000fe200078e0a0c */
[C---:B------:R-:W-:Y:S01]  /*14ac0*/  ISETP.GT.U32.AND P6, PT, R24.reuse, R17, PT ;  /* 0x000000111800720c */ /* 0x040fe20003fc4070 */
[----:B------:R-:W-:Y:S01]  /*14ad0*/  IMAD R18, R24, R8, R18 ;  /* 0x0000000818127224 */ /* 0x000fe200078e0212 */
[----:B------:R-:W-:Y:S01]  /*14ae0*/  IADD3 R8, R29, 0x78, RZ ;  /* 0x000000781d087810 */ /* 0x000fe20007ffe0ff */
[----:B------:R-:W-:Y:S01]  /*14af0*/  @!P5 IMAD.IADD R6, R6, 0x1, -R24 ;  /* 0x000000010606d824 */ /* 0x000fe200078e0a18 */
[----:B------:R0:W-:Y:S01]  /*14b00*/  STL [R1+0x1cc], R12 ;  /* 0x0001cc0c01007387 */ /* 0x0001e20000100800 */
[----:B------:R-:W-:Y:S01]  /*14b10*/  IMAD.HI.U32 R0, R2, R5, RZ ;  /* 0x0000000502007227 */ /* 0x000fe200078e00ff */
[----:B------:R-:W-:-:S02]  /*14b20*/  ISETP.GT.U32.AND P5, PT, R24, R18, PT ;  /* 0x000000121800720c */ /* 0x000fc40003fa4070 */
[----:B------:R-:W-:Y:S01]  /*14b30*/  IABS R10, R14 ;  /* 0x0000000e000a7213 */ /* 0x000fe20000000000 */
[----:B------:R-:W-:Y:S01]  /*14b40*/  @!P1 IMAD.IADD R3, R3, 0x1, -R24 ;  /* 0x0000000103039824 */ /* 0x000fe200078e0a18 */
[----:B------:R-:W-:Y:S01]  /*14b50*/  ISETP.GE.AND P1, PT, R7, RZ, PT ;  /* 0x000000ff0700720c */ /* 0x000fe20003f26270 */
[----:B------:R-:W-:Y:S02]  /*14b60*/  IMAD.MOV R0, RZ, RZ, -R0 ;  /* 0x000000ffff007224 */ /* 0x000fe400078e0a00 */
[--C-:B------:R-:W-:Y:S01]  /*14b70*/  @!P6 IMAD.IADD R17, R17, 0x1, -R24.reuse ;  /* 0x000000011111e824 */ /* 0x100fe200078e0a18 */
[----:B0-----:R-:W-:Y:S01]  /*14b80*/  IABS R12, R4 ;  /* 0x00000004000c7213 */ /* 0x001fe20000000000 */
[----:B------:R-:W-:Y:S02]  /*14b90*/  IMAD.MOV.U32 R11, RZ, RZ, R3 ;  /* 0x000000ffff0b7224 */ /* 0x000fe400078e0003 */
[C---:B------:R-:W-:Y:S01]  /*14ba0*/  IMAD R0, R24.reuse, R0, R5 ;  /* 0x0000000018007224 */ /* 0x040fe200078e0205 */
[----:B------:R-:W-:Y:S01]  /*14bb0*/  ISETP.GT.U32.AND P6, PT, R24, R17, PT ;  /* 0x000000111800720c */ /* 0x000fe20003fc4070 */
[----:B------:R-:W-:Y:S01]  /*14bc0*/  @!P2 IMAD.MOV R11, RZ, RZ, -R11 ;  /* 0x000000ffff0ba224 */ /* 0x000fe200078e0a0b */
[----:B------:R-:W-:Y:S01]  /*14bd0*/  ISETP.GE.AND P2, PT, R8, RZ, PT ;  /* 0x000000ff0800720c */ /* 0x000fe20003f46270 */
[----:B------:R-:W-:Y:S01]  /*14be0*/  @!P5 IMAD.IADD R18, R18, 0x1, -R24 ;  /* 0x000000011212d824 */ /* 0x000fe200078e0a18 */
[----:B------:R-:W-:Y:S01]  /*14bf0*/  IABS R8, R8 ;  /* 0x0000000800087213 */ /* 0x000fe20000000000 */
[----:B------:R-:W-:Y:S01]  /*14c00*/  IMAD.MOV.U32 R15, RZ, RZ, R6 ;  /* 0x000000ffff0f7224 */ /* 0x000fe200078e0006 */
[----:B------:R0:W-:Y:S01]  /*14c10*/  STL [R1+0x1d0], R11 ;  /* 0x0001d00b01007387 */ /* 0x0001e20000100800 */
[----:B------:R-:W-:Y:S01]  /*14c20*/  IMAD.HI.U32 R7, R2, R12, RZ ;  /* 0x0000000c02077227 */ /* 0x000fe200078e00ff */
[----:B------:R-:W-:-:S02]  /*14c30*/  ISETP.GT.U32.AND P5, PT, R24, R18, PT ;  /* 0x000000121800720c */ /* 0x000fc40003fa4070 */
[----:B------:R-:W-:Y:S01]  /*14c40*/  IADD3 R5, R29, 0x75, RZ ;  /* 0x000000751d057810 */ /* 0x000fe20007ffe0ff */
[----:B------:R-:W-:-:S03]  /*14c50*/  IMAD.HI.U32 R9, R2, R8, RZ ;  /* 0x0000000802097227 */ /* 0x000fc600078e00ff */
[----:B------:R-:W-:Y:S01]  /*14c60*/  IABS R13, R5 ;  /* 0x00000005000d7213 */ /* 0x000fe20000000000 */
[----:B------:R-:W-:Y:S01]  /*14c70*/  @!P4 IMAD.MOV R15, RZ, RZ, -R15 ;  /* 0x000000ffff0fc224 */ /* 0x000fe200078e0a0f */
[----:B------:R-:W-:Y:S01]  /*14c80*/  ISETP.GT.U32.AND P4, PT, R24, R0, PT ;  /* 0x000000001800720c */ /* 0x000fe20003f84070 */
[----:B------:R-:W-:Y:S02]  /*14c90*/  IMAD.MOV R9, RZ, RZ, -R9 ;  /* 0x000000ffff097224 */ /* 0x000fe400078e0a09 */
[----:B------:R-:W-:Y:S01]  /*14ca0*/  @!P6 IMAD.IADD R17, R17, 0x1, -R24 ;  /* 0x000000011111e824 */ /* 0x000fe200078e0a18 */
[----:B------:R-:W-:Y:S01]  /*14cb0*/  ISETP.GE.AND P6, PT, R4, RZ, PT ;  /* 0x000000ff0400720c */ /* 0x000fe20003fc6270 */
[----:B------:R-:W-:Y:S01]  /*14cc0*/  IMAD.MOV R7, RZ, RZ, -R7 ;  /* 0x000000ffff077224 */ /* 0x000fe200078e0a07 */
[----:B------:R1:W-:Y:S01]  /*14cd0*/  STL [R1+0x1bc], R15 ;  /* 0x0001bc0f01007387 */ /* 0x0003e20000100800 */
        /* <DEDUP_REMOVED lines=8> */
[----:B0-----:R-:W-:Y:S01]  /*14d60*/  IMAD.HI.U32 R11, R2, R10, RZ ;  /* 0x0000000a020b7227 */ /* 0x001fe200078e00ff */
[----:B-1----:R-:W-:-:S02]  /*14d70*/  IABS R15, R9 ;  /* 0x00000009000f7213 */ /* 0x002fc40000000000 */
[----:B------:R-:W-:Y:S01]  /*14d80*/  IABS R16, R7 ;  /* 0x0000000700107213 */ /* 0x000fe20000000000 */
[----:B------:R-:W-:Y:S01]  /*14d90*/  IMAD.MOV R6, RZ, RZ, -R11 ;  /* 0x000000ffff067224 */ /* 0x000fe200078e0a0b */
[C---:B------:R-:W-:Y:S01]  /*14da0*/  IADD3 R11, R29.reuse, 0x74, RZ ;  /* 0x000000741d0b7810 */ /* 0x040fe20007ffe0ff */
[----:B------:R-:W-:Y:S01]  /*14db0*/  IMAD.MOV.U32 R20, RZ, RZ, R17 ;  /* 0x000000ffff147224 */ /* 0x000fe200078e0011 */
[----:B------:R-:W-:Y:S01]  /*14dc0*/  IADD3 R8, R29, 0x71, RZ ;  /* 0x000000711d087810 */ /* 0x000fe20007ffe0ff */
[----:B------:R-:W-:Y:S01]  /*14dd0*/  IMAD R10, R24, R6, R10 ;  /* 0x00000006180a7224 */ /* 0x000fe200078e020a */
[----:B------:R-:W-:Y:S01]  /*14de0*/  IABS R6, R11 ;  /* 0x0000000b00067213 */ /* 0x000fe20000000000 */
[--C-:B------:R-:W-:Y:S01]  /*14df0*/  @!P5 IMAD.IADD R4, R4, 0x1, -R24.reuse ;  /* 0x000000010404d824 */ /* 0x100fe200078e0a18 */
[----:B------:R-:W-:Y:S01]  /*14e00*/  ISETP.GT.U32.AND P5, PT, R24, R0, PT ;  /* 0x000000001800720c */ /* 0x000fe20003fa4070 */
[----:B------:R-:W-:Y:S02]  /*14e10*/  @!P4 IMAD.IADD R12, R12, 0x1, -R24 ;  /* 0x000000010c0cc824 */ /* 0x000fe400078e0a18 */
[----:B------:R-:W-:Y:S01]  /*14e20*/  IMAD.HI.U32 R19, R2, R6, RZ ;  /* 0x0000000602137227 */ /* 0x000fe200078e00ff */
[----:B------:R-:W-:-:S03]  /*14e30*/  ISETP.GT.U32.AND P4, PT, R24, R4, PT ;  /* 0x000000041800720c */ /* 0x000fc60003f84070 */
[----:B------:R-:W-:Y:S01]  /*14e40*/  @!P0 IMAD.MOV R20, RZ, RZ, -R20 ;  /* 0x000000ffff148224 */ /* 0x000fe200078e0a14 */
[----:B------:R-:W-:Y:S01]  /*14e50*/  ISETP.GT.U32.AND P0, PT, R24, R12, PT ;  /* 0x0000000c1800720c */ /* 0x000fe20003f04070 */
[----:B------:R-:W-:-:S03]  /*14e60*/  IMAD.HI.U32 R3, R2, R13, RZ ;  /* 0x0000000d02037227 */ /* 0x000fc600078e00ff */
[----:B------:R0:W-:Y:S01]  /*14e70*/  STL [R1+0x1a8], R20 ;  /* 0x0001a81401007387 */ /* 0x0001e20000100800 */
[----:B------:R-:W-:-:S04]  /*14e80*/  IMAD.HI.U32 R17, R2, R15, RZ ;  /* 0x0000000f02117227 */ /* 0x000fc800078e00ff */
[----:B------:R-:W-:Y:S02]  /*14e90*/  IMAD.MOV R19, RZ, RZ, -R19 ;  /* 0x000000ffff137224 */ /* 0x000fe400078e0a13 */
[----:B------:R-:W-:Y:S02]  /*14ea0*/  IMAD.MOV R3, RZ, RZ, -R3 ;  /* 0x000000ffff037224 */ /* 0x000fe400078e0a03 */
[----:B------:R-:W-:Y:S02]  /*14eb0*/  IMAD.MOV R17, RZ, RZ, -R17 ;  /* 0x000000ffff117224 */ /* 0x000fe400078e0a11 */
[C---:B------:R-:W-:Y:S02]  /*14ec0*/  IMAD R6, R24.reuse, R19, R6 ;  /* 0x0000001318067224 */ /* 0x040fe400078e0206 */
[C---:B------:R-:W-:Y:S01]  /*14ed0*/  IMAD R13, R24.reuse, R3, R13 ;  /* 0x00000003180d7224 */ /* 0x040fe200078e020d */
[----:B------:R-:W-:Y:S01]  /*14ee0*/  IABS R3, R8 ;  /* 0x0000000800037213 */ /* 0x000fe20000000000 */
[----:B------:R-:W-:Y:S01]  /*14ef0*/  @!P3 IMAD.MOV R18, RZ, RZ, -R18 ;  /* 0x000000ffff12b224 */ /* 0x000fe200078e0a12 */
[C---:B------:R-:W-:Y:S01]  /*14f00*/  ISETP.GT.U32.AND P3, PT, R24.reuse, R10, PT ;  /* 0x0000000a1800720c */ /* 0x040fe20003f64070 */
[----:B------:R-:W-:-:S02]  /*14f10*/  IMAD R15, R24, R17, R15 ;  /* 0x00000011180f7224 */ /* 0x000fc400078e020f */
[--C-:B------:R-:W-:Y:S01]  /*14f20*/  @!P4 IMAD.IADD R4, R4, 0x1, -R24.reuse ;  /* 0x000000010404c824 */ /* 0x100fe200078e0a18 */
[----:B------:R-:W-:Y:S01]  /*14f30*/  ISETP.GT.U32.AND P4, PT, R24, R6, PT ;  /* 0x000000061800720c */ /* 0x000fe20003f84070 */
[--C-:B------:R-:W-:Y:S01]  /*14f40*/  @!P5 IMAD.IADD R0, R0, 0x1, -R24.reuse ;  /* 0x000000010000d824 */ /* 0x100fe200078e0a18 */
[----:B------:R-:W-:Y:S01]  /*14f50*/  ISETP.GT.U32.AND P5, PT, R24, R13, PT ;  /* 0x0000000d1800720c */ /* 0x000fe20003fa4070 */
[----:B------:R-:W-:Y:S01]  /*14f60*/  @!P0 IMAD.IADD R12, R12, 0x1, -R24 ;  /* 0x000000010c0c8824 */ /* 0x000fe200078e0a18 */
[----:B------:R-:W-:Y:S01]  /*14f70*/  ISETP.GT.U32.AND P0, PT, R24, R15, PT ;  /* 0x0000000f1800720c */ /* 0x000fe20003f04070 */
[----:B------:R1:W-:Y:S01]  /*14f80*/  STL [R1+0x1a4], R18 ;  /* 0x0001a41201007387 */ /* 0x0003e20000100800 */
[----:B0-----:R-:W-:Y:S02]  /*14f90*/  IMAD.MOV.U32 R20, RZ, RZ, R4 ;  /* 0x000000ffff147224 */ /* 0x001fe400078e0004 */
[----:B------:R-:W-:Y:S02]  /*14fa0*/  IMAD.MOV.U32 R21, RZ, RZ, R0 ;  /* 0x000000ffff157224 */ /* 0x000fe400078e0000 */
[----:B------:R-:W-:Y:S01]  /*14fb0*/  @!P3 IMAD.IADD R10, R10, 0x1, -R24 ;  /* 0x000000010a0ab824 */ /* 0x000fe200078e0a18 */
[----:B------:R-:W-:Y:S01]  /*14fc0*/  ISETP.GE.AND P3, PT, R14, RZ, PT ;  /* 0x000000ff0e00720c */ /* 0x000fe20003f66270 */
[----:B------:R-:W-:Y:S01]  /*14fd0*/  @!P2 IMAD.MOV R20, RZ, RZ, -R20 ;  /* 0x000000ffff14a224 */ /* 0x000fe200078e0a14 */
[----:B------:R-:W-:Y:S01]  /*14fe0*/  IADD3 R14, R29, 0x70, RZ ;  /* 0x000000701d0e7810 */ /* 0x000fe20007ffe0ff */
[----:B------:R-:W-:Y:S01]  /*14ff0*/  @!P4 IMAD.IADD R6, R6, 0x1, -R24 ;  /* 0x000000010606c824 */ /* 0x000fe200078e0a18 */
[----:B------:R-:W-:Y:S01]  /*15000*/  ISETP.GT.U32.AND P4, PT, R24, R10, PT ;  /* 0x0000000a1800720c */ /* 0x000fe20003f84070 */
[----:B-1----:R-:W-:Y:S01]  /*15010*/  IMAD.HI.U32 R18, R2, R16, RZ ;  /* 0x0000001002127227 */ /* 0x002fe200078e00ff */
[----:B------:R-:W-:-:S02]  /*15020*/  IABS R4, R14 ;  /* 0x0000000e00047213 */ /* 0x000fc40000000000 */
[C---:B------:R-:W-:Y:S01]  /*15030*/  ISETP.GT.U32.AND P2, PT, R24.reuse, R6, PT ;  /* 0x000000061800720c */ /* 0x040fe20003f44070 */
[----:B------:R-:W-:Y:S02]  /*15040*/  IMAD.MOV R18, RZ, RZ, -R18 ;  /* 0x000000ffff127224 */ /* 0x000fe400078e0a12 */
[----:B------:R-:W-:Y:S01]  /*15050*/  @!P5 IMAD.IADD R13, R13, 0x1, -R24 ;  /* 0x000000010d0dd824 */ /* 0x000fe200078e0a18 */
[----:B------:R-:W-:Y:S01]  /*15060*/  ISETP.GE.AND P5, PT, R5, RZ, PT ;  /* 0x000000ff0500720c */ /* 0x000fe20003fa6270 */
[C---:B------:R-:W-:Y:S01]  /*15070*/  IMAD R16, R24.reuse, R18, R16 ;  /* 0x0000001218107224 */ /* 0x040fe200078e0210 */
[----:B------:R-:W-:Y:S01]  /*15080*/  IADD3 R5, R29, 0x6f, RZ ;  /* 0x0000006f1d057810 */ /* 0x000fe20007ffe0ff */
[----:B------:R-:W-:Y:S01]  /*15090*/  @!P0 IMAD.IADD R15, R15, 0x1, -R24 ;  /* 0x000000010f0f8824 */ /* 0x000fe200078e0a18 */
[C---:B------:R-:W-:Y:S01]  /*150a0*/  ISETP.GT.U32.AND P0, PT, R24.reuse, R13, PT ;  /* 0x0000000d1800720c */ /* 0x040fe20003f04070 */
[----:B------:R-:W-:Y:S01]  /*150b0*/  @!P1 IMAD.MOV R21, RZ, RZ, -R21 ;  /* 0x000000ffff159224 */ /* 0x000fe200078e0a15 */
[----:B------:R-:W-:Y:S01]  /*150c0*/  IABS R0, R5 ;  /* 0x0000000500007213 */ /* 0x000fe20000000000 */
[----:B------:R-:W-:Y:S01]  /*150d0*/  @!P6 IMAD.MOV R12, RZ, RZ, -R12 ;  /* 0x000000ffff0ce224 */ /* 0x000fe200078e0a0c */
[----:B------:R-:W-:Y:S01]  /*150e0*/  ISETP.GT.U32.AND P1, PT, R24, R15, PT ;  /* 0x0000000f1800720c */ /* 0x000fe20003f24070 */
[----:B------:R-:W-:Y:S01]  /*150f0*/  IMAD.HI.U32 R19, R2, R3, RZ ;  /* 0x0000000302137227 */ /* 0x000fe200078e00ff */
[----:B------:R-:W-:Y:S01]  /*15100*/  ISETP.GT.U32.AND P6, PT, R24, R16, PT ;  /* 0x000000101800720c */ /* 0x000fe20003fc4070 */
[----:B------:R-:W-:Y:S02]  /*15110*/  STL [R1+0x19c], R21 ;  /* 0x00019c1501007387 */ /* 0x000fe40000100800 */
[----:B------:R-:W-:-:S02]  /*15120*/  IMAD.MOV R19, RZ, RZ, -R19 ;  /* 0x000000ffff137224 */ /* 0x000fc400078e0a13 */
[--C-:B------:R-:W-:Y:S01]  /*15130*/  @!P4 IMAD.IADD R10, R10, 0x1, -R24.reuse ;  /* 0x000000010a0ac824 */ /* 0x100fe200078e0a18 */
[----:B------:R-:W-:Y:S01]  /*15140*/  ISETP.GE.AND P4, PT, R11, RZ, PT ;  /* 0x000000ff0b00720c */ /* 0x000fe20003f86270 */
[----:B------:R-:W-:Y:S01]  /*15150*/  IMAD R3, R24, R19, R3 ;  /* 0x0000001318037224 */ /* 0x000fe200078e0203 */
[----:B------:R-:W-:Y:S01]  /*15160*/  STL [R1+0x198], R20 ;  /* 0x0001981401007387 */ /* 0x000fe20000100800 */
[--C-:B------:R-:W-:Y:S01]  /*15170*/  @!P2 IMAD.IADD R6, R6, 0x1, -R24.reuse ;  /* 0x000000010606a824 */ /* 0x100fe200078e0a18 */
[----:B------:R-:W-:Y:S01]  /*15180*/  ISETP.GE.AND P2, PT, R9, RZ, PT ;  /* 0x000000ff0900720c */ /* 0x000fe20003f46270 */
[----:B------:R-:W-:Y:S01]  /*15190*/  IMAD.HI.U32 R9, R2, R4, RZ ;  /* 0x0000000402097227 */ /* 0x000fe200078e00ff */
[----:B------:R0:W-:Y:S03]  /*151a0*/  STL [R1+0x194], R12 ;  /* 0x0001940c01007387 */ /* 0x0001e60000100800 */
[--C-:B------:R-:W-:Y:S01]  /*151b0*/  @!P0 IMAD.IADD R13, R13, 0x1, -R24.reuse ;  /* 0x000000010d0d8824 */ /* 0x100fe200078e0a18 */
[----:B------:R-:W-:Y:S01]  /*151c0*/  ISETP.GT.U32.AND P0, PT, R24, R3, PT ;  /* 0x000000031800720c */ /* 0x000fe20003f04070 */
[--C-:B------:R-:W-:Y:S01]  /*151d0*/  @!P1 IMAD.IADD R15, R15, 0x1, -R24.reuse ;  /* 0x000000010f0f9824 */ /* 0x100fe200078e0a18 */
[----:B------:R-:W-:Y:S01]  /*151e0*/  ISETP.GE.AND P1, PT, R7, RZ, PT ;  /* 0x000000ff0700720c */ /* 0x000fe20003f26270 */
[----:B------:R-:W-:Y:S01]  /*151f0*/  @!P6 IMAD.IADD R16, R16, 0x1, -R24 ;  /* 0x000000011010e824 */ /* 0x000fe200078e0a18 */
[----:B------:R-:W-:Y:S01]  /*15200*/  ISETP.GE.AND P6, PT, R8, RZ, PT ;  /* 0x000000ff0800720c */ /* 0x000fe20003fc6270 */
[----:B------:R-:W-:-:S04]  /*15210*/  IMAD.HI.U32 R7, R2, R0, RZ ;  /* 0x0000000002077227 */ /* 0x000fc800078e00ff */
[----:B------:R-:W-:Y:S02]  /*15220*/  IMAD.MOV R8, RZ, RZ, -R9 ;  /* 0x000000ffff087224 */ /* 0x000fe400078e0a09 */
[----:B------:R-:W-:Y:S02]  /*15230*/  IMAD.MOV R7, RZ, RZ, -R7 ;  /* 0x000000ffff077224 */ /* 0x000fe400078e0a07 */
[C---:B------:R-:W-:Y:S02]  /*15240*/  IMAD R4, R24.reuse, R8, R4 ;  /* 0x0000000818047224 */ /* 0x040fe400078e0204 */
        /* <DEDUP_REMOVED lines=8> */
[C---:B------:R-:W-:Y:S01]  /*152d0*/  ISETP.GT.U32.AND P0, PT, R24.reuse, R16, PT ;  /* 0x000000101800720c */ /* 0x040fe20003f04070 */
[----:B0-----:R-:W-:Y:S01]  /*152e0*/  IMAD.MOV.U32 R12, RZ, RZ, R13 ;  /* 0x000000ffff0c7224 */ /* 0x001fe200078e000d */
[C---:B------:R-:W-:Y:S01]  /*152f0*/  IADD3 R10, R29.reuse, 0x6c, RZ ;  /* 0x0000006c1d0a7810 */ /* 0x040fe20007ffe0ff */
[----:B------:R-:W-:Y:S01]  /*15300*/  @!P2 IMAD.MOV R9, RZ, RZ, -R9 ;  /* 0x000000ffff09a224 */ /* 0x000fe200078e0a09 */
[----:B------:R-:W-:Y:S01]  /*15310*/  ISETP.GT.U32.AND P2, PT, R24, R0, PT ;  /* 0x000000001800720c */ /* 0x000fe20003f44070 */
[----:B------:R-:W-:Y:S01]  /*15320*/  @!P3 IMAD.MOV R17, RZ, RZ, -R17 ;  /* 0x000000ffff11b224 */ /* 0x000fe200078e0a11 */
[----:B------:R-:W-:Y:S01]  /*15330*/  ISETP.GE.AND P3, PT, R14, RZ, PT ;  /* 0x000000ff0e00720c */ /* 0x000fe20003f66270 */
[----:B------:R-:W-:Y:S01]  /*15340*/  @!P5 IMAD.MOV R12, RZ, RZ, -R12 ;  /* 0x000000ffff0cd224 */ /* 0x000fe200078e0a0c */
[----:B------:R-:W-:Y:S01]  /*15350*/  ISETP.GT.U32.AND P5, PT, R24, R3, PT ;  /* 0x000000031800720c */ /* 0x000fe20003fa4070 */
[----:B------:R-:W-:Y:S01]  /*15360*/  @!P4 IMAD.IADD R4, R4, 0x1, -R24 ;  /* 0x000000010404c824 */ /* 0x000fe200078e0a18 */
[----:B------:R-:W-:Y:S01]  /*15370*/  STL [R1+0x190], R17 ;  /* 0x0001901101007387 */ /* 0x000fe20000100800 */
[----:B------:R-:W-:-:S02]  /*15380*/  IADD3 R13, R29, 0x67, RZ ;  /* 0x000000671d0d7810 */ /* 0x000fc40007ffe0ff */
[--C-:B------:R-:W-:Y:S01]  /*15390*/  @!P0 IMAD.IADD R16, R16, 0x1, -R24.reuse ;  /* 0x0000000110108824 */ /* 0x100fe200078e0a18 */
[----:B------:R-:W-:Y:S01]  /*153a0*/  STL [R1+0x18c], R12 ;  /* 0x00018c0c01007387 */ /* 0x000fe20000100800 */
[----:B------:R-:W-:Y:S02]  /*153b0*/  ISETP.GE.AND P0, PT, R5, RZ, PT ;  /* 0x000000ff0500720c */ /* 0x000fe40003f06270 */
[----:B------:R-:W-:Y:S01]  /*153c0*/  @!P2 IMAD.IADD R0, R0, 0x1, -R24 ;  /* 0x000000010000a824 */ /* 0x000fe200078e0a18 */
[----:B------:R0:W-:Y:S01]  /*153d0*/  STL [R1+0x168], R6 ;  /* 0x0001680601007387 */ /* 0x0001e20000100800 */
[C---:B------:R-:W-:Y:S01]  /*153e0*/  ISETP.GT.U32.AND P2, PT, R24.reuse, R4, PT ;  /* 0x000000041800720c */ /* 0x040fe20003f44070 */
[----:B------:R-:W-:Y:S01]  /*153f0*/  IMAD.MOV.U32 R8, RZ, RZ, R16 ;  /* 0x000000ffff087224 */ /* 0x000fe200078e0010 */
[----:B------:R-:W-:Y:S01]  /*15400*/  IADD3 R16, R29, 0x68, RZ ;  /* 0x000000681d107810 */ /* 0x000fe20007ffe0ff */
[----:B------:R-:W-:Y:S01]  /*15410*/  @!P5 IMAD.IADD R3, R3, 0x1, -R24 ;  /* 0x000000010303d824 */ /* 0x000fe200078e0a18 */
[----:B------:R-:W-:Y:S01]  /*15420*/  ISETP.GE.AND P5, PT, R7, RZ, PT ;  /* 0x000000ff0700720c */ /* 0x000fe20003fa6270 */
[----:B------:R-:W-:Y:S01]  /*15430*/  @!P1 IMAD.MOV R8, RZ, RZ, -R8 ;  /* 0x000000ffff089224 */ /* 0x000fe200078e0a08 */
[----:B------:R1:W-:Y:S01]  /*15440*/  STL [R1+0x10], R9 ;  /* 0x0000100901007387 */ /* 0x0003e20000100800 */
[----:B------:R-:W-:-:S02]  /*15450*/  ISETP.GT.U32.AND P1, PT, R24, R0, PT ;  /* 0x000000001800720c */ /* 0x000fc40003f24070 */
[C---:B0-----:R-:W-:Y:S01]  /*15460*/  IADD3 R6, R29.reuse, 0x6d, RZ ;  /* 0x0000006d1d067810 */ /* 0x041fe20007ffe0ff */
[----:B------:R0:W-:Y:S03]  /*15470*/  STL [R1+0x16c], R8 ;  /* 0x00016c0801007387 */ /* 0x0001e60000100800 */
[----:B------:R-:W-:Y:S01]  /*15480*/  IABS R5, R6 ;  /* 0x0000000600057213 */ /* 0x000fe20000000000 */
[----:B------:R-:W-:Y:S01]  /*15490*/  @!P2 IMAD.IADD R4, R4, 0x1, -R24 ;  /* 0x000000010404a824 */ /* 0x000fe200078e0a18 */
[----:B------:R-:W-:Y:S01]  /*154a0*/  ISETP.GE.AND P4, PT, R6, RZ, PT ;  /* 0x000000ff0600720c */ /* 0x000fe20003f86270 */
[----:B------:R-:W-:Y:S01]  /*154b0*/  IMAD.HI.U32 R6, R2, R11, RZ ;  /* 0x0000000b02067227 */ /* 0x000fe200078e00ff */
[----:B-1----:R-:W-:-:S03]  /*154c0*/  IADD3 R9, R29, 0x6a, RZ ;  /* 0x0000006a1d097810 */ /* 0x002fc60007ffe0ff */
[----:B------:R-:W-:Y:S02]  /*154d0*/  IMAD.MOV R6, RZ, RZ, -R6 ;  /* 0x000000ffff067224 */ /* 0x000fe400078e0a06 */
[----:B------:R-:W-:-:S04]  /*154e0*/  IMAD.HI.U32 R7, R2, R5, RZ ;  /* 0x0000000502077227 */ /* 0x000fc800078e00ff */
[C---:B------:R-:W-:Y:S02]  /*154f0*/  IMAD R11, R24.reuse, R6, R11 ;  /* 0x00000006180b7224 */ /* 0x040fe400078e020b */
[----:B0-----:R-:W-:Y:S02]  /*15500*/  IMAD.MOV.U32 R8, RZ, RZ, R3 ;  /* 0x000000ffff087224 */ /* 0x001fe400078e0003 */
[----:B------:R-:W-:Y:S01]  /*15510*/  IMAD.MOV R3, RZ, RZ, -R7 ;  /* 0x000000ffff037224 */ /* 0x000fe200078e0a07 */
[C---:B------:R-:W-:Y:S01]  /*15520*/  ISETP.GT.U32.AND P2, PT, R24.reuse, R11, PT ;  /* 0x0000000b1800720c */ /* 0x040fe20003f44070 */
[----:B------:R-:W-:Y:S01]  /*15530*/  IMAD.MOV.U32 R12, RZ, RZ, R4 ;  /* 0x000000ffff0c7224 */ /* 0x000fe200078e0004 */
[C---:B------:R-:W-:Y:S01]  /*15540*/  IADD3 R7, R29.reuse, 0x6b, RZ ;  /* 0x0000006b1d077810 */ /* 0x040fe20007ffe0ff */
        /* <DEDUP_REMOVED lines=8> */
[----:B------:R-:W-:Y:S01]  /*155d0*/  @!P2 IMAD.IADD R11, R11, 0x1, -R24 ;  /* 0x000000010b0ba824 */ /* 0x000fe200078e0a18 */
[----:B------:R0:W-:Y:S01]  /*155e0*/  STL [R1+0x170], R8 ;  /* 0x0001700801007387 */ /* 0x0001e20000100800 */
[----:B------:R-:W-:Y:S02]  /*155f0*/  ISETP.GE.AND P1, PT, R7, RZ, PT ;  /* 0x000000ff0700720c */ /* 0x000fe40003f26270 */
[----:B------:R-:W-:Y:S01]  /*15600*/  IMAD.HI.U32 R6, R2, R10, RZ ;  /* 0x0000000a02067227 */ /* 0x000fe200078e00ff */
[----:B------:R-:W-:Y:S01]  /*15610*/  ISETP.GT.U32.AND P2, PT, R24, R11, PT ;  /* 0x0000000b1800720c */ /* 0x000fe20003f44070 */
[----:B------:R-:W-:Y:S01]  /*15620*/  STL [R1+0x174], R12 ;  /* 0x0001740c01007387 */ /* 0x000fe20000100800 */
[----:B------:R-:W-:Y:S01]  /*15630*/  IABS R7, R7 ;  /* 0x0000000700077213 */ /* 0x000fe20000000000 */
[----:B------:R-:W-:-:S02]  /*15640*/  IMAD.MOV R4, RZ, RZ, -R6 ;  /* 0x000000ffff047224 */ /* 0x000fc400078e0a06 */
[----:B------:R-:W-:Y:S02]  /*15650*/  @!P3 IMAD.IADD R5, R5, 0x1, -R24 ;  /* 0x000000010505b824 */ /* 0x000fe400078e0a18 */
[----:B0-----:R-:W-:Y:S02]  /*15660*/  IMAD.MOV.U32 R8, RZ, RZ, R0 ;  /* 0x000000ffff087224 */ /* 0x001fe400078e0000 */
[C---:B------:R-:W-:Y:S01]  /*15670*/  IMAD R10, R24.reuse, R4, R10 ;  /* 0x00000004180a7224 */ /* 0x040fe200078e020a */
[----:B------:R-:W-:Y:S01]  /*15680*/  ISETP.GT.U32.AND P3, PT, R24, R5, PT ;  /* 0x000000051800720c */ /* 0x000fe20003f64070 */
[----:B------:R-:W-:Y:S01]  /*15690*/  @!P0 IMAD.MOV R8, RZ, RZ, -R8 ;  /* 0x000000ffff088224 */ /* 0x000fe200078e0a08 */
[----:B------:R-:W-:Y:S01]  /*156a0*/  ISETP.GE.AND P0, PT, R9, RZ, PT ;  /* 0x000000ff0900720c */ /* 0x000fe20003f06270 */
[----:B------:R-:W-:Y:S01]  /*156b0*/  @!P2 IMAD.IADD R11, R11, 0x1, -R24 ;  /* 0x000000010b0ba824 */ /* 0x000fe200078e0a18 */
[----:B------:R-:W-:Y:S01]  /*156c0*/  IABS R9, R9 ;  /* 0x0000000900097213 */ /* 0x000fe20000000000 */
[----:B------:R-:W-:Y:S01]  /*156d0*/  IMAD.HI.U32 R0, R2, R7, RZ ;  /* 0x0000000702007227 */ /* 0x000fe200078e00ff */
[----:B------:R0:W-:Y:S01]  /*156e0*/  STL [R1+0x184], R8 ;  /* 0x0001840801007387 */ /* 0x0001e20000100800 */
[----:B------:R-:W-:-:S02]  /*156f0*/  ISETP.GT.U32.AND P2, PT, R24, R10, PT ;  /* 0x0000000a1800720c */ /* 0x000fc40003f44070 */
[----:B------:R-:W-:-:S04]  /*15700*/  IMAD.HI.U32 R4, R2, R9, RZ ;  /* 0x0000000902047227 */ /* 0x000fc800078e00ff */
[----:B------:R-:W-:Y:S02]  /*15710*/  IMAD.MOV R4, RZ, RZ, -R4 ;  /* 0x000000ffff047224 */ /* 0x000fe400078e0a04 */
[----:B------:R-:W-:Y:S01]  /*15720*/  IMAD.MOV R0, RZ, RZ, -R0 ;  /* 0x000000ffff007224 */ /* 0x000fe200078e0a00 */
[----:B0-----:R-:W-:Y:S01]  /*15730*/  IABS R8, R3 ;  /* 0x0000000300087213 */ /* 0x001fe20000000000 */
[C---:B------:R-:W-:Y:S02]  /*15740*/  IMAD R9, R24.reuse, R4, R9 ;  /* 0x0000000418097224 */ /* 0x040fe400078e0209 */
[----:B------:R-:W-:Y:S01]  /*15750*/  IMAD R7, R24, R0, R7 ;  /* 0x0000000018077224 */ /* 0x000fe200078e0207 */
[----:B------:R-:W-:Y:S01]  /*15760*/  IABS R0, R16 ;  /* 0x0000001000007213 */ /* 0x000fe20000000000 */
[----:B------:R-:W-:-:S04]  /*15770*/  IMAD.HI.U32 R6, R2, R8, RZ ;  /* 0x0000000802067227 */ /* 0x000fc800078e00ff */
[----:B------:R-:W-:Y:S02]  /*15780*/  IMAD.MOV R6, RZ, RZ, -R6 ;  /* 0x000000ffff067224 */ /* 0x000fe400078e0a06 */
[----:B------:R-:W-:Y:S01]  /*15790*/  IMAD.MOV.U32 R12, RZ, RZ, R11 ;  /* 0x000000ffff0c7224 */ /* 0x000fe200078e000b */
[----:B------:R-:W-:Y:S01]  /*157a0*/  IABS R11, R13 ;  /* 0x0000000d000b7213 */ /* 0x000fe20000000000 */
[C---:B------:R-:W-:Y:S01]  /*157b0*/  IMAD R8, R24.reuse, R6, R8 ;  /* 0x0000000618087224 */ /* 0x040fe200078e0208 */
[----:B------:R-:W-:Y:S01]  /*157c0*/  IADD3 R6, R29, 0x66, RZ ;  /* 0x000000661d067810 */ /* 0x000fe20007ffe0ff */
[----:B------:R-:W-:Y:S01]  /*157d0*/  @!P3 IMAD.IADD R5, R5, 0x1, -R24 ;  /* 0x000000010505b824 */ /* 0x000fe200078e0a18 */
[C---:B------:R-:W-:Y:S01]  /*157e0*/  ISETP.GT.U32.AND P3, PT, R24.reuse, R9, PT ;  /* 0x000000091800720c */ /* 0x040fe20003f64070 */
[----:B------:R-:W-:Y:S01]  /*157f0*/  @!P5 IMAD.MOV R12, RZ, RZ, -R12 ;  /* 0x000000ffff0cd224 */ /* 0x000fe200078e0a0c */
[----:B------:R-:W-:Y:S01]  /*15800*/  ISETP.GT.U32.AND P5, PT, R24, R7, PT ;  /* 0x000000071800720c */ /* 0x000fe20003fa4070 */
[----:B------:R-:W-:Y:S01]  /*15810*/  @!P2 IMAD.IADD R10, R10, 0x1, -R24 ;  /* 0x000000010a0aa824 */ /* 0x000fe200078e0a18 */
[----:B------:R-:W-:Y:S01]  /*15820*/  ISETP.GT.U32.AND P2, PT, R24, R8, PT ;  /* 0x000000081800720c */ /* 0x000fe20003f44070 */
[----:B------:R-:W-:Y:S01]  /*15830*/  IMAD.HI.U32 R4, R2, R0, RZ ;  /* 0x0000000002047227 */ /* 0x000fe200078e00ff */
[----:B------:R0:W-:Y:S01]  /*15840*/  STL [R1+0x180], R12 ;  /* 0x0001800c01007387 */ /* 0x0001e20000100800 */
[----:B------:R-:W-:-:S02]  /*15850*/  IABS R15, R6 ;  /* 0x00000006000f7213 */ /* 0x000fc40000000000 */
[----:B------:R-:W-:-:S04]  /*15860*/  IMAD.MOV R4, RZ, RZ, -R4 ;  /* 0x000000ffff047224 */ /* 0x000fc800078e0a04 */
[--C-:B------:R-:W-:Y:S02]  /*15870*/  @!P3 IMAD.IADD R9, R9, 0x1, -R24.reuse ;  /* 0x000000010909b824 */ /* 0x100fe400078e0a18 */
[--C-:B------:R-:W-:Y:S01]  /*15880*/  @!P5 IMAD.IADD R7, R7, 0x1, -R24.reuse ;  /* 0x000000010707d824 */ /* 0x100fe200078e0a18 */
[----:B------:R-:W-:Y:S01]  /*15890*/  ISETP.GT.U32.AND P5, PT, R24, R10, PT ;  /* 0x0000000a1800720c */ /* 0x000fe20003fa4070 */
[----:B------:R-:W-:Y:S01]  /*158a0*/  @!P2 IMAD.IADD R8, R8, 0x1, -R24 ;  /* 0x000000010808a824 */ /* 0x000fe200078e0a18 */
[C---:B------:R-:W-:Y:S01]  /*158b0*/  ISETP.GT.U32.AND P2, PT, R24.reuse, R9, PT ;  /* 0x000000091800720c */ /* 0x040fe20003f44070 */
[----:B0-----:R-:W-:Y:S01]  /*158c0*/  IMAD.MOV.U32 R12, RZ, RZ, R5 ;  /* 0x000000ffff0c7224 */ /* 0x001fe200078e0005 */
[----:B------:R-:W-:Y:S01]  /*158d0*/  ISETP.GT.U32.AND P3, PT, R24, R7, PT ;  /* 0x000000071800720c */ /* 0x000fe20003f64070 */
[----:B------:R-:W-:-:S04]  /*158e0*/  IMAD.HI.U32 R5, R2, R11, RZ ;  /* 0x0000000b02057227 */ /* 0x000fc800078e00ff */
[----:B------:R-:W-:Y:S02]  /*158f0*/  IMAD.MOV R5, RZ, RZ, -R5 ;  /* 0x000000ffff057224 */ /* 0x000fe400078e0a05 */
[----:B------:R-:W-:Y:S01]  /*15900*/  @!P4 IMAD.MOV R12, RZ, RZ, -R12 ;  /* 0x000000ffff0cc224 */ /* 0x000fe200078e0a0c */
[C---:B------:R-:W-:Y:S01]  /*15910*/  ISETP.GT.U32.AND P4, PT, R24.reuse, R8, PT ;  /* 0x000000081800720c */ /* 0x040fe20003f84070 */
        /* <DEDUP_REMOVED lines=8> */
[----:B------:R-:W-:Y:S01]  /*159a0*/  @!P3 IMAD.IADD R7, R7, 0x1, -R24 ;  /* 0x000000010707b824 */ /* 0x000fe200078e0a18 */
[----:B------:R-:W-:Y:S01]  /*159b0*/  IABS R14, R4 ;  /* 0x00000004000e7213 */ /* 0x000fe20000000000 */
[----:B------:R-:W-:Y:S01]  /*159c0*/  IMAD.MOV.U32 R18, RZ, RZ, R10 ;  /* 0x000000ffff127224 */ /* 0x000fe200078e000a */
[----:B------:R-:W-:Y:S01]  /*159d0*/  ISETP.GE.AND P3, PT, R3, RZ, PT ;  /* 0x000000ff0300720c */ /* 0x000fe20003f66270 */
[--C-:B------:R-:W-:Y:S01]  /*159e0*/  @!P4 IMAD.IADD R8, R8, 0x1, -R24.reuse ;  /* 0x000000010808c824 */ /* 0x100fe200078e0a18 */
[----:B------:R-:W-:Y:S01]  /*159f0*/  ISETP.GE.AND P4, PT, R16, RZ, PT ;  /* 0x000000ff1000720c */ /* 0x000fe20003f86270 */
[----:B------:R-:W-:Y:S01]  /*15a00*/  IMAD.HI.U32 R3, R2, R14, RZ ;  /* 0x0000000e02037227 */ /* 0x000fe200078e00ff */
[----:B------:R-:W-:Y:S01]  /*15a10*/  IABS R16, R5 ;  /* 0x0000000500107213 */ /* 0x000fe20000000000 */
[----:B------:R0:W-:Y:S02]  /*15a20*/  STL [R1+0x17c], R12 ;  /* 0x00017c0c01007387 */ /* 0x0001e40000100800 */
[--C-:B------:R-:W-:Y:S01]  /*15a30*/  @!P5 IMAD.IADD R0, R0, 0x1, -R24.reuse ;  /* 0x000000010000d824 */ /* 0x100fe200078e0a18 */
[----:B------:R-:W-:Y:S01]  /*15a40*/  ISETP.GE.AND P5, PT, R13, RZ, PT ;  /* 0x000000ff0d00720c */ /* 0x000fe20003fa6270 */
[----:B------:R-:W-:-:S02]  /*15a50*/  @!P2 IMAD.IADD R11, R11, 0x1, -R24 ;  /* 0x000000010b0ba824 */ /* 0x000fc400078e0a18 */
[----:B------:R-:W-:Y:S01]  /*15a60*/  IMAD.MOV.U32 R13, RZ, RZ, R16 ;  /* 0x000000ffff0d7224 */ /* 0x000fe200078e0010 */
[C---:B------:R-:W-:Y:S01]  /*15a70*/  ISETP.GT.U32.AND P2, PT, R24.reuse, R0, PT ;  /* 0x000000001800720c */ /* 0x040fe20003f44070 */
[----:B------:R-:W-:Y:S02]  /*15a80*/  IMAD.MOV R3, RZ, RZ, -R3 ;  /* 0x000000ffff037224 */ /* 0x000fe400078e0a03 */
[----:B------:R-:W-:Y:S01]  /*15a90*/  @!P6 IMAD.MOV R18, RZ, RZ, -R18 ;  /* 0x000000ffff12e224 */ /* 0x000fe200078e0a12 */
[----:B------:R-:W-:Y:S01]  /*15aa0*/  ISETP.GT.U32.AND P6, PT, R24, R11, PT ;  /* 0x0000000b1800720c */ /* 0x000fe20003fc4070 */
[----:B0-----:R-:W-:-:S03]  /*15ab0*/  IMAD.HI.U32 R12, R2, R15, RZ ;  /* 0x0000000f020c7227 */ /* 0x001fc600078e00ff */
[----:B------:R0:W-:Y:S01]  /*15ac0*/  STL [R1+0x154], R18 ;  /* 0x0001541201007387 */ /* 0x0001e20000100800 */
[----:B------:R-:W-:-:S04]  /*15ad0*/  IMAD.HI.U32 R10, R2, R13, RZ ;  /* 0x0000000d020a7227 */ /* 0x000fc800078e00ff */
[C---:B------:R-:W-:Y:S01]  /*15ae0*/  IMAD R14, R24.reuse, R3, R14 ;  /* 0x00000003180e7224 */ /* 0x040fe200078e020e */
[----:B------:R-:W-:Y:S01]  /*15af0*/  IADD3 R3, R29, 0x63, RZ ;  /* 0x000000631d037810 */ /* 0x000fe20007ffe0ff */
[----:B------:R-:W-:Y:S02]  /*15b00*/  IMAD.MOV R12, RZ, RZ, -R12 ;  /* 0x000000ffff0c7224 */ /* 0x000fe400078e0a0c */
[----:B------:R-:W-:Y:S02]  /*15b10*/  IMAD.MOV.U32 R17, RZ, RZ, R7 ;  /* 0x000000ffff117224 */ /* 0x000fe400078e0007 */
[----:B------:R-:W-:Y:S01]  /*15b20*/  IMAD.MOV R7, RZ, RZ, -R10 ;  /* 0x000000ffff077224 */ /* 0x000fe200078e0a0a */
[----:B------:R-:W-:Y:S01]  /*15b30*/  IABS R10, R3 ;  /* 0x00000003000a7213 */ /* 0x000fe20000000000 */
[----:B------:R-:W-:Y:S01]  /*15b40*/  @!P3 IMAD.MOV R8, RZ, RZ, -R8 ;  /* 0x000000ffff08b224 */ /* 0x000fe200078e0a08 */
[C---:B------:R-:W-:Y:S01]  /*15b50*/  ISETP.GT.U32.AND P3, PT, R24.reuse, R14, PT ;  /* 0x0000000e1800720c */ /* 0x040fe20003f64070 */
[----:B------:R-:W-:-:S02]  /*15b60*/  IMAD R15, R24, R12, R15 ;  /* 0x0000000c180f7224 */ /* 0x000fc400078e020f */
[C---:B------:R-:W-:Y:S01]  /*15b70*/  IMAD R13, R24.reuse, R7, R13 ;  /* 0x00000007180d7224 */ /* 0x040fe200078e020d */
[----:B------:R-:W-:Y:S01]  /*15b80*/  IADD3 R7, R29, 0x61, RZ ;  /* 0x000000611d077810 */ /* 0x000fe20007ffe0ff */
[----:B------:R-:W-:Y:S01]  /*15b90*/  @!P1 IMAD.MOV R17, RZ, RZ, -R17 ;  /* 0x000000ffff119224 */ /* 0x000fe200078e0a11 */
[C---:B------:R-:W-:Y:S01]  /*15ba0*/  ISETP.GT.U32.AND P1, PT, R24.reuse, R15, PT ;  /* 0x0000000f1800720c */ /* 0x040fe20003f24070 */
[--C-:B------:R-:W-:Y:S01]  /*15bb0*/  @!P6 IMAD.IADD R11, R11, 0x1, -R24.reuse ;  /* 0x000000010b0be824 */ /* 0x100fe200078e0a18 */
[----:B------:R-:W-:Y:S01]  /*15bc0*/  ISETP.GT.U32.AND P6, PT, R24, R13, PT ;  /* 0x0000000d1800720c */ /* 0x000fe20003fc4070 */
[----:B------:R-:W-:Y:S01]  /*15bd0*/  @!P0 IMAD.MOV R9, RZ, RZ, -R9 ;  /* 0x000000ffff098224 */ /* 0x000fe200078e0a09 */
[----:B------:R-:W-:Y:S01]  /*15be0*/  STL [R1+0x158], R17 ;  /* 0x0001581101007387 */ /* 0x000fe20000100800 */
[--C-:B------:R-:W-:Y:S01]  /*15bf0*/  @!P2 IMAD.IADD R0, R0, 0x1, -R24.reuse ;  /* 0x000000010000a824 */ /* 0x100fe200078e0a18 */
[----:B------:R-:W-:Y:S01]  /*15c00*/  ISETP.GE.AND P2, PT, R4, RZ, PT ;  /* 0x000000ff0400720c */ /* 0x000fe20003f46270 */
[--C-:B------:R-:W-:Y:S01]  /*15c10*/  @!P3 IMAD.IADD R14, R14, 0x1, -R24.reuse ;  /* 0x000000010e0eb824 */ /* 0x100fe200078e0a18 */
[----:B------:R-:W-:Y:S01]  /*15c20*/  STL [R1+0x15c], R9 ;  /* 0x00015c0901007387 */ /* 0x000fe20000100800 */
[----:B------:R-:W-:Y:S01]  /*15c30*/  IADD3 R4, R29, 0x62, RZ ;  /* 0x000000621d047810 */ /* 0x000fe20007ffe0ff */
[----:B0-----:R-:W-:Y:S01]  /*15c40*/  IMAD.MOV.U32 R18, RZ, RZ, R11 ;  /* 0x000000ffff127224 */ /* 0x001fe200078e000b */
[----:B------:R-:W-:Y:S01]  /*15c50*/  ISETP.GE.AND P0, PT, R6, RZ, PT ;  /* 0x000000ff0600720c */ /* 0x000fe20003f06270 */
[----:B------:R0:W-:Y:S01]  /*15c60*/  STL [R1+0x160], R8 ;  /* 0x0001600801007387 */ /* 0x0001e20000100800 */
[--C-:B------:R-:W-:Y:S01]  /*15c70*/  @!P1 IMAD.IADD R15, R15, 0x1, -R24.reuse ;  /* 0x000000010f0f9824 */ /* 0x100fe200078e0a18 */
[----:B------:R-:W-:Y:S01]  /*15c80*/  ISETP.GT.U32.AND P3, PT, R24, R14, PT ;  /* 0x0000000e1800720c */ /* 0x000fe20003f64070 */
[----:B------:R-:W-:Y:S01]  /*15c90*/  @!P6 IMAD.IADD R13, R13, 0x1, -R24 ;  /* 0x000000010d0de824 */ /* 0x000fe200078e0a18 */
[----:B------:R-:W-:Y:S01]  /*15ca0*/  ISETP.GE.AND P1, PT, R5, RZ, PT ;  /* 0x000000ff0500720c */ /* 0x000fe20003f26270 */
[----:B------:R-:W-:Y:S01]  /*15cb0*/  IMAD.HI.U32 R6, R2, R10, RZ ;  /* 0x0000000a02067227 */ /* 0x000fe200078e00ff */
[----:B------:R-:W-:-:S02]  /*15cc0*/  IABS R5, R4 ;  /* 0x0000000400057213 */ /* 0x000fc40000000000 */
[C---:B------:R-:W-:Y:S01]  /*15cd0*/  ISETP.GT.U32.AND P6, PT, R24.reuse, R13, PT ;  /* 0x0000000d1800720c */ /* 0x040fe20003fc4070 */
[----:B------:R-:W-:Y:S01]  /*15ce0*/  IMAD.MOV R6, RZ, RZ, -R6 ;  /* 0x000000ffff067224 */ /* 0x000fe200078e0a06 */
[----:B------:R-:W-:Y:S01]  /*15cf0*/  IABS R12, R7 ;  /* 0x00000007000c7213 */ /* 0x000fe20000000000 */
[----:B0-----:R-:W-:Y:S01]  /*15d00*/  IMAD.MOV.U32 R8, RZ, RZ, R0 ;  /* 0x000000ffff087224 */ /* 0x001fe200078e0000 */
[----:B------:R-:W-:Y:S01]  /*15d10*/  IADD3 R0, R29, 0x60, RZ ;  /* 0x000000601d007810 */ /* 0x000fe20007ffe0ff */
[C---:B------:R-:W-:Y:S02]  /*15d20*/  IMAD R10, R24.reuse, R6, R10 ;  /* 0x00000006180a7224 */ /* 0x040fe400078e020a */
[----:B------:R-:W-:Y:S01]  /*15d30*/  @!P4 IMAD.MOV R8, RZ, RZ, -R8 ;  /* 0x000000ffff08c224 */ /* 0x000fe200078e0a08 */
[----:B------:R-:W-:Y:S01]  /*15d40*/  ISETP.GT.U32.AND P4, PT, R24, R15, PT ;  /* 0x0000000f1800720c */ /* 0x000fe20003f84070 */
[----:B------:R-:W-:Y:S01]  /*15d50*/  @!P3 IMAD.IADD R14, R14, 0x1, -R24 ;  /* 0x000000010e0eb824 */ /* 0x000fe200078e0a18 */
[----:B------:R-:W-:Y:S01]  /*15d60*/  ISETP.GE.AND P3, PT, R3, RZ, PT ;  /* 0x000000ff0300720c */ /* 0x000fe20003f66270 */
[----:B------:R-:W-:Y:S01]  /*15d70*/  IMAD.HI.U32 R16, R2, R12, RZ ;  /* 0x0000000c02107227 */ /* 0x000fe200078e00ff */
[----:B------:R0:W-:Y:S01]  /*15d80*/  STL [R1+0x164], R8 ;  /* 0x0001640801007387 */ /* 0x0001e20000100800 */
[----:B------:R-:W-:-:S02]  /*15d90*/  IABS R6, R0 ;  /* 0x0000000000067213 */ /* 0x000fc40000000000 */
[----:B------:R-:W-:Y:S02]  /*15da0*/  @!P6 IMAD.IADD R13, R13, 0x1, -R24 ;  /* 0x000000010d0de824 */ /* 0x000fe400078e0a18 */
[----:B------:R-:W-:Y:S02]  /*15db0*/  IMAD.MOV R16, RZ, RZ, -R16 ;  /* 0x000000ffff107224 */ /* 0x000fe400078e0a10 */
[----:B------:R-:W-:Y:S02]  /*15dc0*/  @!P5 IMAD.MOV R18, RZ, RZ, -R18 ;  /* 0x000000ffff12d224 */ /* 0x000fe400078e0a12 */
[----:B------:R-:W-:Y:S01]  /*15dd0*/  @!P4 IMAD.IADD R15, R15, 0x1, -R24 ;  /* 0x000000010f0fc824 */ /* 0x000fe200078e0a18 */
[----:B------:R-:W-:Y:S01]  /*15de0*/  ISETP.GT.U32.AND P4, PT, R24, R10, PT ;  /* 0x0000000a1800720c */ /* 0x000fe20003f84070 */
[----:B0-----:R-:W-:Y:S01]  /*15df0*/  IMAD.HI.U32 R8, R2, R5, RZ ;  /* 0x0000000502087227 */ /* 0x001fe200078e00ff */
[----:B------:R-:W-:Y:S03]  /*15e00*/  STL [R1+0xbc], R18 ;  /* 0x0000bc1201007387 */ /* 0x000fe60000100800 */
[----:B------:R-:W-:-:S02]  /*15e10*/  IMAD.MOV R8, RZ, RZ, -R8 ;  /* 0x000000ffff087224 */ /* 0x000fc400078e0a08 */
[----:B------:R-:W-:Y:S02]  /*15e20*/  IMAD.MOV.U32 R17, RZ, RZ, R15 ;  /* 0x000000ffff117224 */ /* 0x000fe400078e000f */
[----:B------:R-:W-:Y:S01]  /*15e30*/  IMAD R3, R24, R8, R5 ;  /* 0x0000000818037224 */ /* 0x000fe200078e0205 */
[C---:B------:R-:W-:Y:S01]  /*15e40*/  IADD3 R5, R29.reuse, 0x5f, RZ ;  /* 0x0000005f1d057810 */ /* 0x040fe20007ffe0ff */
[----:B------:R-:W-:Y:S02]  /*15e50*/  @!P0 IMAD.MOV R17, RZ, RZ, -R17 ;  /* 0x000000ffff118224 */ /* 0x000fe400078e0a11 */
[----:B------:R-:W-:Y:S01]  /*15e60*/  @!P4 IMAD.IADD R10, R10, 0x1, -R24 ;  /* 0x000000010a0ac824 */ /* 0x000fe200078e0a18 */
[----:B------:R-:W-:Y:S01]  /*15e70*/  ISETP.GT.U32.AND P6, PT, R24, R3, PT ;  /* 0x000000031800720c */ /* 0x000fe20003fc4070 */
[----:B------:R-:W-:Y:S01]  /*15e80*/  IMAD.HI.U32 R8, R2, R6, RZ ;  /* 0x0000000602087227 */ /* 0x000fe200078e00ff */
[----:B------:R-:W-:Y:S01]  /*15e90*/  IABS R9, R5 ;  /* 0x0000000500097213 */ /* 0x000fe20000000000 */
[----:B------:R-:W-:Y:S01]  /*15ea0*/  STL [R1+0xcc], R17 ;  /* 0x0000cc1101007387 */ /* 0x000fe20000100800 */
[----:B------:R-:W-:Y:S01]  /*15eb0*/  ISETP.GT.U32.AND P5, PT, R24, R10, PT ;  /* 0x0000000a1800720c */ /* 0x000fe20003fa4070 */
[----:B------:R-:W-:Y:S01]  /*15ec0*/  IMAD.MOV R8, RZ, RZ, -R8 ;  /* 0x000000ffff087224 */ /* 0x000fe200078e0a08 */
[----:B------:R-:W-:Y:S01]  /*15ed0*/  ISETP.GE.AND P4, PT, R4, RZ, PT ;  /* 0x000000ff0400720c */ /* 0x000fe20003f86270 */
[----:B------:R-:W-:Y:S01]  /*15ee0*/  IMAD.HI.U32 R11, R2, R9, RZ ;  /* 0x00000009020b7227 */ /* 0x000fe200078e00ff */
[----:B------:R-:W-:-:S03]  /*15ef0*/  IADD3 R4, R29, 0x5e, RZ ;  /* 0x0000005e1d047810 */ /* 0x000fc60007ffe0ff */
[----:B------:R-:W-:Y:S02]  /*15f00*/  IMAD.MOV R11, RZ, RZ, -R11 ;  /* 0x000000ffff0b7224 */ /* 0x000fe400078e0a0b */
[----:B------:R-:W-:Y:S02]  /*15f10*/  @!P6 IMAD.IADD R3, R3, 0x1, -R24 ;  /* 0x000000010303e824 */ /* 0x000fe400078e0a18 */
[C---:B------:R-:W-:Y:S02]  /*15f20*/  IMAD R12, R24.reuse, R16, R12 ;  /* 0x00000010180c7224 */ /* 0x040fe400078e020c */
[----:B------:R-:W-:Y:S01]  /*15f30*/  @!P2 IMAD.MOV R14, RZ, RZ, -R14 ;  /* 0x000000ffff0ea224 */ /* 0x000fe200078e0a0e */
[C---:B------:R-:W-:Y:S01]  /*15f40*/  ISETP.GT.U32.AND P0, PT, R24.reuse, R3, PT ;  /* 0x000000031800720c */ /* 0x040fe20003f04070 */
[C---:B------:R-:W-:Y:S01]  /*15f50*/  IMAD R6, R24.reuse, R8, R6 ;  /* 0x0000000818067224 */ /* 0x040fe200078e0206 */
[----:B------:R-:W-:Y:S01]  /*15f60*/  ISETP.GE.AND P2, PT, R7, RZ, PT ;  /* 0x000000ff0700720c */ /* 0x000fe20003f46270 */
[C---:B------:R-:W-:Y:S01]  /*15f70*/  IMAD R7, R24.reuse, R11, R9 ;  /* 0x0000000b18077224 */ /* 0x040fe200078e0209 */
[C---:B------:R-:W-:Y:S01]  /*15f80*/  ISETP.GT.U32.AND P6, PT, R24.reuse, R12, PT ;  /* 0x0000000c1800720c */ /* 0x040fe20003fc4070 */
[----:B------:R-:W-:Y:S01]  /*15f90*/  @!P1 IMAD.MOV R13, RZ, RZ, -R13 ;  /* 0x000000ffff0d9224 */ /* 0x000fe200078e0a0d */
[----:B------:R-:W-:Y:S01]  /*15fa0*/  ISETP.GT.U32.AND P1, PT, R24, R6, PT ;  /* 0x000000061800720c */ /* 0x000fe20003f24070 */
[----:B------:R-:W-:Y:S01]  /*15fb0*/  @!P5 IMAD.IADD R10, R10, 0x1, -R24 ;  /* 0x000000010a0ad824 */ /* 0x000fe200078e0a18 */
[----:B------:R-:W-:Y:S01]  /*15fc0*/  STL [R1+0xd4], R14 ;  /* 0x0000d40e01007387 */ /* 0x000fe20000100800 */
[----:B------:R-:W-:-:S02]  /*15fd0*/  ISETP.GE.AND P5, PT, R0, RZ, PT ;  /* 0x000000ff0000720c */ /* 0x000fc40003fa6270 */
[----:B------:R-:W-:Y:S01]  /*15fe0*/  IADD3 R0, R29, 0x5d, RZ ;  /* 0x0000005d1d007810 */ /* 0x000fe20007ffe0ff */
[----:B------:R0:W-:Y:S01]  /*15ff0*/  STL [R1+0x144], R13 ;  /* 0x0001440d01007387 */ /* 0x0001e20000100800 */
[--C-:B------:R-:W-:Y:S01]  /*16000*/  @!P0 IMAD.IADD R3, R3, 0x1, -R24.reuse ;  /* 0x0000000103038824 */ /* 0x100fe200078e0a18 */
[----:B------:R-:W-:Y:S02]  /*16010*/  ISETP.GT.U32.AND P0, PT, R24, R7, PT ;  /* 0x000000071800720c */ /* 0x000fe40003f04070 */
[----:B------:R-:W-:Y:S01]  /*16020*/  IABS R8, R4 ;  /* 0x0000000400087213 */ /* 0x000fe20000000000 */
[--C-:B------:R-:W-:Y:S01]  /*16030*/  @!P6 IMAD.IADD R12, R12, 0x1, -R24.reuse ;  /* 0x000000010c0ce824 */ /* 0x100fe200078e0a18 */
[----:B------:R-:W-:Y:S01]  /*16040*/  IABS R11, R0 ;  /* 0x00000000000b7213 */ /* 0x000fe20000000000 */
[----:B------:R-:W-:Y:S01]  /*16050*/  @!P1 IMAD.IADD R6, R6, 0x1, -R24 ;  /* 0x0000000106069824 */ /* 0x000fe200078e0a18 */
[----:B------:R-:W-:Y:S01]  /*16060*/  ISETP.GE.AND P6, PT, R5, RZ, PT ;  /* 0x000000ff0500720c */ /* 0x000fe20003fc6270 */
[----:B------:R-:W-:Y:S01]  /*16070*/  IMAD.HI.U32 R9, R2, R8, RZ ;  /* 0x0000000802097227 */ /* 0x000fe200078e00ff */
[----:B------:R-:W-:-:S02]  /*16080*/  ISETP.GT.U32.AND P1, PT, R24, R12, PT ;  /* 0x0000000c1800720c */ /* 0x000fc40003f24070 */
[----:B------:R-:W-:Y:S01]  /*16090*/  IADD3 R5, R29, 0x5c, RZ ;  /* 0x0000005c1d057810 */ /* 0x000fe20007ffe0ff */
[----:B0-----:R-:W-:Y:S02]  /*160a0*/  IMAD.MOV.U32 R13, RZ, RZ, R10 ;  /* 0x000000ffff0d7224 */ /* 0x001fe400078e000a */
[----:B------:R-:W-:Y:S01]  /*160b0*/  @!P0 IMAD.IADD R7, R7, 0x1, -R24 ;  /* 0x0000000107078824 */ /* 0x000fe200078e0a18 */
[----:B------:R-:W-:Y:S01]  /*160c0*/  IABS R10, R5 ;  /* 0x00000005000a7213 */ /* 0x000fe20000000000 */
[----:B------:R-:W-:Y:S01]  /*160d0*/  @!P3 IMAD.MOV R13, RZ, RZ, -R13 ;  /* 0x000000ffff0db224 */ /* 0x000fe200078e0a0d */
[C---:B------:R-:W-:Y:S01]  /*160e0*/  ISETP.GT.U32.AND P3, PT, R24.reuse, R6, PT ;  /* 0x000000061800720c */ /* 0x040fe20003f64070 */
[----:B------:R-:W-:Y:S01]  /*160f0*/  IMAD.MOV R9, RZ, RZ, -R9 ;  /* 0x000000ffff097224 */ /* 0x000fe200078e0a09 */
[C---:B------:R-:W-:Y:S02]  /*16100*/  ISETP.GT.U32.AND P0, PT, R24.reuse, R7, PT ;  /* 0x000000071800720c */ /* 0x040fe40003f04070 */
[----:B------:R0:W-:Y:S01]  /*16110*/  STL [R1+0x148], R13 ;  /* 0x0001480d01007387 */ /* 0x0001e20000100800 */
[----:B------:R-:W-:-:S02]  /*16120*/  IMAD R8, R24, R9, R8 ;  /* 0x0000000918087224 */ /* 0x000fc400078e0208 */
[----:B------:R-:W-:-:S03]  /*16130*/  @!P1 IMAD.IADD R12, R12, 0x1, -R24 ;  /* 0x000000010c0c9824 */ /* 0x000fc600078e0a18 */
[----:B------:R-:W-:Y:S01]  /*16140*/  ISETP.GT.U32.AND P1, PT, R24, R8, PT ;  /* 0x000000081800720c */ /* 0x000fe20003f24070 */
[----:B------:R-:W-:Y:S02]  /*16150*/  IMAD.MOV.U32 R14, RZ, RZ, R12 ;  /* 0x000000ffff0e7224 */ /* 0x000fe400078e000c */
[----:B------:R-:W-:Y:S01]  /*16160*/  @!P3 IMAD.IADD R6, R6, 0x1, -R24 ;  /* 0x000000010606b824 */ /* 0x000fe200078e0a18 */
[----:B------:R-:W-:Y:S01]  /*16170*/  ISETP.GE.AND P3, PT, R0, RZ, PT ;  /* 0x000000ff0000720c */ /* 0x000fe20003f66270 */
[----:B0-----:R-:W-:Y:S02]  /*16180*/  IMAD.MOV.U32 R13, RZ, RZ, R3 ;  /* 0x000000ffff0d7224 */ /* 0x001fe400078e0003 */
[----:B------:R-:W-:-:S04]  /*16190*/  IMAD.HI.U32 R3, R2, R11, RZ ;  /* 0x0000000b02037227 */ /* 0x000fc800078e00ff */
[----:B------:R-:W-:Y:S02]  /*161a0*/  IMAD.MOV R3, RZ, RZ, -R3 ;  /* 0x000000ffff037224 */ /* 0x000fe400078e0a03 */
[--C-:B------:R-:W-:Y:S02]  /*161b0*/  @!P0 IMAD.IADD R7, R7, 0x1, -R24.reuse ;  /* 0x0000000107078824 */ /* 0x100fe400078e0a18 */
[----:B------:R-:W-:Y:S01]  /*161c0*/  IMAD R11, R24, R3, R11 ;  /* 0x00000003180b7224 */ /* 0x000fe200078e020b */
[C---:B------:R-:W-:Y:S01]  /*161d0*/  IADD3 R3, R29.reuse, 0x5b, RZ ;  /* 0x0000005b1d037810 */ /* 0x040fe20007ffe0ff */
[----:B------:R-:W-:Y:S01]  /*161e0*/  @!P4 IMAD.MOV R13, RZ, RZ, -R13 ;  /* 0x000000ffff0dc224 */ /* 0x000fe200078e0a0d */
[----:B------:R-:W-:Y:S01]  /*161f0*/  ISETP.GE.AND P4, PT, R4, RZ, PT ;  /* 0x000000ff0400720c */ /* 0x000fe20003f86270 */
[----:B------:R-:W-:Y:S01]  /*16200*/  @!P1 IMAD.IADD R8, R8, 0x1, -R24 ;  /* 0x0000000108089824 */ /* 0x000fe200078e0a18 */
[C---:B------:R-:W-:Y:S01]  /*16210*/  ISETP.GT.U32.AND P0, PT, R24.reuse, R11, PT ;  /* 0x0000000b1800720c */ /* 0x040fe20003f04070 */
[----:B------:R-:W-:Y:S01]  /*16220*/  @!P2 IMAD.MOV R14, RZ, RZ, -R14 ;  /* 0x000000ffff0ea224 */ /* 0x000fe200078e0a0e */
[----:B------:R0:W-:Y:S01]  /*16230*/  STL [R1+0x150], R13 ;  /* 0x0001500d01007387 */ /* 0x0001e20000100800 */
[----:B------:R-:W-:Y:S01]  /*16240*/  IABS R0, R3 ;  /* 0x0000000300007213 */ /* 0x000fe20000000000 */
[----:B------:R-:W-:Y:S01]  /*16250*/  IMAD.MOV.U32 R12, RZ, RZ, R6 ;  /* 0x000000ffff0c7224 */ /* 0x000fe200078e0006 */
[----:B------:R-:W-:Y:S01]  /*16260*/  IADD3 R4, R29, 0x5a, RZ ;  /* 0x0000005a1d047810 */ /* 0x000fe20007ffe0ff */
[----:B------:R-:W-:Y:S01]  /*16270*/  @!P6 IMAD.MOV R7, RZ, RZ, -R7 ;  /* 0x000000ffff07e224 */ /* 0x000fe200078e0a07 */
[----:B------:R-:W-:Y:S01]  /*16280*/  ISETP.GT.U32.AND P2, PT, R24, R8, PT ;  /* 0x000000081800720c */ /* 0x000fe20003f44070 */
[----:B------:R-:W-:Y:S01]  /*16290*/  @!P5 IMAD.MOV R12, RZ, RZ, -R12 ;  /* 0x000000ffff0cd224 */ /* 0x000fe200078e0a0c */
[----:B------:R-:W-:Y:S01]  /*162a0*/  ISETP.GE.AND P1, PT, R5, RZ, PT ;  /* 0x000000ff0500720c */ /* 0x000fe20003f26270 */
[C---:B------:R-:W-:Y:S01]  /*162b0*/  IMAD.HI.U32 R5, R2.reuse, R0, RZ ;  /* 0x0000000002057227 */ /* 0x040fe200078e00ff */
[----:B------:R-:W-:Y:S01]  /*162c0*/  IABS R9, R4 ;  /* 0x0000000400097213 */ /* 0x000fe20000000000 */
[----:B------:R-:W-:Y:S01]  /*162d0*/  STL [R1+0x14c], R14 ;  /* 0x00014c0e01007387 */ /* 0x000fe20000100800 */
[----:B------:R-:W-:Y:S01]  /*162e0*/  ISETP.GE.AND P6, PT, R3, RZ, PT ;  /* 0x000000ff0300720c */ /* 0x000fe20003fc6270 */
[----:B0-----:R-:W-:Y:S01]  /*162f0*/  IMAD.HI.U32 R13, R2, R10, RZ ;  /* 0x0000000a020d7227 */ /* 0x001fe200078e00ff */
[----:B------:R-:W-:Y:S01]  /*16300*/  IADD3 R3, R29, 0x57, RZ ;  /* 0x000000571d037810 */ /* 0x000fe20007ffe0ff */
[----:B------:R-:W-:Y:S02]  /*16310*/  STL [R1+0x118], R12 ;  /* 0x0001180c01007387 */ /* 0x000fe40000100800 */
[----:B------:R-:W-:-:S02]  /*16320*/  @!P0 IMAD.IADD R11, R11, 0x1, -R24 ;  /* 0x000000010b0b8824 */ /* 0x000fc400078e0a18 */
[----:B------:R-:W-:Y:S01]  /*16330*/  IMAD.MOV R13, RZ, RZ, -R13 ;  /* 0x000000ffff0d7224 */ /* 0x000fe200078e0a0d */
[----:B------:R0:W-:Y:S01]  /*16340*/  STL [R1+0x11c], R7 ;  /* 0x00011c0701007387 */ /* 0x0001e20000100800 */
[----:B------:R-:W-:Y:S01]  /*16350*/  IMAD.MOV R5, RZ, RZ, -R5 ;  /* 0x000000ffff057224 */ /* 0x000fe200078e0a05 */
[C---:B------:R-:W-:Y:S01]  /*16360*/  ISETP.GT.U32.AND P0, PT, R24.reuse, R11, PT ;  /* 0x0000000b1800720c */ /* 0x040fe20003f04070 */
[----:B------:R-:W-:Y:S02]  /*16370*/  IMAD R10, R24, R13, R10 ;  /* 0x0000000d180a7224 */ /* 0x000fe400078e020a */
[----:B------:R-:W-:-:S03]  /*16380*/  IMAD.HI.U32 R6, R2, R9, RZ ;  /* 0x0000000902067227 */ /* 0x000fc600078e00ff */
[C---:B------:R-:W-:Y:S01]  /*16390*/  ISETP.GT.U32.AND P5, PT, R24.reuse, R10, PT ;  /* 0x0000000a1800720c */ /* 0x040fe20003fa4070 */
[----:B------:R-:W-:Y:S01]  /*163a0*/  IMAD R0, R24, R5, R0 ;  /* 0x0000000518007224 */ /* 0x000fe200078e0200 */
[----:B0-----:R-:W-:Y:S01]  /*163b0*/  IADD3 R7, R29, 0x59, RZ ;  /* 0x000000591d077810 */ /* 0x001fe20007ffe0ff */
[----:B------:R-:W-:Y:S02]  /*163c0*/  IMAD.MOV R6, RZ, RZ, -R6 ;  /* 0x000000ffff067224 */ /* 0x000fe400078e0a06 */
[--C-:B------:R-:W-:Y:S01]  /*163d0*/  @!P2 IMAD.IADD R8, R8, 0x1, -R24.reuse ;  /* 0x000000010808a824 */ /* 0x100fe200078e0a18 */
[----:B------:R-:W-:Y:S01]  /*163e0*/  IABS R5, R7 ;  /* 0x0000000700057213 */ /* 0x000fe20000000000 */
[----:B------:R-:W-:Y:S01]  /*163f0*/  @!P0 IMAD.IADD R11, R11, 0x1, -R24 ;  /* 0x000000010b0b8824 */ /* 0x000fe200078e0a18 */
[C---:B------:R-:W-:Y:S01]  /*16400*/  ISETP.GT.U32.AND P0, PT, R24.reuse, R0, PT ;  /* 0x000000001800720c */ /* 0x040fe20003f04070 */
[----:B------:R-:W-:Y:S01]  /*16410*/  IMAD R9, R24, R6, R9 ;  /* 0x0000000618097224 */ /* 0x000fe200078e0209 */
[----:B------:R-:W-:Y:S01]  /*16420*/  ISETP.GE.AND P2, PT, R4, RZ, PT ;  /* 0x000000ff0400720c */ /* 0x000fe20003f46270 */
[----:B------:R-:W-:Y:S01]  /*16430*/  IMAD.MOV.U32 R13, RZ, RZ, R8 ;  /* 0x000000ffff0d7224 */ /* 0x000fe200078e0008 */
[----:B------:R-:W-:Y:S01]  /*16440*/  IADD3 R4, R29, 0x58, RZ ;  /* 0x000000581d047810 */ /* 0x000fe20007ffe0ff */
[--C-:B------:R-:W-:Y:S01]  /*16450*/  @!P5 IMAD.IADD R10, R10, 0x1, -R24.reuse ;  /* 0x000000010a0ad824 */ /* 0x100fe200078e0a18 */
[----:B------:R-:W-:Y:S01]  /*16460*/  IABS R8, R3 ;  /* 0x0000000300087213 */ /* 0x000fe20000000000 */
[----:B------:R-:W-:Y:S01]  /*16470*/  @!P4 IMAD.MOV R13, RZ, RZ, -R13 ;  /* 0x000000ffff0dc224 */ /* 0x000fe200078e0a0d */
[C---:B------:R-:W-:Y:S01]  /*16480*/  ISETP.GT.U32.AND P4, PT, R24.reuse, R9, PT ;  /* 0x000000091800720c */ /* 0x040fe20003f84070 */
[----:B------:R-:W-:Y:S01]  /*16490*/  IMAD.MOV.U32 R12, RZ, RZ, R11 ;  /* 0x000000ffff0c7224 */ /* 0x000fe200078e000b */
[----:B------:R-:W-:Y:S01]  /*164a0*/  ISETP.GT.U32.AND P5, PT, R24, R10, PT ;  /* 0x0000000a1800720c */ /* 0x000fe20003fa4070 */
[----:B------:R-:W-:Y:S01]  /*164b0*/  IMAD.HI.U32 R11, R2, R5, RZ ;  /* 0x00000005020b7227 */ /* 0x000fe200078e00ff */
[----:B------:R-:W-:Y:S01]  /*164c0*/  IABS R6, R4 ;  /* 0x0000000400067213 */ /* 0x000fe20000000000 */
[----:B------:R0:W-:Y:S02]  /*164d0*/  STL [R1+0x130], R13 ;  /* 0x0001300d01007387 */ /* 0x0001e40000100800 */
[----:B------:R-:W-:-:S02]  /*164e0*/  @!P0 IMAD.IADD R0, R0, 0x1, -R24 ;  /* 0x0000000100008824 */ /* 0x000fc400078e0a18 */
[----:B------:R-:W-:Y:S02]  /*164f0*/  IMAD.MOV R11, RZ, RZ, -R11 ;  /* 0x000000ffff0b7224 */ /* 0x000fe400078e0a0b */
[----:B------:R-:W-:Y:S01]  /*16500*/  @!P3 IMAD.MOV R12, RZ, RZ, -R12 ;  /* 0x000000ffff0cb224 */ /* 0x000fe200078e0a0c */
[----:B------:R-:W-:Y:S01]  /*16510*/  ISETP.GT.U32.AND P0, PT, R24, R0, PT ;  /* 0x000000001800720c */ /* 0x000fe20003f04070 */
[--C-:B------:R-:W-:Y:S01]  /*16520*/  @!P4 IMAD.IADD R9, R9, 0x1, -R24.reuse ;  /* 0x000000010909c824 */ /* 0x100fe200078e0a18 */
[----:B------:R-:W-:Y:S01]  /*16530*/  ISETP.GE.AND P3, PT, R7, RZ, PT ;  /* 0x000000ff0700720c */ /* 0x000fe20003f66270 */
[----:B------:R-:W-:Y:S01]  /*16540*/  @!P5 IMAD.IADD R10, R10, 0x1, -R24 ;  /* 0x000000010a0ad824 */ /* 0x000fe200078e0a18 */
[----:B------:R-:W-:Y:S01]  /*16550*/  ISETP.GE.AND P5, PT, R4, RZ, PT ;  /* 0x000000ff0400720c */ /* 0x000fe20003fa6270 */
[----:B------:R-:W-:Y:S01]  /*16560*/  IMAD.HI.U32 R4, R2, R6, RZ ;  /* 0x0000000602047227 */ /* 0x000fe200078e00ff */
[C---:B------:R-:W-:Y:S01]  /*16570*/  ISETP.GT.U32.AND P4, PT, R24.reuse, R9, PT ;  /* 0x000000091800720c */ /* 0x040fe20003f84070 */
[----:B------:R1:W-:Y:S01]  /*16580*/  STL [R1+0x12c], R12 ;  /* 0x00012c0c01007387 */ /* 0x0003e20000100800 */
[----:B0-----:R-:W-:Y:S01]  /*16590*/  IADD3 R13, R29, 0x56, RZ ;  /* 0x000000561d0d7810 */ /* 0x001fe20007ffe0ff */
[----:B------:R-:W-:-:S02]  /*165a0*/  IMAD R5, R24, R11, R5 ;  /* 0x0000000b18057224 */ /* 0x000fc400078e0205 */
[----:B------:R-:W-:Y:S02]  /*165b0*/  IMAD.MOV R4, RZ, RZ, -R4 ;  /* 0x000000ffff047224 */ /* 0x000fe400078e0a04 */
[----:B------:R-:W-:Y:S01]  /*165c0*/  @!P0 IMAD.IADD R0, R0, 0x1, -R24 ;  /* 0x0000000100008824 */ /* 0x000fe200078e0a18 */
[----:B------:R-:W-:Y:S01]  /*165d0*/  ISETP.GT.U32.AND P0, PT, R24, R5, PT ;  /* 0x000000051800720c */ /* 0x000fe20003f04070 */
[----:B------:R-:W-:-:S04]  /*165e0*/  IMAD.HI.U32 R7, R2, R8, RZ ;  /* 0x0000000802077227 */ /* 0x000fc800078e00ff */
[C---:B------:R-:W-:Y:S02]  /*165f0*/  IMAD R6, R24.reuse, R4, R6 ;  /* 0x0000000418067224 */ /* 0x040fe400078e0206 */
[----:B------:R-:W-:Y:S02]  /*16600*/  IMAD.MOV.U32 R11, RZ, RZ, R0 ;  /* 0x000000ffff0b7224 */ /* 0x000fe400078e0000 */
[----:B------:R-:W-:Y:S02]  /*16610*/  IMAD.MOV R7, RZ, RZ, -R7 ;  /* 0x000000ffff077224 */ /* 0x000fe400078e0a07 */
[----:B------:R-:W-:Y:S01]  /*16620*/  @!P4 IMAD.IADD R9, R9, 0x1, -R24 ;  /* 0x000000010909c824 */ /* 0x000fe200078e0a18 */
[----:B------:R-:W-:Y:S01]  /*16630*/  ISETP.GE.AND P4, PT, R13, RZ, PT ;  /* 0x000000ff0d00720c */ /* 0x000fe20003f86270 */
[----:B------:R-:W-:Y:S01]  /*16640*/  @!P6 IMAD.MOV R11, RZ, RZ, -R11 ;  /* 0x000000ffff0be224 */ /* 0x000fe200078e0a0b */
[C---:B------:R-:W-:Y:S01]  /*16650*/  ISETP.GT.U32.AND P6, PT, R24.reuse, R6, PT ;  /* 0x000000061800720c */ /* 0x040fe20003fc4070 */
[----:B------:R-:W-:Y:S01]  /*16660*/  IMAD R8, R24, R7, R8 ;  /* 0x0000000718087224 */ /* 0x000fe200078e0208 */
[----:B------:R-:W-:Y:S01]  /*16670*/  IABS R13, R13 ;  /* 0x0000000d000d7213 */ /* 0x000fe20000000000 */
[----:B------:R-:W-:Y:S01]  /*16680*/  IMAD.MOV.U32 R15, RZ, RZ, R9 ;  /* 0x000000ffff0f7224 */ /* 0x000fe200078e0009 */
[----:B------:R-:W-:Y:S01]  /*16690*/  IADD3 R7, R29, 0x53, RZ ;  /* 0x000000531d077810 */ /* 0x000fe20007ffe0ff */
[----:B------:R-:W-:-:S02]  /*166a0*/  @!P0 IMAD.IADD R5, R5, 0x1, -R24 ;  /* 0x0000000105058824 */ /* 0x000fc400078e0a18 */
[----:B------:R-:W-:Y:S01]  /*166b0*/  @!P2 IMAD.MOV R15, RZ, RZ, -R15 ;  /* 0x000000ffff0fa224 */ /* 0x000fe200078e0a0f */
[C---:B------:R-:W-:Y:S01]  /*166c0*/  ISETP.GT.U32.AND P2, PT, R24.reuse, R8, PT ;  /* 0x000000081800720c */ /* 0x040fe20003f44070 */
[----:B-1----:R-:W-:Y:S01]  /*166d0*/  IMAD.MOV.U32 R12, RZ, RZ, R10 ;  /* 0x000000ffff0c7224 */ /* 0x002fe200078e000a */
[----:B------:R-:W-:Y:S01]  /*166e0*/  ISETP.GT.U32.AND P0, PT, R24, R5, PT ;  /* 0x000000051800720c */ /* 0x000fe20003f04070 */
[----:B------:R-:W-:Y:S01]  /*166f0*/  IMAD.HI.U32 R14, R2, R13, RZ ;  /* 0x0000000d020e7227 */ /* 0x000fe200078e00ff */
[----:B------:R-:W-:Y:S02]  /*16700*/  IADD3 R10, R29, 0x55, RZ ;  /* 0x000000551d0a7810 */ /* 0x000fe40007ffe0ff */
[----:B------:R-:W-:Y:S01]  /*16710*/  IABS R0, R7 ;  /* 0x0000000700007213 */ /* 0x000fe20000000000 */
[----:B------:R-:W-:Y:S01]  /*16720*/  @!P1 IMAD.MOV R12, RZ, RZ, -R12 ;  /* 0x000000ffff0c9224 */ /* 0x000fe200078e0a0c */
[----:B------:R-:W-:Y:S01]  /*16730*/  ISETP.GE.AND P1, PT, R3, RZ, PT ;  /* 0x000000ff0300720c */ /* 0x000fe20003f26270 */
[----:B------:R-:W-:Y:S01]  /*16740*/  @!P6 IMAD.IADD R6, R6, 0x1, -R24 ;  /* 0x000000010606e824 */ /* 0x000fe200078e0a18 */
[----:B------:R-:W-:Y:S01]  /*16750*/  IADD3 R3, R29, 0x54, RZ ;  /* 0x000000541d037810 */ /* 0x000fe20007ffe0ff */
[----:B------:R-:W-:Y:S01]  /*16760*/  IMAD.MOV R14, RZ, RZ, -R14 ;  /* 0x000000ffff0e7224 */ /* 0x000fe200078e0a0e */
[----:B------:R-:W-:Y:S01]  /*16770*/  STL [R1+0x124], R12 ;  /* 0x0001240c01007387 */ /* 0x000fe20000100800 */
[--C-:B------:R-:W-:Y:S01]  /*16780*/  @!P2 IMAD.IADD R8, R8, 0x1, -R24.reuse ;  /* 0x000000010808a824 */ /* 0x100fe200078e0a18 */
[----:B------:R-:W-:Y:S01]  /*16790*/  ISETP.GT.U32.AND P6, PT, R24, R6, PT ;  /* 0x000000061800720c */ /* 0x000fe20003fc4070 */
[----:B------:R-:W-:Y:S01]  /*167a0*/  @!P0 IMAD.IADD R5, R5, 0x1, -R24 ;  /* 0x0000000105058824 */ /* 0x000fe200078e0a18 */
[----:B------:R0:W-:Y:S01]  /*167b0*/  STL [R1+0x128], R11 ;  /* 0x0001280b01007387 */ /* 0x0001e20000100800 */
[----:B------:R-:W-:-:S02]  /*167c0*/  ISETP.GE.AND P0, PT, R10, RZ, PT ;  /* 0x000000ff0a00720c */ /* 0x000fc40003f06270 */
[C---:B------:R-:W-:Y:S01]  /*167d0*/  ISETP.GT.U32.AND P2, PT, R24.reuse, R8, PT ;  /* 0x000000081800720c */ /* 0x040fe20003f44070 */
[----:B------:R-:W-:Y:S01]  /*167e0*/  IMAD.MOV.U32 R16, RZ, RZ, R5 ;  /* 0x000000ffff107224 */ /* 0x000fe200078e0005 */
[----:B------:R-:W-:Y:S01]  /*167f0*/  IABS R4, R3 ;  /* 0x0000000300047213 */ /* 0x000fe20000000000 */
[----:B------:R-:W-:Y:S02]  /*16800*/  STL [R1+0x120], R15 ;  /* 0x0001200f01007387 */ /* 0x000fe40000100800 */
[----:B------:R-:W-:Y:S01]  /*16810*/  @!P3 IMAD.MOV R16, RZ, RZ, -R16 ;  /* 0x000000ffff10b224 */ /* 0x000fe200078e0a10 */
[----:B0-----:R-:W-:Y:S01]  /*16820*/  IABS R11, R10 ;  /* 0x0000000a000b7213 */ /* 0x001fe20000000000 */
[----:B------:R-:W-:Y:S02]  /*16830*/  IMAD R10, R24, R14, R13 ;  /* 0x0000000e180a7224 */ /* 0x000fe400078e020d */
[----:B------:R-:W-:Y:S01]  /*16840*/  @!P6 IMAD.IADD R6, R6, 0x1, -R24 ;  /* 0x000000010606e824 */ /* 0x000fe200078e0a18 */
[----:B------:R0:W-:Y:S01]  /*16850*/  STL [R1+0x114], R16 ;  /* 0x0001141001007387 */ /* 0x0001e20000100800 */
[----:B------:R-:W-:Y:S01]  /*16860*/  IMAD.HI.U32 R12, R2, R11, RZ ;  /* 0x0000000b020c7227 */ /* 0x000fe200078e00ff */
[----:B------:R-:W-:-:S03]  /*16870*/  ISETP.GT.U32.AND P6, PT, R24, R10, PT ;  /* 0x0000000a1800720c */ /* 0x000fc60003fc4070 */
[----:B------:R-:W-:Y:S02]  /*16880*/  IMAD.MOV R12, RZ, RZ, -R12 ;  /* 0x000000ffff0c7224 */ /* 0x000fe400078e0a0c */
[----:B------:R-:W-:Y:S01]  /*16890*/  IMAD.HI.U32 R9, R2, R4, RZ ;  /* 0x0000000402097227 */ /* 0x000fe200078e00ff */
[----:B0-----:R-:W-:-:S03]  /*168a0*/  IADD3 R16, R29, 0x49, RZ ;  /* 0x000000491d107810 */ /* 0x001fc60007ffe0ff */
[----:B------:R-:W-:Y:S02]  /*168b0*/  IMAD R11, R24, R12, R11 ;  /* 0x0000000c180b7224 */ /* 0x000fe400078e020b */
[----:B------:R-:W-:Y:S01]  /*168c0*/  IMAD.HI.U32 R12, R2, R0, RZ ;  /* 0x00000000020c7227 */ /* 0x000fe200078e00ff */
[----:B------:R-:W-:Y:S02]  /*168d0*/  IABS R17, R16 ;  /* 0x0000001000117213 */ /* 0x000fe40000000000 */
[----:B------:R-:W-:Y:S01]  /*168e0*/  ISETP.GT.U32.AND P3, PT, R24, R11, PT ;  /* 0x0000000b1800720c */ /* 0x000fe20003f64070 */
[----:B------:R-:W-:Y:S02]  /*168f0*/  IMAD.MOV R5, RZ, RZ, -R12 ;  /* 0x000000ffff057224 */ /* 0x000fe400078e0a0c */
[----:B------:R-:W-:Y:S02]  /*16900*/  @!P2 IMAD.IADD R8, R8, 0x1, -R24 ;  /* 0x000000010808a824 */ /* 0x000fe400078e0a18 */
[----:B------:R-:W-:Y:S01]  /*16910*/  IMAD.MOV.U32 R15, RZ, RZ, R6 ;  /* 0x000000ffff0f7224 */ /* 0x000fe200078e0006 */
[----:B------:R-:W-:Y:S01]  /*16920*/  IADD3 R6, R29, 0x50, RZ ;  /* 0x000000501d067810 */ /* 0x000fe20007ffe0ff */
[----:B------:R-:W-:-:S02]  /*16930*/  IMAD.MOV R9, RZ, RZ, -R9 ;  /* 0x000000ffff097224 */ /* 0x000fc400078e0a09 */
[C---:B------:R-:W-:Y:S01]  /*16940*/  IMAD R0, R24.reuse, R5, R0 ;  /* 0x0000000518007224 */ /* 0x040fe200078e0200 */
[----:B------:R-:W-:Y:S01]  /*16950*/  IADD3 R5, R29, 0x51, RZ ;  /* 0x000000511d057810 */ /* 0x000fe20007ffe0ff */
[----:B------:R-:W-:Y:S01]  /*16960*/  IMAD.MOV.U32 R13, RZ, RZ, R8 ;  /* 0x000000ffff0d7224 */ /* 0x000fe200078e0008 */
[----:B------:R-:W-:Y:S01]  /*16970*/  IABS R14, R6 ;  /* 0x00000006000e7213 */ /* 0x000fe20000000000 */
[----:B------:R-:W-:Y:S01]  /*16980*/  @!P5 IMAD.MOV R15, RZ, RZ, -R15 ;  /* 0x000000ffff0fd224 */ /* 0x000fe200078e0a0f */
[----:B------:R-:W-:Y:S01]  /*16990*/  ISETP.GE.AND P5, PT, R3, RZ, PT ;  /* 0x000000ff0300720c */ /* 0x000fe20003fa6270 */
[----:B------:R-:W-:Y:S01]  /*169a0*/  IMAD R3, R24, R9, R4 ;  /* 0x0000000918037224 */ /* 0x000fe200078e0204 */
[----:B------:R-:W-:Y:S01]  /*169b0*/  IADD3 R4, R29, 0x52, RZ ;  /* 0x000000521d047810 */ /* 0x000fe20007ffe0ff */
[--C-:B------:R-:W-:Y:S01]  /*169c0*/  @!P6 IMAD.IADD R10, R10, 0x1, -R24.reuse ;  /* 0x000000010a0ae824 */ /* 0x100fe200078e0a18 */
[----:B------:R-:W-:Y:S01]  /*169d0*/  IABS R8, R5 ;  /* 0x0000000500087213 */ /* 0x000fe20000000000 */
[----:B------:R-:W-:Y:S01]  /*169e0*/  @!P1 IMAD.MOV R13, RZ, RZ, -R13 ;  /* 0x000000ffff0d9224 */ /* 0x000fe200078e0a0d */
[C---:B------:R-:W-:Y:S01]  /*169f0*/  ISETP.GT.U32.AND P1, PT, R24.reuse, R0, PT ;  /* 0x000000001800720c */ /* 0x040fe20003f24070 */
[----:B------:R-:W-:Y:S01]  /*16a00*/  @!P3 IMAD.IADD R11, R11, 0x1, -R24 ;  /* 0x000000010b0bb824 */ /* 0x000fe200078e0a18 */
[C---:B------:R-:W-:Y:S01]  /*16a10*/  ISETP.GT.U32.AND P6, PT, R24.reuse, R10, PT ;  /* 0x0000000a1800720c */ /* 0x040fe20003fc4070 */
[----:B------:R0:W-:Y:S01]  /*16a20*/  STL [R1+0xe8], R15 ;  /* 0x0000e80f01007387 */ /* 0x0001e20000100800 */
[----:B------:R-:W-:Y:S01]  /*16a30*/  ISETP.GT.U32.AND P2, PT, R24, R3, PT ;  /* 0x000000031800720c */ /* 0x000fe20003f44070 */
[----:B------:R-:W-:Y:S01]  /*16a40*/  IMAD.HI.U32 R20, R2, R17, RZ ;  /* 0x0000001102147227 */ /* 0x000fe200078e00ff */
[----:B------:R-:W-:Y:S01]  /*16a50*/  IABS R9, R4 ;  /* 0x0000000400097213 */ /* 0x000fe20000000000 */
[----:B------:R1:W-:Y:S01]  /*16a60*/  STL [R1+0x10c], R13 ;  /* 0x00010c0d01007387 */ /* 0x0003e20000100800 */
[----:B------:R-:W-:Y:S01]  /*16a70*/  ISETP.GT.U32.AND P3, PT, R24, R11, PT ;  /* 0x0000000b1800720c */ /* 0x000fe20003f64070 */
[----:B------:R-:W-:-:S02]  /*16a80*/  IMAD.MOV R20, RZ, RZ, -R20 ;  /* 0x000000ffff147224 */ /* 0x000fc400078e0a14 */
[----:B------:R-:W-:-:S04]  /*16a90*/  IMAD.HI.U32 R12, R2, R9, RZ ;  /* 0x00000009020c7227 */ /* 0x000fc800078e00ff */
[--C-:B------:R-:W-:Y:S02]  /*16aa0*/  @!P1 IMAD.IADD R0, R0, 0x1, -R24.reuse ;  /* 0x0000000100009824 */ /* 0x100fe400078e0a18 */
[--C-:B------:R-:W-:Y:S01]  /*16ab0*/  @!P6 IMAD.IADD R10, R10, 0x1, -R24.reuse ;  /* 0x000000010a0ae824 */ /* 0x100fe200078e0a18 */
[----:B------:R-:W-:Y:S01]  /*16ac0*/  ISETP.GE.AND P6, PT, R7, RZ, PT ;  /* 0x000000ff0700720c */ /* 0x000fe20003fc6270 */
[----:B------:R-:W-:Y:S01]  /*16ad0*/  @!P2 IMAD.IADD R3, R3, 0x1, -R24 ;  /* 0x000000010303a824 */ /* 0x000fe200078e0a18 */
[----:B------:R-:W-:Y:S01]  /*16ae0*/  ISETP.GT.U32.AND P1, PT, R24, R0, PT ;  /* 0x000000001800720c */ /* 0x000fe20003f24070 */
[----:B------:R-:W-:Y:S02]  /*16af0*/  IMAD.MOV R12, RZ, RZ, -R12 ;  /* 0x000000ffff0c7224 */ /* 0x000fe400078e0a0c */
[----:B------:R-:W-:Y:S01]  /*16b00*/  IMAD.HI.U32 R7, R2, R8, RZ ;  /* 0x0000000802077227 */ /* 0x000fe200078e00ff */
[----:B------:R-:W-:-:S03]  /*16b10*/  ISETP.GT.U32.AND P2, PT, R24, R3, PT ;  /* 0x000000031800720c */ /* 0x000fc60003f44070 */
[C---:B------:R-:W-:Y:S02]  /*16b20*/  IMAD R9, R24.reuse, R12, R9 ;  /* 0x0000000c18097224 */ /* 0x040fe400078e0209 */
[----:B------:R-:W-:Y:S02]  /*16b30*/  IMAD.MOV R7, RZ, RZ, -R7 ;  /* 0x000000ffff077224 */ /* 0x000fe400078e0a07 */
[----:B------:R-:W-:Y:S01]  /*16b40*/  @!P3 IMAD.IADD R11, R11, 0x1, -R24 ;  /* 0x000000010b0bb824 */ /* 0x000fe200078e0a18 */
[C---:B------:R-:W-:Y:S01]  /*16b50*/  ISETP.GT.U32.AND P3, PT, R24.reuse, R9, PT ;  /* 0x000000091800720c */ /* 0x040fe20003f64070 */
[----:B------:R-:W-:Y:S02]  /*16b60*/  IMAD R8, R24, R7, R8 ;  /* 0x0000000718087224 */ /* 0x000fe400078e0208 */
[--C-:B------:R-:W-:Y:S02]  /*16b70*/  @!P1 IMAD.IADD R0, R0, 0x1, -R24.reuse ;  /* 0x0000000100009824 */ /* 0x100fe400078e0a18 */
[----:B------:R-:W-:Y:S01]  /*16b80*/  @!P2 IMAD.IADD R3, R3, 0x1, -R24 ;  /* 0x000000010303a824 */ /* 0x000fe200078e0a18 */
[----:B------:R-:W-:Y:S01]  /*16b90*/  ISETP.GT.U32.AND P1, PT, R24, R8, PT ;  /* 0x000000081800720c */ /* 0x000fe20003f24070 */
[----:B0-----:R-:W-:Y:S01]  /*16ba0*/  IMAD.MOV.U32 R15, RZ, RZ, R10 ;  /* 0x000000ffff0f7224 */ /* 0x001fe200078e000a */
[----:B------:R-:W-:Y:S01]  /*16bb0*/  ISETP.GE.AND P2, PT, R6, RZ, PT ;  /* 0x000000ff0600720c */ /* 0x000fe20003f46270 */
[----:B-1----:R-:W-:Y:S01]  /*16bc0*/  IMAD.MOV.U32 R13, RZ, RZ, R11 ;  /* 0x000000ffff0d7224 */ /* 0x002fe200078e000b */
[C---:B------:R-:W-:Y:S01]  /*16bd0*/  IADD3 R6, R29.reuse, 0x4c, RZ ;  /* 0x0000004c1d067810 */ /* 0x040fe20007ffe0ff */
[----:B------:R-:W-:Y:S01]  /*16be0*/  IMAD.MOV.U32 R12, RZ, RZ, R3 ;  /* 0x000000ffff0c7224 */ /* 0x000fe200078e0003 */
[----:B------:R-:W-:Y:S01]  /*16bf0*/  IADD3 R3, R29, 0x4e, RZ ;  /* 0x0000004e1d037810 */ /* 0x000fe20007ffe0ff */
[----:B------:R-:W-:Y:S01]  /*16c00*/  @!P4 IMAD.MOV R15, RZ, RZ, -R15 ;  /* 0x000000ffff0fc224 */ /* 0x000fe200078e0a0f */
[----:B------:R-:W-:Y:S01]  /*16c10*/  ISETP.GE.AND P4, PT, R4, RZ, PT ;  /* 0x000000ff0400720c */ /* 0x000fe20003f86270 */
[----:B------:R-:W-:Y:S01]  /*16c20*/  @!P3 IMAD.IADD R9, R9, 0x1, -R24 ;  /* 0x000000010909b824 */ /* 0x000fe200078e0a18 */
[----:B------:R-:W-:Y:S01]  /*16c30*/  IADD3 R4, R29, 0x4f, RZ ;  /* 0x0000004f1d047810 */ /* 0x000fe20007ffe0ff */
[----:B------:R-:W-:Y:S01]  /*16c40*/  @!P0 IMAD.MOV R13, RZ, RZ, -R13 ;  /* 0x000000ffff0d8224 */ /* 0x000fe200078e0a0d */
[----:B------:R-:W-:Y:S01]  /*16c50*/  ISETP.GE.AND P0, PT, R5, RZ, PT ;  /* 0x000000ff0500720c */ /* 0x000fe20003f06270 */
[----:B------:R-:W-:Y:S01]  /*16c60*/  @!P5 IMAD.MOV R12, RZ, RZ, -R12 ;  /* 0x000000ffff0cd224 */ /* 0x000fe200078e0a0c */
[----:B------:R-:W-:Y:S01]  /*16c70*/  ISETP.GT.U32.AND P3, PT, R24, R9, PT ;  /* 0x000000091800720c */ /* 0x000fe20003f64070 */
[----:B------:R-:W-:Y:S01]  /*16c80*/  @!P1 IMAD.IADD R8, R8, 0x1, -R24 ;  /* 0x0000000108089824 */ /* 0x000fe200078e0a18 */
[----:B------:R-:W-:Y:S01]  /*16c90*/  STL [R1+0xec], R15 ;  /* 0x0000ec0f01007387 */ /* 0x000fe20000100800 */
[----:B------:R-:W-:Y:S01]  /*16ca0*/  IABS R5, R4 ;  /* 0x0000000400057213 */ /* 0x000fe20000000000 */
[----:B------:R-:W-:Y:S01]  /*16cb0*/  IMAD.MOV.U32 R11, RZ, RZ, R0 ;  /* 0x000000ffff0b7224 */ /* 0x000fe200078e0000 */
[----:B------:R-:W-:Y:S01]  /*16cc0*/  IADD3 R0, R29, 0x4d, RZ ;  /* 0x0000004d1d007810 */ /* 0x000fe20007ffe0ff */
[----:B------:R-:W-:Y:S01]  /*16cd0*/  STL [R1+0xf8], R13 ;  /* 0x0000f80d01007387 */ /* 0x000fe20000100800 */
[----:B------:R-:W-:Y:S01]  /*16ce0*/  ISETP.GT.U32.AND P1, PT, R24, R8, PT ;  /* 0x000000081800720c */ /* 0x000fe20003f24070 */
[----:B------:R-:W-:Y:S01]  /*16cf0*/  IMAD.HI.U32 R7, R2, R5, RZ ;  /* 0x0000000502077227 */ /* 0x000fe200078e00ff */
[----:B------:R-:W-:Y:S01]  /*16d00*/  ISETP.GE.AND P5, PT, R4, RZ, PT ;  /* 0x000000ff0400720c */ /* 0x000fe20003fa6270 */
[----:B------:R0:W-:Y:S01]  /*16d10*/  STL [R1+0x104], R12 ;  /* 0x0001040c01007387 */ /* 0x0001e20000100800 */
[----:B------:R-:W-:Y:S01]  /*16d20*/  IABS R4, R0 ;  /* 0x0000000000047213 */ /* 0x000fe20000000000 */
[----:B------:R-:W-:Y:S01]  /*16d30*/  @!P6 IMAD.MOV R11, RZ, RZ, -R11 ;  /* 0x000000ffff0be224 */ /* 0x000fe200078e0a0b */
[----:B------:R-:W-:Y:S01]  /*16d40*/  ISETP.GE.AND P6, PT, R3, RZ, PT ;  /* 0x000000ff0300720c */ /* 0x000fe20003fc6270 */
[----:B------:R-:W-:-:S02]  /*16d50*/  IMAD.MOV R7, RZ, RZ, -R7 ;  /* 0x000000ffff077224 */ /* 0x000fc400078e0a07 */
[--C-:B------:R-:W-:Y:S01]  /*16d60*/  @!P3 IMAD.IADD R9, R9, 0x1, -R24.reuse ;  /* 0x000000010909b824 */ /* 0x100fe200078e0a18 */
[----:B------:R-:W-:Y:S01]  /*16d70*/  STL [R1+0x108], R11 ;  /* 0x0001080b01007387 */ /* 0x000fe20000100800 */
[----:B------:R-:W-:Y:S01]  /*16d80*/  IMAD R5, R24, R7, R5 ;  /* 0x0000000718057224 */ /* 0x000fe200078e0205 */
[----:B0-----:R-:W-:Y:S01]  /*16d90*/  IABS R12, R3 ;  /* 0x00000003000c7213 */ /* 0x001fe20000000000 */
[----:B------:R-:W-:Y:S01]  /*16da0*/  IMAD.MOV.U32 R13, RZ, RZ, R9 ;  /* 0x000000ffff0d7224 */ /* 0x000fe200078e0009 */
[----:B------:R-:W-:Y:S01]  /*16db0*/  IADD3 R9, R29, 0x47, RZ ;  /* 0x000000471d097810 */ /* 0x000fe20007ffe0ff */
[----:B------:R-:W-:Y:S01]  /*16dc0*/  @!P1 IMAD.IADD R8, R8, 0x1, -R24 ;  /* 0x0000000108089824 */ /* 0x000fe200078e0a18 */
[----:B------:R-:W-:Y:S01]  /*16dd0*/  ISETP.GT.U32.AND P1, PT, R24, R5, PT ;  /* 0x000000051800720c */ /* 0x000fe20003f24070 */
[----:B------:R-:W-:-:S04]  /*16de0*/  IMAD.HI.U32 R3, R2, R12, RZ ;  /* 0x0000000c02037227 */ /* 0x000fc800078e00ff */
[----:B------:R-:W-:Y:S02]  /*16df0*/  IMAD.MOV R3, RZ, RZ, -R3 ;  /* 0x000000ffff037224 */ /* 0x000fe400078e0a03 */
[----:B------:R-:W-:Y:S02]  /*16e00*/  @!P4 IMAD.MOV R13, RZ, RZ, -R13 ;  /* 0x000000ffff0dc224 */ /* 0x000fe400078e0a0d */
[----:B------:R-:W-:Y:S02]  /*16e10*/  IMAD R12, R24, R3, R12 ;  /* 0x00000003180c7224 */ /* 0x000fe400078e020c */
[----:B------:R-:W-:Y:S01]  /*16e20*/  IMAD.HI.U32 R10, R2, R14, RZ ;  /* 0x0000000e020a7227 */ /* 0x000fe200078e00ff */
[----:B------:R0:W-:Y:S02]  /*16e30*/  STL [R1+0xf0], R13 ;  /* 0x0000f00d01007387 */ /* 0x0001e40000100800 */
[----:B------:R-:W-:Y:S01]  /*16e40*/  ISETP.GT.U32.AND P4, PT, R24, R12, PT ;  /* 0x0000000c1800720c */ /* 0x000fe20003f84070 */
[----:B------:R-:W-:-:S02]  /*16e50*/  IMAD.MOV R10, RZ, RZ, -R10 ;  /* 0x000000ffff0a7224 */ /* 0x000fc400078e0a0a */
[----:B------:R-:W-:Y:S02]  /*16e60*/  @!P1 IMAD.IADD R5, R5, 0x1, -R24 ;  /* 0x0000000105059824 */ /* 0x000fe400078e0a18 */
[----:B------:R-:W-:Y:S01]  /*16e70*/  IMAD R14, R24, R10, R14 ;  /* 0x0000000a180e7224 */ /* 0x000fe200078e020e */
[----:B------:R-:W-:Y:S01]  /*16e80*/  IABS R10, R6 ;  /* 0x00000006000a7213 */ /* 0x000fe20000000000 */
[----:B------:R-:W-:Y:S01]  /*16e90*/  IMAD.HI.U32 R7, R2, R4, RZ ;  /* 0x0000000402077227 */ /* 0x000fe200078e00ff */
[C---:B------:R-:W-:Y:S02]  /*16ea0*/  ISETP.GT.U32.AND P1, PT, R24.reuse, R5, PT ;  /* 0x000000051800720c */ /* 0x040fe40003f24070 */
[----:B------:R-:W-:Y:S01]  /*16eb0*/  ISETP.GT.U32.AND P3, PT, R24, R14, PT ;  /* 0x0000000e1800720c */ /* 0x000fe20003f64070 */
[----:B------:R-:W-:Y:S01]  /*16ec0*/  IMAD.HI.U32 R3, R2, R10, RZ ;  /* 0x0000000a02037227 */ /* 0x000fe200078e00ff */
[----:B0-----:R-:W-:-:S03]  /*16ed0*/  IADD3 R13, R29, 0x4b, RZ ;  /* 0x0000004b1d0d7810 */ /* 0x001fc60007ffe0ff */
[----:B------:R-:W-:Y:S02]  /*16ee0*/  @!P4 IMAD.IADD R12, R12, 0x1, -R24 ;  /* 0x000000010c0cc824 */ /* 0x000fe400078e0a18 */
[----:B------:R-:W-:Y:S01]  /*16ef0*/  IMAD.MOV.U32 R11, RZ, RZ, R8 ;  /* 0x000000ffff0b7224 */ /* 0x000fe200078e0008 */
[----:B------:R-:W-:Y:S01]  /*16f00*/  IABS R8, R9 ;  /* 0x0000000900087213 */ /* 0x000fe20000000000 */
[----:B------:R-:W-:Y:S01]  /*16f10*/  IMAD.MOV R3, RZ, RZ, -R3 ;  /* 0x000000ffff037224 */ /* 0x000fe200078e0a03 */
[----:B------:R-:W-:Y:S01]  /*16f20*/  ISETP.GT.U32.AND P4, PT, R24, R12, PT ;  /* 0x0000000c1800720c */ /* 0x000fe20003f84070 */
[----:B------:R-:W-:Y:S02]  /*16f30*/  IMAD.MOV R7, RZ, RZ, -R7 ;  /* 0x000000ffff077224 */ /* 0x000fe400078e0a07 */
[----:B------:R-:W-:Y:S01]  /*16f40*/  @!P0 IMAD.MOV R11, RZ, RZ, -R11 ;  /* 0x000000ffff0b8224 */ /* 0x000fe200078e0a0b */
[----:B------:R-:W-:Y:S01]  /*16f50*/  ISETP.GE.AND P0, PT, R0, RZ, PT ;  /* 0x000000ff0000720c */ /* 0x000fe20003f06270 */
[C---:B------:R-:W-:Y:S01]  /*16f60*/  IMAD R10, R24.reuse, R3, R10 ;  /* 0x00000003180a7224 */ /* 0x040fe200078e020a */
[----:B------:R-:W-:Y:S01]  /*16f70*/  IADD3 R3, R29, 0x4a, RZ ;  /* 0x0000004a1d037810 */ /* 0x000fe20007ffe0ff */
[----:B------:R-:W-:Y:S01]  /*16f80*/  IMAD R0, R24, R7, R4 ;  /* 0x0000000718007224 */ /* 0x000fe200078e0204 */
[----:B------:R-:W-:Y:S01]  /*16f90*/  IABS R7, R13 ;  /* 0x0000000d00077213 */ /* 0x000fe20000000000 */
[--C-:B------:R-:W-:Y:S01]  /*16fa0*/  @!P3 IMAD.IADD R14, R14, 0x1, -R24.reuse ;  /* 0x000000010e0eb824 */ /* 0x100fe200078e0a18 */
[----:B------:R-:W-:Y:S01]  /*16fb0*/  IABS R19, R3 ;  /* 0x0000000300137213 */ /* 0x000fe20000000000 */
[--C-:B------:R-:W-:Y:S01]  /*16fc0*/  @!P1 IMAD.IADD R5, R5, 0x1, -R24.reuse ;  /* 0x0000000105059824 */ /* 0x100fe200078e0a18 */
[----:B------:R0:W-:Y:S01]  /*16fd0*/  STL [R1+0xf4], R11 ;  /* 0x0000f40b01007387 */ /* 0x0001e20000100800 */
[----:B------:R-:W-:Y:S01]  /*16fe0*/  ISETP.GT.U32.AND P1, PT, R24, R0, PT ;  /* 0x000000001800720c */ /* 0x000fe20003f24070 */
[----:B------:R-:W-:Y:S01]  /*16ff0*/  @!P4 IMAD.IADD R12, R12, 0x1, -R24 ;  /* 0x000000010c0cc824 */ /* 0x000fe200078e0a18 */
[----:B------:R-:W-:Y:S01]  /*17000*/  ISETP.GT.U32.AND P3, PT, R24, R14, PT ;  /* 0x0000000e1800720c */ /* 0x000fe20003f64070 */
[----:B------:R-:W-:Y:S01]  /*17010*/  IMAD.HI.U32 R18, R2, R19, RZ ;  /* 0x0000001302127227 */ /* 0x000fe200078e00ff */
[----:B------:R-:W-:-:S02]  /*17020*/  ISETP.GT.U32.AND P4, PT, R24, R10, PT ;  /* 0x0000000a1800720c */ /* 0x000fc40003f84070 */
[----:B------:R-:W-:Y:S01]  /*17030*/  IADD3 R4, R29, 0x48, RZ ;  /* 0x000000481d047810 */ /* 0x000fe20007ffe0ff */
[----:B------:R-:W-:Y:S02]  /*17040*/  IMAD.MOV R18, RZ, RZ, -R18 ;  /* 0x000000ffff127224 */ /* 0x000fe400078e0a12 */
[----:B0-----:R-:W-:-:S04]  /*17050*/  IMAD.HI.U32 R11, R2, R7, RZ ;  /* 0x00000007020b7227 */ /* 0x001fc800078e00ff */
[----:B------:R-:W-:Y:S02]  /*17060*/  IMAD.MOV R11, RZ, RZ, -R11 ;  /* 0x000000ffff0b7224 */ /* 0x000fe400078e0a0b */
[C---:B------:R-:W-:Y:S02]  /*17070*/  IMAD R18, R24.reuse, R18, R19 ;  /* 0x0000001218127224 */ /* 0x040fe400078e0213 */
[----:B------:R-:W-:Y:S02]  /*17080*/  IMAD R7, R24, R11, R7 ;  /* 0x0000000b18077224 */ /* 0x000fe400078e0207 */
[--C-:B------:R-:W-:Y:S02]  /*17090*/  @!P1 IMAD.IADD R0, R0, 0x1, -R24.reuse ;  /* 0x0000000100009824 */ /* 0x100fe400078e0a18 */
[--C-:B------:R-:W-:Y:S01]  /*170a0*/  @!P3 IMAD.IADD R14, R14, 0x1, -R24.reuse ;  /* 0x000000010e0eb824 */ /* 0x100fe200078e0a18 */
[----:B------:R-:W-:Y:S01]  /*170b0*/  ISETP.GT.U32.AND P1, PT, R24, R7, PT ;  /* 0x000000071800720c */ /* 0x000fe20003f24070 */
[----:B------:R-:W-:Y:S01]  /*170c0*/  @!P4 IMAD.IADD R10, R10, 0x1, -R24 ;  /* 0x000000010a0ac824 */ /* 0x000fe200078e0a18 */
[----:B------:R-:W-:Y:S01]  /*170d0*/  ISETP.GT.U32.AND P4, PT, R24, R18, PT ;  /* 0x000000121800720c */ /* 0x000fe20003f84070 */
[----:B------:R-:W-:Y:S01]  /*170e0*/  IMAD.MOV.U32 R21, RZ, RZ, R14 ;  /* 0x000000ffff157224 */ /* 0x000fe200078e000e */
[----:B------:R-:W-:Y:S01]  /*170f0*/  ISETP.GE.AND P3, PT, R6, RZ, PT ;  /* 0x000000ff0600720c */ /* 0x000fe20003f66270 */
[----:B------:R-:W-:Y:S01]  /*17100*/  IMAD.MOV.U32 R19, RZ, RZ, R5 ;  /* 0x000000ffff137224 */ /* 0x000fe200078e0005 */
[----:B------:R-:W-:Y:S01]  /*17110*/  IABS R6, R4 ;  /* 0x0000000400067213 */ /* 0x000fe20000000000 */
[----:B------:R-:W-:Y:S01]  /*17120*/  @!P2 IMAD.MOV R21, RZ, RZ, -R21 ;  /* 0x000000ffff15a224 */ /* 0x000fe200078e0a15 */
[----:B------:R-:W-:Y:S01]  /*17130*/  ISETP.GT.U32.AND P2, PT, R24, R0, PT ;  /* 0x000000001800720c */ /* 0x000fe20003f44070 */
[----:B------:R-:W-:-:S03]  /*17140*/  IMAD.HI.U32 R11, R2, R8, RZ ;  /* 0x00000008020b7227 */ /* 0x000fc600078e00ff */
[----:B------:R-:W-:Y:S01]  /*17150*/  STL [R1+0xe4], R21 ;  /* 0x0000e41501007387 */ /* 0x000fe20000100800 */
[----:B------:R-:W-:-:S04]  /*17160*/  IMAD.HI.U32 R15, R2, R6, RZ ;  /* 0x00000006020f7227 */ /* 0x000fc800078e00ff */
[--C-:B------:R-:W-:Y:S01]  /*17170*/  @!P1 IMAD.IADD R7, R7, 0x1, -R24.reuse ;  /* 0x0000000107079824 */ /* 0x100fe200078e0a18 */
[----:B------:R-:W-:Y:S01]  /*17180*/  ISETP.GT.U32.AND P1, PT, R24, R10, PT ;  /* 0x0000000a1800720c */ /* 0x000fe20003f24070 */
[----:B------:R-:W-:Y:S02]  /*17190*/  IMAD.MOV R15, RZ, RZ, -R15 ;  /* 0x000000ffff0f7224 */ /* 0x000fe400078e0a0f */
[----:B------:R-:W-:Y:S01]  /*171a0*/  @!P4 IMAD.IADD R18, R18, 0x1, -R24 ;  /* 0x000000011212c824 */ /* 0x000fe200078e0a18 */
[C---:B------:R-:W-:Y:S01]  /*171b0*/  ISETP.GT.U32.AND P4, PT, R24.reuse, R7, PT ;  /* 0x000000071800720c */ /* 0x040fe20003f84070 */
[C---:B------:R-:W-:Y:S02]  /*171c0*/  IMAD R17, R24.reuse, R20, R17 ;  /* 0x0000001418117224 */ /* 0x040fe400078e0211 */
[C---:B------:R-:W-:Y:S01]  /*171d0*/  IMAD R6, R24.reuse, R15, R6 ;  /* 0x0000000f18067224 */ /* 0x040fe200078e0206 */
[C---:B------:R-:W-:Y:S01]  /*171e0*/  IADD3 R15, R29.reuse, 0x46, RZ ;  /* 0x000000461d0f7810 */ /* 0x040fe20007ffe0ff */
[----:B------:R-:W-:Y:S01]  /*171f0*/  @!P5 IMAD.MOV R19, RZ, RZ, -R19 ;  /* 0x000000ffff13d224 */ /* 0x000fe200078e0a13 */
[C---:B------:R-:W-:Y:S01]  /*17200*/  ISETP.GT.U32.AND P5, PT, R24.reuse, R18, PT ;  /* 0x000000121800720c */ /* 0x040fe20003fa4070 */
[----:B------:R-:W-:Y:S01]  /*17210*/  IMAD.MOV R11, RZ, RZ, -R11 ;  /* 0x000000ffff0b7224 */ /* 0x000fe200078e0a0b */
[----:B------:R-:W-:Y:S01]  /*17220*/  IABS R14, R15 ;  /* 0x0000000f000e7213 */ /* 0x000fe20000000000 */
[----:B------:R-:W-:Y:S01]  /*17230*/  @!P6 IMAD.MOV R12, RZ, RZ, -R12 ;  /* 0x000000ffff0ce224 */ /* 0x000fe200078e0a0c */
[----:B------:R-:W-:Y:S01]  /*17240*/  ISETP.GT.U32.AND P6, PT, R24, R17, PT ;  /* 0x000000111800720c */ /* 0x000fe20003fc4070 */
        /* <DEDUP_REMOVED lines=8> */
[----:B------:R-:W-:Y:S01]  /*172d0*/  @!P5 IMAD.IADD R18, R18, 0x1, -R24 ;  /* 0x000000011212d824 */ /* 0x000fe200078e0a18 */
[----:B------:R-:W-:Y:S01]  /*172e0*/  ISETP.GE.AND P1, PT, R13, RZ, PT ;  /* 0x000000ff0d00720c */ /* 0x000fe20003f26270 */
[----:B------:R-:W-:Y:S01]  /*172f0*/  IMAD.MOV.U32 R20, RZ, RZ, R0 ;  /* 0x000000ffff147224 */ /* 0x000fe200078e0000 */
[----:B------:R-:W-:Y:S01]  /*17300*/  IABS R5, R11 ;  /* 0x0000000b00057213 */ /* 0x000fe20000000000 */
[--C-:B------:R-:W-:Y:S01]  /*17310*/  @!P6 IMAD.IADD R17, R17, 0x1, -R24.reuse ;  /* 0x000000011111e824 */ /* 0x100fe200078e0a18 */
[----:B------:R-:W-:Y:S01]  /*17320*/  ISETP.GE.AND P5, PT, R3, RZ, PT ;  /* 0x000000ff0300720c */ /* 0x000fe20003fa6270 */
[----:B------:R-:W-:Y:S01]  /*17330*/  @!P2 IMAD.IADD R6, R6, 0x1, -R24 ;  /* 0x000000010606a824 */ /* 0x000fe200078e0a18 */
[----:B------:R1:W-:Y:S01]  /*17340*/  STL [R1+0xd8], R12 ;  /* 0x0000d80c01007387 */ /* 0x0003e20000100800 */
[----:B0-----:R-:W-:Y:S01]  /*17350*/  IMAD.MOV.U32 R19, RZ, RZ, R10 ;  /* 0x000000ffff137224 */ /* 0x001fe200078e000a */
[----:B------:R-:W-:Y:S01]  /*17360*/  ISETP.GE.AND P2, PT, R4, RZ, PT ;  /* 0x000000ff0400720c */ /* 0x000fe20003f46270 */
[----:B------:R-:W-:Y:S01]  /*17370*/  IMAD.HI.U32 R13, R2, R14, RZ ;  /* 0x0000000e020d7227 */ /* 0x000fe200078e00ff */
[----:B------:R-:W-:-:S02]  /*17380*/  IADD3 R0, R29, 0x44, RZ ;  /* 0x000000441d007810 */ /* 0x000fc40007ffe0ff */
[----:B------:R-:W-:Y:S01]  /*17390*/  ISETP.GE.AND P6, PT, R16, RZ, PT ;  /* 0x000000ff1000720c */ /* 0x000fe20003fc6270 */
[----:B------:R-:W-:Y:S01]  /*173a0*/  @!P0 IMAD.MOV R20, RZ, RZ, -R20 ;  /* 0x000000ffff148224 */ /* 0x000fe200078e0a14 */
[C---:B------:R-:W-:Y:S01]  /*173b0*/  ISETP.GT.U32.AND P0, PT, R24.reuse, R17, PT ;  /* 0x000000111800720c */ /* 0x040fe20003f04070 */
[----:B------:R-:W-:Y:S01]  /*173c0*/  @!P3 IMAD.MOV R19, RZ, RZ, -R19 ;  /* 0x000000ffff13b224 */ /* 0x000fe200078e0a13 */
[----:B------:R-:W-:Y:S01]  /*173d0*/  ISETP.GT.U32.AND P3, PT, R24, R6, PT ;  /* 0x000000061800720c */ /* 0x000fe20003f64070 */
[----:B-1----:R-:W-:Y:S01]  /*173e0*/  IMAD.HI.U32 R12, R2, R5, RZ ;  /* 0x00000005020c7227 */ /* 0x002fe200078e00ff */
[----:B------:R-:W-:Y:S03]  /*173f0*/  STL [R1+0xb8], R20 ;  /* 0x0000b81401007387 */ /* 0x000fe60000100800 */
[----:B------:R-:W-:Y:S01]  /*17400*/  IMAD.MOV R13, RZ, RZ, -R13 ;  /* 0x000000ffff0d7224 */ /* 0x000fe200078e0a0d */
[----:B------:R-:W-:Y:S01]  /*17410*/  STL [R1+0xb4], R19 ;  /* 0x0000b41301007387 */ /* 0x000fe20000100800 */
[----:B------:R-:W-:-:S02]  /*17420*/  IMAD.MOV R12, RZ, RZ, -R12 ;  /* 0x000000ffff0c7224 */ /* 0x000fc400078e0a0c */
[----:B------:R-:W-:Y:S01]  /*17430*/  IMAD.MOV.U32 R10, RZ, RZ, R18 ;  /* 0x000000ffff0a7224 */ /* 0x000fe200078e0012 */
[C---:B------:R-:W-:Y:S01]  /*17440*/  IADD3 R18, R29.reuse, 0x16, RZ ;  /* 0x000000161d127810 */ /* 0x040fe20007ffe0ff */
[----:B------:R-:W-:Y:S02]  /*17450*/  @!P4 IMAD.IADD R8, R8, 0x1, -R24 ;  /* 0x000000010808c824 */ /* 0x000fe400078e0a18 */
[----:B------:R-:W-:Y:S02]  /*17460*/  @!P1 IMAD.MOV R7, RZ, RZ, -R7 ;  /* 0x000000ffff079224 */ /* 0x000fe400078e0a07 */
[C---:B------:R-:W-:Y:S01]  /*17470*/  IMAD R3, R24.reuse, R13, R14 ;  /* 0x0000000d18037224 */ /* 0x040fe200078e020e */
[C---:B------:R-:W-:Y:S01]  /*17480*/  ISETP.GT.U32.AND P4, PT, R24.reuse, R8, PT ;  /* 0x000000081800720c */ /* 0x040fe20003f84070 */
[C---:B------:R-:W-:Y:S01]  /*17490*/  IMAD R4, R24.reuse, R12, R5 ;  /* 0x0000000c18047224 */ /* 0x040fe200078e0205 */
[----:B------:R-:W-:Y:S01]  /*174a0*/  IADD3 R5, R29, 0x43, RZ ;  /* 0x000000431d057810 */ /* 0x000fe20007ffe0ff */
[----:B------:R-:W-:Y:S01]  /*174b0*/  @!P5 IMAD.MOV R10, RZ, RZ, -R10 ;  /* 0x000000ffff0ad224 */ /* 0x000fe200078e0a0a */
[----:B------:R0:W-:Y:S01]  /*174c0*/  STL [R1+0xb0], R7 ;  /* 0x0000b00701007387 */ /* 0x0001e20000100800 */
[C---:B------:R-:W-:Y:S01]  /*174d0*/  ISETP.GT.U32.AND P1, PT, R24.reuse, R3, PT ;  /* 0x000000031800720c */ /* 0x040fe20003f24070 */
[--C-:B------:R-:W-:Y:S01]  /*174e0*/  @!P0 IMAD.IADD R17, R17, 0x1, -R24.reuse ;  /* 0x0000000111118824 */ /* 0x100fe200078e0a18 */
[----:B------:R-:W-:Y:S01]  /*174f0*/  ISETP.GT.U32.AND P0, PT, R24, R4, PT ;  /* 0x000000041800720c */ /* 0x000fe20003f04070 */
[----:B------:R1:W-:Y:S01]  /*17500*/  STL [R1+0xac], R10 ;  /* 0x0000ac0a01007387 */ /* 0x0003e20000100800 */
[--C-:B------:R-:W-:Y:S01]  /*17510*/  @!P3 IMAD.IADD R6, R6, 0x1, -R24.reuse ;  /* 0x000000010606b824 */ /* 0x100fe200078e0a18 */
[----:B------:R-:W-:Y:S01]  /*17520*/  ISETP.GE.AND P3, PT, R15, RZ, PT ;  /* 0x000000ff0f00720c */ /* 0x000fe20003f66270 */
[----:B------:R-:W-:Y:S01]  /*17530*/  IMAD.MOV.U32 R13, RZ, RZ, R17 ;  /* 0x000000ffff0d7224 */ /* 0x000fe200078e0011 */
[----:B------:R-:W-:Y:S01]  /*17540*/  ISETP.GE.AND P5, PT, R9, RZ, PT ;  /* 0x000000ff0900720c */ /* 0x000fe20003fa6270 */
[----:B------:R-:W-:Y:S01]  /*17550*/  @!P4 IMAD.IADD R8, R8, 0x1, -R24 ;  /* 0x000000010808c824 */ /* 0x000fe200078e0a18 */
[----:B0-----:R-:W-:Y:S01]  /*17560*/  IABS R7, R5 ;  /* 0x0000000500077213 */ /* 0x001fe20000000000 */
[----:B------:R-:W-:Y:S01]  /*17570*/  IMAD.MOV.U32 R12, RZ, RZ, R6 ;  /* 0x000000ffff0c7224 */ /* 0x000fe200078e0006 */
[----:B------:R-:W-:Y:S01]  /*17580*/  ISETP.GE.AND P4, PT, R11, RZ, PT ;  /* 0x000000ff0b00720c */ /* 0x000fe20003f86270 */
[----:B------:R-:W-:Y:S01]  /*17590*/  IMAD.MOV.U32 R28, RZ, RZ, R8 ;  /* 0x000000ffff1c7224 */ /* 0x000fe200078e0008 */
[----:B-1----:R-:W-:Y:S01]  /*175a0*/  IABS R10, R0 ;  /* 0x00000000000a7213 */ /* 0x002fe20000000000 */
[----:B------:R-:W-:Y:S01]  /*175b0*/  IMAD.MOV.U32 R15, RZ, RZ, R7 ;  /* 0x000000ffff0f7224 */ /* 0x000fe200078e0007 */
[----:B------:R-:W-:Y:S01]  /*175c0*/  IABS R19, R18 ;  /* 0x0000001200137213 */ /* 0x000fe20000000000 */
[----:B------:R-:W-:Y:S01]  /*175d0*/  @!P1 IMAD.IADD R3, R3, 0x1, -R24 ;  /* 0x0000000103039824 */ /* 0x000fe200078e0a18 */
[----:B------:R-:W-:Y:S01]  /*175e0*/  ISETP.GE.AND P1, PT, R0, RZ, PT ;  /* 0x000000ff0000720c */ /* 0x000fe20003f26270 */
[----:B------:R-:W-:-:S04]  /*175f0*/  IMAD.HI.U32 R7, R2, R10, RZ ;  /* 0x0000000a02077227 */ /* 0x000fc800078e00ff */
[----:B------:R-:W-:Y:S02]  /*17600*/  IMAD.MOV R7, RZ, RZ, -R7 ;  /* 0x000000ffff077224 */ /* 0x000fe400078e0a07 */
[----:B------:R-:W-:Y:S01]  /*17610*/  @!P0 IMAD.IADD R4, R4, 0x1, -R24 ;  /* 0x0000000104048824 */ /* 0x000fe200078e0a18 */
[C---:B------:R-:W-:Y:S01]  /*17620*/  ISETP.GT.U32.AND P0, PT, R24.reuse, R3, PT ;  /* 0x000000031800720c */ /* 0x040fe20003f04070 */
[C---:B------:R-:W-:Y:S02]  /*17630*/  IMAD R10, R24.reuse, R7, R10 ;  /* 0x00000007180a7224 */ /* 0x040fe400078e020a */
[----:B------:R-:W-:Y:S02]  /*17640*/  @!P5 IMAD.MOV R28, RZ, RZ, -R28 ;  /* 0x000000ffff1cd224 */ /* 0x000fe400078e0a1c */
[----:B------:R-:W-:Y:S01]  /*17650*/  @!P6 IMAD.MOV R13, RZ, RZ, -R13 ;  /* 0x000000ffff0de224 */ /* 0x000fe200078e0a0d */
[----:B------:R-:W-:Y:S01]  /*17660*/  ISETP.GT.U32.AND P5, PT, R24, R10, PT ;  /* 0x0000000a1800720c */ /* 0x000fe20003fa4070 */
[----:B------:R-:W-:Y:S01]  /*17670*/  IMAD.HI.U32 R0, R2, R15, RZ ;  /* 0x0000000f02007227 */ /* 0x000fe200078e00ff */
[----:B------:R-:W-:-:S02]  /*17680*/  ISETP.GT.U32.AND P6, PT, R24, R4, PT ;  /* 0x000000041800720c */ /* 0x000fc40003fc4070 */
[----:B------:R-:W-:Y:S01]  /*17690*/  STL [R1+0x8], R13 ;  /* 0x0000080d01007387 */ /* 0x000fe20000100800 */
[----:B------:R-:W-:Y:S01]  /*176a0*/  @!P2 IMAD.MOV R12, RZ, RZ, -R12 ;  /* 0x000000ffff0ca224 */ /* 0x000fe200078e0a0c */
[----:B------:R-:W-:Y:S01]  /*176b0*/  ISETP.GE.AND P2, PT, R5, RZ, PT ;  /* 0x000000ff0500720c */ /* 0x000fe20003f46270 */
[----:B------:R-:W-:Y:S01]  /*176c0*/  IMAD.MOV R0, RZ, RZ, -R0 ;  /* 0x000000ffff007224 */ /* 0x000fe200078e0a00 */
[----:B------:R-:W-:Y:S01]  /*176d0*/  IADD3 R5, R29, 0x41, RZ ;  /* 0x000000411d057810 */ /* 0x000fe20007ffe0ff */
[--C-:B------:R-:W-:Y:S01]  /*176e0*/  @!P0 IMAD.IADD R3, R3, 0x1, -R24.reuse ;  /* 0x0000000103038824 */ /* 0x100fe200078e0a18 */
[----:B------:R0:W-:Y:S01]  /*176f0*/  STL [R1+0x4], R12 ;  /* 0x0000040c01007387 */ /* 0x0001e20000100800 */
[----:B------:R-:W-:Y:S01]  /*17700*/  IMAD R15, R24, R0, R15 ;  /* 0x00000000180f7224 */ /* 0x000fe200078e020f */
[C---:B------:R-:W-:Y:S01]  /*17710*/  IADD3 R0, R29.reuse, 0x40, RZ ;  /* 0x000000401d007810 */ /* 0x040fe20007ffe0ff */
[--C-:B------:R-:W-:Y:S01]  /*17720*/  @!P5 IMAD.IADD R10, R10, 0x1, -R24.reuse ;  /* 0x000000010a0ad824 */ /* 0x100fe200078e0a18 */
[----:B------:R-:W-:Y:S01]  /*17730*/  IABS R8, R5 ;  /* 0x0000000500087213 */ /* 0x000fe20000000000 */
[----:B------:R-:W-:Y:S01]  /*17740*/  @!P6 IMAD.IADD R4, R4, 0x1, -R24 ;  /* 0x000000010404e824 */ /* 0x000fe200078e0a18 */
[C---:B------:R-:W-:Y:S01]  /*17750*/  ISETP.GT.U32.AND P6, PT, R24.reuse, R15, PT ;  /* 0x0000000f1800720c */ /* 0x040fe20003fc4070 */
[----:B------:R-:W-:Y:S01]  /*17760*/  @!P3 IMAD.MOV R3, RZ, RZ, -R3 ;  /* 0x000000ffff03b224 */ /* 0x000fe200078e0a03 */
[----:B------:R-:W-:Y:S01]  /*17770*/  ISETP.GT.U32.AND P5, PT, R24, R10, PT ;  /* 0x0000000a1800720c */ /* 0x000fe20003fa4070 */
[----:B------:R-:W-:Y:S01]  /*17780*/  IMAD.HI.U32 R6, R2, R8, RZ ;  /* 0x0000000802067227 */ /* 0x000fe200078e00ff */
[----:B0-----:R-:W-:Y:S01]  /*17790*/  IADD3 R12, R29, 0x42, RZ ;  /* 0x000000421d0c7810 */ /* 0x001fe20007ffe0ff */
[----:B------:R-:W-:Y:S01]  /*177a0*/  STL [R1+0x1df4], R28 ;  /* 0x001df41c01007387 */ /* 0x000fe20000100800 */
[----:B------:R-:W-:Y:S01]  /*177b0*/  IABS R7, R0 ;  /* 0x0000000000077213 */ /* 0x000fe20000000000 */
[----:B------:R-:W-:Y:S01]  /*177c0*/  IMAD.MOV R6, RZ, RZ, -R6 ;  /* 0x000000ffff067224 */ /* 0x000fe200078e0a06 */
[----:B------:R-:W-:Y:S01]  /*177d0*/  ISETP.GE.AND P0, PT, R12, RZ, PT ;  /* 0x000000ff0c00720c */ /* 0x000fe20003f06270 */
[----:B------:R-:W-:Y:S01]  /*177e0*/  IMAD.MOV.U32 R11, RZ, RZ, R4 ;  /* 0x000000ffff0b7224 */ /* 0x000fe200078e0004 */
[----:B------:R-:W-:Y:S01]  /*177f0*/  IABS R12, R12 ;  /* 0x0000000c000c7213 */ /* 0x000fe20000000000 */
[----:B------:R-:W-:Y:S01]  /*17800*/  IMAD R8, R24, R6, R8 ;  /* 0x0000000618087224 */ /* 0x000fe200078e0208 */
[----:B------:R-:W-:Y:S01]  /*17810*/  ISETP.GE.AND P3, PT, R5, RZ, PT ;  /* 0x000000ff0500720c */ /* 0x000fe20003f66270 */
[----:B------:R-:W-:Y:S01]  /*17820*/  @!P6 IMAD.IADD R15, R15, 0x1, -R24 ;  /* 0x000000010f0fe824 */ /* 0x000fe200078e0a18 */
[----:B------:R0:W-:Y:S01]  /*17830*/  STL [R1+0x1df8], R3 ;  /* 0x001df80301007387 */ /* 0x0001e20000100800 */
[----:B------:R-:W-:Y:S01]  /*17840*/  IMAD.HI.U32 R9, R2, R12, RZ ;  /* 0x0000000c02097227 */ /* 0x000fe200078e00ff */
[----:B------:R-:W-:-:S02]  /*17850*/  IADD3 R4, R29, 0x3c, RZ ;  /* 0x0000003c1d047810 */ /* 0x000fc40007ffe0ff */
[----:B------:R-:W-:Y:S01]  /*17860*/  ISETP.GT.U32.AND P6, PT, R24, R15, PT ;  /* 0x0000000f1800720c */ /* 0x000fe20003fc4070 */
[----:B------:R-:W-:Y:S02]  /*17870*/  IMAD.MOV R9, RZ, RZ, -R9 ;  /* 0x000000ffff097224 */ /* 0x000fe400078e0a09 */
[----:B------:R-:W-:Y:S02]  /*17880*/  @!P5 IMAD.IADD R10, R10, 0x1, -R24 ;  /* 0x000000010a0ad824 */ /* 0x000fe400078e0a18 */
[----:B------:R-:W-:Y:S01]  /*17890*/  IMAD R12, R24, R9, R12 ;  /* 0x00000009180c7224 */ /* 0x000fe200078e020c */
[----:B------:R-:W-:Y:S01]  /*178a0*/  IABS R9, R4 ;  /* 0x0000000400097213 */ /* 0x000fe20000000000 */
[----:B------:R-:W-:-:S03]  /*178b0*/  IMAD.HI.U32 R5, R2, R7, RZ ;  /* 0x0000000702057227 */ /* 0x000fc600078e00ff */
[C---:B------:R-:W-:Y:S01]  /*178c0*/  ISETP.GT.U32.AND P5, PT, R24.reuse, R12, PT ;  /* 0x0000000c1800720c */ /* 0x040fe20003fa4070 */
[----:B------:R-:W-:Y:S02]  /*178d0*/  IMAD.MOV R5, RZ, RZ, -R5 ;  /* 0x000000ffff057224 */ /* 0x000fe400078e0a05 */
[----:B------:R-:W-:Y:S01]  /*178e0*/  @!P6 IMAD.IADD R15, R15, 0x1, -R24 ;  /* 0x000000010f0fe824 */ /* 0x000fe200078e0a18 */
[C---:B------:R-:W-:Y:S01]  /*178f0*/  ISETP.GT.U32.AND P6, PT, R24.reuse, R8, PT ;  /* 0x000000081800720c */ /* 0x040fe20003fc4070 */
[----:B------:R-:W-:Y:S01]  /*17900*/  IMAD R7, R24, R5, R7 ;  /* 0x0000000518077224 */ /* 0x000fe200078e0207 */
[C---:B------:R-:W-:Y:S01]  /*17910*/  IADD3 R5, R29.reuse, 0x3d, RZ ;  /* 0x0000003d1d057810 */ /* 0x040fe20007ffe0ff */
[----:B------:R-:W-:Y:S01]  /*17920*/  @!P4 IMAD.MOV R11, RZ, RZ, -R11 ;  /* 0x000000ffff0bc224 */ /* 0x000fe200078e0a0b */
[----:B------:R-:W-:Y:S01]  /*17930*/  ISETP.GE.AND P4, PT, R0, RZ, PT ;  /* 0x000000ff0000720c */ /* 0x000fe20003f86270 */
[----:B0-----:R-:W-:Y:S01]  /*17940*/  IMAD.MOV.U32 R3, RZ, RZ, R10 ;  /* 0x000000ffff037224 */ /* 0x001fe200078e000a */
[----:B------:R-:W-:Y:S01]  /*17950*/  IADD3 R0, R29, 0x3f, RZ ;  /* 0x0000003f1d007810 */ /* 0x000fe20007ffe0ff */
[----:B------:R-:W-:Y:S01]  /*17960*/  IMAD.HI.U32 R20, R2, R19, RZ ;  /* 0x0000001302147227 */ /* 0x000fe200078e00ff */
[----:B------:R0:W-:Y:S01]  /*17970*/  STL [R1+0xa8], R11 ;  /* 0x0000a80b01007387 */ /* 0x0001e20000100800 */
[----:B------:R-:W-:-:S02]  /*17980*/  IABS R13, R5 ;  /* 0x00000005000d7213 */ /* 0x000fc40000000000 */
[--C-:B------:R-:W-:Y:S01]  /*17990*/  @!P5 IMAD.IADD R12, R12, 0x1, -R24.reuse ;  /* 0x000000010c0cd824 */ /* 0x100fe200078e0a18 */
[----:B------:R-:W-:Y:S01]  /*179a0*/  ISETP.GT.U32.AND P5, PT, R24, R7, PT ;  /* 0x000000071800720c */ /* 0x000fe20003fa4070 */
[----:B------:R-:W-:Y:S01]  /*179b0*/  @!P1 IMAD.MOV R3, RZ, RZ, -R3 ;  /* 0x000000ffff039224 */ /* 0x000fe200078e0a03 */
[----:B------:R-:W-:Y:S01]  /*179c0*/  IABS R6, R0 ;  /* 0x0000000000067213 */ /* 0x000fe20000000000 */
[----:B------:R-:W-:Y:S01]  /*179d0*/  @!P6 IMAD.IADD R8, R8, 0x1, -R24 ;  /* 0x000000010808e824 */ /* 0x000fe200078e0a18 */
[----:B------:R-:W-:Y:S01]  /*179e0*/  ISETP.GT.U32.AND P1, PT, R24, R12, PT ;  /* 0x0000000c1800720c */ /* 0x000fe20003f24070 */
[----:B------:R-:W-:Y:S01]  /*179f0*/  IMAD.MOV R20, RZ, RZ, -R20 ;  /* 0x000000ffff147224 */ /* 0x000fe200078e0a14 */
[----:B------:R1:W-:Y:S01]  /*17a00*/  STL [R1+0xa4], R3 ;  /* 0x0000a40301007387 */ /* 0x0003e20000100800 */
[----:B------:R-:W-:Y:S01]  /*17a10*/  IMAD.HI.U32 R10, R2, R6, RZ ;  /* 0x00000006020a7227 */ /* 0x000fe200078e00ff */
[----:B0-----:R-:W-:Y:S02]  /*17a20*/  IADD3 R11, R29, 0x3e, RZ ;  /* 0x0000003e1d0b7810 */ /* 0x001fe40007ffe0ff */
[----:B------:R-:W-:Y:S01]  /*17a30*/  ISETP.GT.U32.AND P6, PT, R24, R8, PT ;  /* 0x000000081800720c */ /* 0x000fe20003fc4070 */
[----:B------:R-:W-:Y:S01]  /*17a40*/  IMAD.MOV R10, RZ, RZ, -R10 ;  /* 0x000000ffff0a7224 */ /* 0x000fe200078e0a0a */
[----:B------:R-:W-:Y:S01]  /*17a50*/  IABS R14, R11 ;  /* 0x0000000b000e7213 */ /* 0x000fe20000000000 */
[----:B------:R-:W-:-:S02]  /*17a60*/  @!P5 IMAD.IADD R7, R7, 0x1, -R24 ;  /* 0x000000010707d824 */ /* 0x000fc400078e0a18 */
[----:B-1----:R-:W-:-:S03]  /*17a70*/  IMAD.MOV.U32 R3, RZ, RZ, R15 ;  /* 0x000000ffff037224 */ /* 0x002fc600078e000f */
[----:B------:R-:W-:Y:S01]  /*17a80*/  ISETP.GT.U32.AND P5, PT, R24, R7, PT ;  /* 0x000000071800720c */ /* 0x000fe20003fa4070 */
[----:B------:R-:W-:Y:S02]  /*17a90*/  @!P1 IMAD.IADD R12, R12, 0x1, -R24 ;  /* 0x000000010c0c9824 */ /* 0x000fe400078e0a18 */
[----:B------:R-:W-:Y:S01]  /*17aa0*/  @!P2 IMAD.MOV R3, RZ, RZ, -R3 ;  /* 0x000000ffff03a224 */ /* 0x000fe200078e0a03 */
[----:B------:R-:W-:Y:S01]  /*17ab0*/  ISETP.GE.AND P2, PT, R0, RZ, PT ;  /* 0x000000ff0000720c */ /* 0x000fe20003f46270 */
[----:B------:R-:W-:Y:S02]  /*17ac0*/  IMAD R0, R24, R10, R6 ;  /* 0x0000000a18007224 */ /* 0x000fe400078e0206 */
[----:B------:R-:W-:Y:S01]  /*17ad0*/  IMAD.HI.U32 R6, R2, R13, RZ ;  /* 0x0000000d02067227 */ /* 0x000fe200078e00ff */
[----:B------:R0:W-:Y:S02]  /*17ae0*/  STL [R1+0xa0], R3 ;  /* 0x0000a00301007387 */ /* 0x0001e40000100800 */
[----:B------:R-:W-:Y:S01]  /*17af0*/  ISETP.GT.U32.AND P1, PT, R24, R0, PT ;  /* 0x000000001800720c */ /* 0x000fe20003f24070 */
[----:B------:R-:W-:-:S04]  /*17b00*/  IMAD.HI.U32 R15, R2, R14, RZ ;  /* 0x0000000e020f7227 */ /* 0x000fc800078e00ff */
[----:B------:R-:W-:-:S04]  /*17b10*/  IMAD.HI.U32 R10, R2, R9, RZ ;  /* 0x00000009020a7227 */ /* 0x000fc800078e00ff */
[----:B0-----:R-:W-:Y:S02]  /*17b20*/  IMAD.MOV.U32 R3, RZ, RZ, R12 ;  /* 0x000000ffff037224 */ /* 0x001fe400078e000c */
[----:B------:R-:W-:Y:S02]  /*17b30*/  IMAD.MOV R6, RZ, RZ, -R6 ;  /* 0x000000ffff067224 */ /* 0x000fe400078e0a06 */
[----:B------:R-:W-:Y:S02]  /*17b40*/  @!P0 IMAD.MOV R3, RZ, RZ, -R3 ;  /* 0x000000ffff038224 */ /* 0x000fe400078e0a03 */
[----:B------:R-:W-:Y:S02]  /*17b50*/  IMAD.MOV R15, RZ, RZ, -R15 ;  /* 0x000000ffff0f7224 */ /* 0x000fe400078e0a0f */
[----:B------:R-:W-:Y:S01]  /*17b60*/  IMAD.MOV R10, RZ, RZ, -R10 ;  /* 0x000000ffff0a7224 */ /* 0x000fe200078e0a0a */
[----:B------:R0:W-:Y:S01]  /*17b70*/  STL [R1+0x88], R3 ;  /* 0x0000880301007387 */ /* 0x0001e20000100800 */
[----:B------:R-:W-:Y:S01]  /*17b80*/  IMAD R13, R24, R6, R13 ;  /* 0x00000006180d7224 */ /* 0x000fe200078e020d */
[----:B------:R-:W-:Y:S01]  /*17b90*/  IADD3 R6, R29, 0x3b, RZ ;  /* 0x0000003b1d067810 */ /* 0x000fe20007ffe0ff */
[----:B------:R-:W-:-:S02]  /*17ba0*/  @!P5 IMAD.IADD R7, R7, 0x1, -R24 ;  /* 0x000000010707d824 */ /* 0x000fc400078e0a18 */
[----:B------:R-:W-:Y:S01]  /*17bb0*/  @!P6 IMAD.IADD R8, R8, 0x1, -R24 ;  /* 0x000000010808e824 */ /* 0x000fe200078e0a18 */
[----:B------:R-:W-:Y:S01]  /*17bc0*/  ISETP.GE.AND P6, PT, R11, RZ, PT ;  /* 0x000000ff0b00720c */ /* 0x000fe20003fc6270 */
[C---:B------:R-:W-:Y:S01]  /*17bd0*/  IMAD R11, R24.reuse, R15, R14 ;  /* 0x0000000f180b7224 */ /* 0x040fe200078e020e */
[C---:B------:R-:W-:Y:S01]  /*17be0*/  ISETP.GT.U32.AND P5, PT, R24.reuse, R13, PT ;  /* 0x0000000d1800720c */ /* 0x040fe20003fa4070 */
[C---:B------:R-:W-:Y:S01]  /*17bf0*/  IMAD R9, R24.reuse, R10, R9 ;  /* 0x0000000a18097224 */ /* 0x040fe200078e0209 */
[----:B------:R-:W-:Y:S01]  /*17c00*/  IABS R12, R6 ;  /* 0x00000006000c7213 */ /* 0x000fe20000000000 */
[----:B0-----:R-:W-:Y:S01]  /*17c10*/  IMAD.MOV.U32 R3, RZ, RZ, R7 ;  /* 0x000000ffff037224 */ /* 0x001fe200078e0007 */
[----:B------:R-:W-:Y:S01]  /*17c20*/  ISETP.GT.U32.AND P0, PT, R24, R11, PT ;  /* 0x0000000b1800720c */ /* 0x000fe20003f04070 */
[----:B------:R-:W-:Y:S01]  /*17c30*/  @!P1 IMAD.IADD R0, R0, 0x1, -R24 ;  /* 0x0000000100009824 */ /* 0x000fe200078e0a18 */
[----:B------:R-:W-:Y:S01]  /*17c40*/  IADD3 R10, R29, 0x37, RZ ;  /* 0x000000371d0a7810 */ /* 0x000fe20007ffe0ff */
[----:B------:R-:W-:Y:S01]  /*17c50*/  @!P4 IMAD.MOV R3, RZ, RZ, -R3 ;  /* 0x000000ffff03c224 */ /* 0x000fe200078e0a03 */
[----:B------:R-:W-:Y:S01]  /*17c60*/  ISETP.GT.U32.AND P4, PT, R24, R9, PT ;  /* 0x000000091800720c */ /* 0x000fe20003f84070 */
[----:B------:R-:W-:Y:S01]  /*17c70*/  @!P3 IMAD.MOV R8, RZ, RZ, -R8 ;  /* 0x000000ffff08b224 */ /* 0x000fe200078e0a08 */
[----:B------:R-:W-:Y:S01]  /*17c80*/  ISETP.GE.AND P3, PT, R5, RZ, PT ;  /* 0x000000ff0500720c */ /* 0x000fe20003f66270 */
[----:B------:R-:W-:Y:S01]  /*17c90*/  IMAD.HI.U32 R7, R2, R12, RZ ;  /* 0x0000000c02077227 */ /* 0x000fe200078e00ff */
[----:B------:R-:W-:-:S02]  /*17ca0*/  ISETP.GT.U32.AND P1, PT, R24, R0, PT ;  /* 0x000000001800720c */ /* 0x000fc40003f24070 */
[----:B------:R-:W-:Y:S01]  /*17cb0*/  IADD3 R5, R29, 0x3a, RZ ;  /* 0x0000003a1d057810 */ /* 0x000fe20007ffe0ff */
[----:B------:R0:W-:Y:S01]  /*17cc0*/  STL [R1+0x90], R8 ;  /* 0x0000900801007387 */ /* 0x0001e20000100800 */
[--C-:B------:R-:W-:Y:S01]  /*17cd0*/  @!P5 IMAD.IADD R13, R13, 0x1, -R24.reuse ;  /* 0x000000010d0dd824 */ /* 0x100fe200078e0a18 */
[----:B------:R-:W-:Y:S01]  /*17ce0*/  IABS R14, R10 ;  /* 0x0000000a000e7213 */ /* 0x000fe20000000000 */
[--C-:B------:R-:W-:Y:S01]  /*17cf0*/  @!P0 IMAD.IADD R11, R11, 0x1, -R24.reuse ;  /* 0x000000010b0b8824 */ /* 0x100fe200078e0a18 */
[----:B------:R-:W-:Y:S01]  /*17d00*/  ISETP.GE.AND P0, PT, R6, RZ, PT ;  /* 0x000000ff0600720c */ /* 0x000fe20003f06270 */
[----:B------:R1:W-:Y:S01]  /*17d10*/  STL [R1+0x94], R3 ;  /* 0x0000940301007387 */ /* 0x0003e20000100800 */
[--C-:B------:R-:W-:Y:S01]  /*17d20*/  @!P4 IMAD.IADD R9, R9, 0x1, -R24.reuse ;  /* 0x000000010909c824 */ /* 0x100fe200078e0a18 */
[C---:B------:R-:W-:Y:S01]  /*17d30*/  ISETP.GT.U32.AND P4, PT, R24.reuse, R13, PT ;  /* 0x0000000d1800720c */ /* 0x040fe20003f84070 */
[----:B------:R-:W-:Y:S01]  /*17d40*/  IMAD.MOV R7, RZ, RZ, -R7 ;  /* 0x000000ffff077224 */ /* 0x000fe200078e0a07 */
[----:B------:R-:W-:Y:S01]  /*17d50*/  ISETP.GT.U32.AND P5, PT, R24, R11, PT ;  /* 0x0000000b1800720c */ /* 0x000fe20003fa4070 */
[----:B------:R-:W-:Y:S01]  /*17d60*/  @!P1 IMAD.IADD R0, R0, 0x1, -R24 ;  /* 0x0000000100009824 */ /* 0x000fe200078e0a18 */
[----:B0-----:R-:W-:Y:S01]  /*17d70*/  IABS R8, R5 ;  /* 0x0000000500087213 */ /* 0x001fe20000000000 */
[----:B------:R-:W-:Y:S01]  /*17d80*/  IMAD R12, R24, R7, R12 ;  /* 0x00000007180c7224 */ /* 0x000fe200078e020c */
[----:B------:R-:W-:Y:S01]  /*17d90*/  ISETP.GE.AND P1, PT, R4, RZ, PT ;  /* 0x000000ff0400720c */ /* 0x000fe20003f26270 */
[----:B-1----:R-:W-:Y:S01]  /*17da0*/  IMAD.MOV.U32 R3, RZ, RZ, R0 ;  /* 0x000000ffff037224 */ /* 0x002fe200078e0000 */
[C---:B------:R-:W-:Y:S01]  /*17db0*/  IADD3 R0, R29.reuse, 0x38, RZ ;  /* 0x000000381d007810 */ /* 0x040fe20007ffe0ff */
[----:B------:R-:W-:Y:S01]  /*17dc0*/  IMAD.HI.U32 R6, R2, R8, RZ ;  /* 0x0000000802067227 */ /* 0x000fe200078e00ff */
[----:B------:R-:W-:-:S03]  /*17dd0*/  IADD3 R4, R29, 0x39, RZ ;  /* 0x000000391d047810 */ /* 0x000fc60007ffe0ff */
[----:B------:R-:W-:Y:S01]  /*17de0*/  IMAD.MOV R6, RZ, RZ, -R6 ;  /* 0x000000ffff067224 */ /* 0x000fe200078e0a06 */
[----:B------:R-:W-:Y:S01]  /*17df0*/  IABS R7, R4 ;  /* 0x0000000400077213 */ /* 0x000fe20000000000 */
[----:B------:R-:W-:Y:S01]  /*17e00*/  @!P2 IMAD.MOV R3, RZ, RZ, -R3 ;  /* 0x000000ffff03a224 */ /* 0x000fe200078e0a03 */
[C---:B------:R-:W-:Y:S01]  /*17e10*/  ISETP.GT.U32.AND P2, PT, R24.reuse, R9, PT ;  /* 0x000000091800720c */ /* 0x040fe20003f44070 */
[C---:B------:R-:W-:Y:S01]  /*17e20*/  IMAD R8, R24.reuse, R6, R8 ;  /* 0x0000000618087224 */ /* 0x040fe200078e0208 */
[----:B------:R-:W-:Y:S01]  /*17e30*/  IABS R6, R0 ;  /* 0x0000000000067213 */ /* 0x000fe20000000000 */
[--C-:B------:R-:W-:Y:S01]  /*17e40*/  @!P4 IMAD.IADD R13, R13, 0x1, -R24.reuse ;  /* 0x000000010d0dc824 */ /* 0x100fe200078e0a18 */
[----:B------:R0:W-:Y:S01]  /*17e50*/  STL [R1+0x9c], R3 ;  /* 0x00009c0301007387 */ /* 0x0001e20000100800 */
[----:B------:R-:W-:Y:S01]  /*17e60*/  @!P5 IMAD.IADD R11, R11, 0x1, -R24 ;  /* 0x000000010b0bd824 */ /* 0x000fe200078e0a18 */
[----:B------:R-:W-:Y:S01]  /*17e70*/  ISETP.GT.U32.AND P4, PT, R24, R8, PT ;  /* 0x000000081800720c */ /* 0x000fe20003f84070 */
[----:B------:R-:W-:Y:S01]  /*17e80*/  IMAD.HI.U32 R15, R2, R6, RZ ;  /* 0x00000006020f7227 */ /* 0x000fe200078e00ff */
[----:B------:R-:W-:-:S03]  /*17e90*/  ISETP.GT.U32.AND P5, PT, R24, R12, PT ;  /* 0x0000000c1800720c */ /* 0x000fc60003fa4070 */
[----:B------:R-:W-:Y:S02]  /*17ea0*/  @!P3 IMAD.MOV R13, RZ, RZ, -R13 ;  /* 0x000000ffff0db224 */ /* 0x000fe400078e0a0d */
[----:B------:R-:W-:Y:S01]  /*17eb0*/  @!P2 IMAD.IADD R9, R9, 0x1, -R24 ;  /* 0x000000010909a824 */ /* 0x000fe200078e0a18 */
[----:B------:R-:W-:Y:S01]  /*17ec0*/  ISETP.GE.AND P2, PT, R5, RZ, PT ;  /* 0x000000ff0500720c */ /* 0x000fe20003f46270 */
[----:B0-----:R-:W-:Y:S02]  /*17ed0*/  IMAD.MOV.U32 R3, RZ, RZ, R11 ;  /* 0x000000ffff037224 */ /* 0x001fe400078e000b */
[----:B------:R-:W-:Y:S02]  /*17ee0*/  IMAD.MOV.U32 R5, RZ, RZ, R14 ;  /* 0x000000ffff057224 */ /* 0x000fe400078e000e */
[--C-:B------:R-:W-:Y:S02]  /*17ef0*/  @!P4 IMAD.IADD R8, R8, 0x1, -R24.reuse ;  /* 0x000000010808c824 */ /* 0x100fe400078e0a18 */
[----:B------:R-:W-:Y:S01]  /*17f00*/  @!P5 IMAD.IADD R12, R12, 0x1, -R24 ;  /* 0x000000010c0cd824 */ /* 0x000fe200078e0a18 */
[----:B------:R-:W-:Y:S01]  /*17f10*/  ISETP.GE.AND P5, PT, R4, RZ, PT ;  /* 0x000000ff0400720c */ /* 0x000fe20003fa6270 */
[----:B------:R-:W-:Y:S01]  /*17f20*/  @!P6 IMAD.MOV R3, RZ, RZ, -R3 ;  /* 0x000000ffff03e224 */ /* 0x000fe200078e0a03 */
[----:B------:R-:W-:Y:S01]  /*17f30*/  ISETP.GT.U32.AND P6, PT, R24, R8, PT ;  /* 0x000000081800720c */ /* 0x000fe20003fc4070 */
[----:B------:R-:W-:Y:S01]  /*17f40*/  IMAD.HI.U32 R4, R2, R5, RZ ;  /* 0x0000000502047227 */ /* 0x000fe200078e00ff */
[----:B------:R-:W-:-:S02]  /*17f50*/  ISETP.GT.U32.AND P4, PT, R24, R12, PT ;  /* 0x0000000c1800720c */ /* 0x000fc40003f84070 */
[----:B------:R0:W-:Y:S01]  /*17f60*/  STL [R1+0x8c], R3 ;  /* 0x00008c0301007387 */ /* 0x0001e20000100800 */
[----:B------:R-:W-:Y:S01]  /*17f70*/  IMAD.MOV R11, RZ, RZ, -R15 ;  /* 0x000000ffff0b7224 */ /* 0x000fe200078e0a0f */
[----:B------:R-:W-:Y:S01]  /*17f80*/  IADD3 R15, R29, 0x36, RZ ;  /* 0x000000361d0f7810 */ /* 0x000fe20007ffe0ff */
[----:B------:R-:W-:Y:S01]  /*17f90*/  IMAD.MOV R4, RZ, RZ, -R4 ;  /* 0x000000ffff047224 */ /* 0x000fe200078e0a04 */
[----:B------:R1:W-:Y:S01]  /*17fa0*/  STL [R1+0x7c], R13 ;  /* 0x00007c0d01007387 */ /* 0x0003e20000100800 */
[C---:B------:R-:W-:Y:S02]  /*17fb0*/  IMAD R6, R24.reuse, R11, R6 ;  /* 0x0000000b18067224 */ /* 0x040fe400078e0206 */
[----:B------:R-:W-:Y:S01]  /*17fc0*/  IMAD R5, R24, R4, R5 ;  /* 0x0000000418057224 */ /* 0x000fe200078e0205 */
[----:B------:R-:W-:Y:S01]  /*17fd0*/  IABS R4, R15 ;  /* 0x0000000f00047213 */ /* 0x000fe20000000000 */
[----:B------:R-:W-:-:S04]  /*17fe0*/  IMAD.HI.U32 R14, R2, R7, RZ ;  /* 0x00000007020e7227 */ /* 0x000fc800078e00ff */
[----:B0-----:R-:W-:Y:S01]  /*17ff0*/  IMAD.MOV.U32 R3, RZ, RZ, R9 ;  /* 0x000000ffff037224 */ /* 0x001fe200078e0009 */
[----:B------:R-:W-:Y:S01]  /*18000*/  IADD3 R9, R29, 0x35, RZ ;  /* 0x000000351d097810 */ /* 0x000fe20007ffe0ff */
[----:B------:R-:W-:Y:S01]  /*18010*/  @!P6 IMAD.IADD R8, R8, 0x1, -R24 ;  /* 0x000000010808e824 */ /* 0x000fe200078e0a18 */
[C---:B------:R-:W-:Y:S01]  /*18020*/  ISETP.GT.U32.AND P6, PT, R24.reuse, R5, PT ;  /* 0x000000051800720c */ /* 0x040fe20003fc4070 */
[----:B------:R-:W-:Y:S01]  /*18030*/  @!P1 IMAD.MOV R3, RZ, RZ, -R3 ;  /* 0x000000ffff039224 */ /* 0x000fe200078e0a03 */
[----:B------:R-:W-:Y:S01]  /*18040*/  ISETP.GT.U32.AND P1, PT, R24, R6, PT ;  /* 0x000000061800720c */ /* 0x000fe20003f24070 */
[----:B------:R-:W-:Y:S02]  /*18050*/  IMAD.MOV R14, RZ, RZ, -R14 ;  /* 0x000000ffff0e7224 */ /* 0x000fe400078e0a0e */
[----:B------:R-:W-:Y:S01]  /*18060*/  @!P4 IMAD.IADD R12, R12, 0x1, -R24 ;  /* 0x000000010c0cc824 */ /* 0x000fe200078e0a18 */
[----:B------:R-:W-:Y:S01]  /*18070*/  ISETP.GE.AND P4, PT, R0, RZ, PT ;  /* 0x000000ff0000720c */ /* 0x000fe20003f86270 */
[----:B------:R-:W-:Y:S01]  /*18080*/  IMAD R7, R24, R14, R7 ;  /* 0x0000000e18077224 */ /* 0x000fe200078e0207 */
[----:B------:R-:W-:Y:S01]  /*18090*/  IABS R0, R9 ;  /* 0x0000000900007213 */ /* 0x000fe20000000000 */
[----:B------:R0:W-:Y:S01]  /*180a0*/  STL [R1+0x80], R3 ;  /* 0x0000800301007387 */ /* 0x0001e20000100800 */
[----:B------:R-:W-:-:S02]  /*180b0*/  IMAD.HI.U32 R11, R2, R4, RZ ;  /* 0x00000004020b7227 */ /* 0x000fc400078e00ff */
[----:B------:R-:W-:Y:S02]  /*180c0*/  ISETP.GT.U32.AND P3, PT, R24, R7, PT ;  /* 0x000000071800720c */ /* 0x000fe40003f64070 */
[--C-:B------:R-:W-:Y:S02]  /*180d0*/  @!P6 IMAD.IADD R5, R5, 0x1, -R24.reuse ;  /* 0x000000010505e824 */ /* 0x100fe400078e0a18 */
[----:B------:R-:W-:Y:S02]  /*180e0*/  @!P1 IMAD.IADD R6, R6, 0x1, -R24 ;  /* 0x0000000106069824 */ /* 0x000fe400078e0a18 */
[----:B-1----:R-:W-:-:S03]  /*180f0*/  IMAD.HI.U32 R13, R2, R0, RZ ;  /* 0x00000000020d7227 */ /* 0x002fc600078e00ff */
[C---:B------:R-:W-:Y:S01]  /*18100*/  ISETP.GT.U32.AND P6, PT, R24.reuse, R6, PT ;  /* 0x000000061800720c */ /* 0x040fe20003fc4070 */
[----:B------:R-:W-:Y:S02]  /*18110*/  IMAD.MOV R13, RZ, RZ, -R13 ;  /* 0x000000ffff0d7224 */ /* 0x000fe400078e0a0d */
[----:B0-----:R-:W-:Y:S02]  /*18120*/  IMAD.MOV.U32 R3, RZ, RZ, R12 ;  /* 0x000000ffff037224 */ /* 0x001fe400078e000c */
[----:B------:R-:W-:Y:S01]  /*18130*/  IMAD R0, R24, R13, R0 ;  /* 0x0000000d18007224 */ /* 0x000fe200078e0200 */
[----:B------:R-:W-:Y:S01]  /*18140*/  IADD3 R13, R29, 0x32, RZ ;  /* 0x000000321d0d7810 */ /* 0x000fe20007ffe0ff */
[--C-:B------:R-:W-:Y:S01]  /*18150*/  @!P3 IMAD.IADD R7, R7, 0x1, -R24.reuse ;  /* 0x000000010707b824 */ /* 0x100fe200078e0a18 */
[----:B------:R-:W-:Y:S01]  /*18160*/  ISETP.GE.AND P3, PT, R10, RZ, PT ;  /* 0x000000ff0a00720c */ /* 0x000fe20003f66270 */
[----:B------:R-:W-:Y:S01]  /*18170*/  @!P0 IMAD.MOV R3, RZ, RZ, -R3 ;  /* 0x000000ffff038224 */ /* 0x000fe200078e0a03 */
[C---:B------:R-:W-:Y:S01]  /*18180*/  ISETP.GT.U32.AND P0, PT, R24.reuse, R5, PT ;  /* 0x000000051800720c */ /* 0x040fe20003f04070 */
[----:B------:R-:W-:Y:S01]  /*18190*/  IMAD.MOV R11, RZ, RZ, -R11 ;  /* 0x000000ffff0b7224 */ /* 0x000fe200078e0a0b */
[----:B------:R-:W-:Y:S01]  /*181a0*/  ISETP.GT.U32.AND P1, PT, R24, R7, PT ;  /* 0x000000071800720c */ /* 0x000fe20003f24070 */
[----:B------:R-:W-:Y:S01]  /*181b0*/  @!P6 IMAD.IADD R6, R6, 0x1, -R24 ;  /* 0x000000010606e824 */ /* 0x000fe200078e0a18 */
[C---:B------:R-:W-:Y:S01]  /*181c0*/  ISETP.GT.U32.AND P6, PT, R24.reuse, R0, PT ;  /* 0x000000001800720c */ /* 0x040fe20003fc4070 */
[----:B------:R-:W-:Y:S01]  /*181d0*/  IMAD R4, R24, R11, R4 ;  /* 0x0000000b18047224 */ /* 0x000fe200078e0204 */
[C---:B------:R-:W-:Y:S01]  /*181e0*/  IADD3 R10, R29.reuse, 0x34, RZ ;  /* 0x000000341d0a7810 */ /* 0x040fe20007ffe0ff */
[----:B------:R0:W-:Y:S01]  /*181f0*/  STL [R1+0x84], R3 ;  /* 0x0000840301007387 */ /* 0x0001e20000100800 */
[----:B------:R-:W-:Y:S01]  /*18200*/  IADD3 R11, R29, 0x33, RZ ;  /* 0x000000331d0b7810 */ /* 0x000fe20007ffe0ff */
[----:B------:R-:W-:Y:S01]  /*18210*/  @!P4 IMAD.MOV R6, RZ, RZ, -R6 ;  /* 0x000000ffff06c224 */ /* 0x000fe200078e0a06 */
[----:B------:R-:W-:-:S02]  /*18220*/  IABS R12, R10 ;  /* 0x0000000a000c7213 */ /* 0x000fc40000000000 */
[----:B------:R-:W-:Y:S01]  /*18230*/  IABS R14, R11 ;  /* 0x0000000b000e7213 */ /* 0x000fe20000000000 */
[----:B------:R-:W-:Y:S01]  /*18240*/  @!P0 IMAD.IADD R5, R5, 0x1, -R24 ;  /* 0x0000000105058824 */ /* 0x000fe200078e0a18 */
[----:B------:R-:W-:Y:S01]  /*18250*/  ISETP.GE.AND P0, PT, R15, RZ, PT ;  /* 0x000000ff0f00720c */ /* 0x000fe20003f06270 */
[----:B------:R-:W-:Y:S01]  /*18260*/  IMAD.HI.U32 R16, R2, R12, RZ ;  /* 0x0000000c02107227 */ /* 0x000fe200078e00ff */
[----:B------:R-:W-:-:S03]  /*18270*/  ISETP.GE.AND P4, PT, R10, RZ, PT ;  /* 0x000000ff0a00720c */ /* 0x000fc60003f86270 */
[--C-:B------:R-:W-:Y:S02]  /*18280*/  @!P6 IMAD.IADD R0, R0, 0x1, -R24.reuse ;  /* 0x000000010000e824 */ /* 0x100fe400078e0a18 */
[----:B------:R-:W-:Y:S01]  /*18290*/  @!P1 IMAD.IADD R7, R7, 0x1, -R24 ;  /* 0x0000000107079824 */ /* 0x000fe200078e0a18 */
[C---:B------:R-:W-:Y:S01]  /*182a0*/  ISETP.GT.U32.AND P1, PT, R24.reuse, R4, PT ;  /* 0x000000041800720c */ /* 0x040fe20003f24070 */
[----:B------:R-:W-:Y:S01]  /*182b0*/  IMAD.MOV R15, RZ, RZ, -R16 ;  /* 0x000000ffff0f7224 */ /* 0x000fe200078e0a10 */
[----:B------:R-:W-:Y:S01]  /*182c0*/  ISETP.GT.U32.AND P6, PT, R24, R0, PT ;  /* 0x000000001800720c */ /* 0x000fe20003fc4070 */
[----:B------:R-:W-:Y:S01]  /*182d0*/  IMAD.HI.U32 R17, R2, R14, RZ ;  /* 0x0000000e02117227 */ /* 0x000fe200078e00ff */
[----:B------:R-:W-:-:S03]  /*182e0*/  IABS R16, R13 ;  /* 0x0000000d00107213 */ /* 0x000fc60000000000 */
[C---:B------:R-:W-:Y:S02]  /*182f0*/  IMAD R12, R24.reuse, R15, R12 ;  /* 0x0000000f180c7224 */ /* 0x040fe400078e020c */
[----:B0-----:R-:W-:Y:S02]  /*18300*/  IMAD.MOV.U32 R3, RZ, RZ, R8 ;  /* 0x000000ffff037224 */ /* 0x001fe400078e0008 */
[----:B------:R-:W-:Y:S02]  /*18310*/  IMAD.MOV R17, RZ, RZ, -R17 ;  /* 0x000000ffff117224 */ /* 0x000fe400078e0a11 */
[----:B------:R-:W-:Y:S02]  /*18320*/  @!P2 IMAD.MOV R3, RZ, RZ, -R3 ;  /* 0x000000ffff03a224 */ /* 0x000fe400078e0a03 */
[----:B------:R-:W-:Y:S01]  /*18330*/  @!P5 IMAD.MOV R7, RZ, RZ, -R7 ;  /* 0x000000ffff07d224 */ /* 0x000fe200078e0a07 */
[C---:B------:R-:W-:Y:S01]  /*18340*/  ISETP.GT.U32.AND P5, PT, R24.reuse, R12, PT ;  /* 0x0000000c1800720c */ /* 0x040fe20003fa4070 */
[----:B------:R-:W-:Y:S01]  /*18350*/  IMAD R14, R24, R17, R14 ;  /* 0x00000011180e7224 */ /* 0x000fe200078e020e */
[----:B------:R0:W-:Y:S01]  /*18360*/  STL [R1+0x78], R3 ;  /* 0x0000780301007387 */ /* 0x0001e20000100800 */
[--C-:B------:R-:W-:Y:S01]  /*18370*/  @!P1 IMAD.IADD R4, R4, 0x1, -R24.reuse ;  /* 0x0000000104049824 */ /* 0x100fe200078e0a18 */
[----:B------:R-:W-:Y:S01]  /*18380*/  ISETP.GE.AND P1, PT, R9, RZ, PT ;  /* 0x000000ff0900720c */ /* 0x000fe20003f26270 */
[----:B------:R-:W-:Y:S01]  /*18390*/  @!P6 IMAD.IADD R0, R0, 0x1, -R24 ;  /* 0x000000010000e824 */ /* 0x000fe200078e0a18 */
[C---:B------:R-:W-:Y:S01]  /*183a0*/  ISETP.GT.U32.AND P6, PT, R24.reuse, R14, PT ;  /* 0x0000000e1800720c */ /* 0x040fe20003fc4070 */
[----:B------:R-:W-:Y:S01]  /*183b0*/  STL [R1+0x70], R7 ;  /* 0x0000700701007387 */ /* 0x000fe20000100800 */
[----:B------:R-:W-:-:S02]  /*183c0*/  ISETP.GT.U32.AND P2, PT, R24, R4, PT ;  /* 0x000000041800720c */ /* 0x000fc40003f44070 */
[C---:B------:R-:W-:Y:S01]  /*183d0*/  IADD3 R9, R29.reuse, 0x2f, RZ ;  /* 0x0000002f1d097810 */ /* 0x040fe20007ffe0ff */
[----:B------:R1:W-:Y:S01]  /*183e0*/  STL [R1+0x6c], R6 ;  /* 0x00006c0601007387 */ /* 0x0003e20000100800 */
[----:B0-----:R-:W-:Y:S01]  /*183f0*/  IMAD.MOV.U32 R3, RZ, RZ, R5 ;  /* 0x000000ffff037224 */ /* 0x001fe200078e0005 */
[----:B------:R-:W-:Y:S01]  /*18400*/  IADD3 R17, R29, 0x18, RZ ;  /* 0x000000181d117810 */ /* 0x000fe20007ffe0ff */
[----:B------:R-:W-:-:S04]  /*18410*/  IMAD.HI.U32 R5, R2, R16, RZ ;  /* 0x0000001002057227 */ /* 0x000fc800078e00ff */
[----:B------:R-:W-:Y:S01]  /*18420*/  @!P3 IMAD.MOV R3, RZ, RZ, -R3 ;  /* 0x000000ffff03b224 */ /* 0x000fe200078e0a03 */
[----:B------:R-:W-:Y:S01]  /*18430*/  ISETP.GE.AND P3, PT, R11, RZ, PT ;  /* 0x000000ff0b00720c */ /* 0x000fe20003f66270 */
[----:B------:R-:W-:Y:S01]  /*18440*/  IMAD.MOV R5, RZ, RZ, -R5 ;  /* 0x000000ffff057224 */ /* 0x000fe200078e0a05 */
[----:B-1----:R-:W-:Y:S01]  /*18450*/  IADD3 R6, R29, 0x31, RZ ;  /* 0x000000311d067810 */ /* 0x002fe20007ffe0ff */
[----:B------:R-:W-:Y:S01]  /*18460*/  @!P5 IMAD.IADD R12, R12, 0x1, -R24 ;  /* 0x000000010c0cd824 */ /* 0x000fe200078e0a18 */
[----:B------:R0:W-:Y:S01]  /*18470*/  STL [R1+0x68], R3 ;  /* 0x0000680301007387 */ /* 0x0001e20000100800 */
[----:B------:R-:W-:Y:S01]  /*18480*/  IMAD R5, R24, R5, R16 ;  /* 0x0000000518057224 */ /* 0x000fe200078e0210 */
[----:B------:R-:W-:Y:S01]  /*18490*/  IABS R11, R6 ;  /* 0x00000006000b7213 */ /* 0x000fe20000000000 */
[--C-:B------:R-:W-:Y:S01]  /*184a0*/  @!P6 IMAD.IADD R14, R14, 0x1, -R24.reuse ;  /* 0x000000010e0ee824 */ /* 0x100fe200078e0a18 */
[----:B------:R-:W-:Y:S01]  /*184b0*/  ISETP.GT.U32.AND P5, PT, R24, R12, PT ;  /* 0x0000000c1800720c */ /* 0x000fe20003fa4070 */
[----:B------:R-:W-:Y:S01]  /*184c0*/  @!P2 IMAD.IADD R4, R4, 0x1, -R24 ;  /* 0x000000010404a824 */ /* 0x000fe200078e0a18 */
[----:B------:R-:W-:-:S02]  /*184d0*/  ISETP.GE.AND P2, PT, R13, RZ, PT ;  /* 0x000000ff0d00720c */ /* 0x000fc40003f46270 */
[----:B------:R-:W-:Y:S01]  /*184e0*/  ISETP.GT.U32.AND P6, PT, R24, R14, PT ;  /* 0x0000000e1800720c */ /* 0x000fe20003fc4070 */
[----:B------:R-:W-:Y:S01]  /*184f0*/  IMAD.MOV.U32 R7, RZ, RZ, R4 ;  /* 0x000000ffff077224 */ /* 0x000fe200078e0004 */
[C---:B------:R-:W-:Y:S01]  /*18500*/  IADD3 R13, R29.reuse, 0x2d, RZ ;  /* 0x0000002d1d0d7810 */ /* 0x040fe20007ffe0ff */
[----:B0-----:R-:W-:Y:S01]  /*18510*/  IMAD.MOV.U32 R3, RZ, RZ, R0 ;  /* 0x000000ffff037224 */ /* 0x001fe200078e0000 */
[----:B------:R-:W-:Y:S01]  /*18520*/  IADD3 R0, R29, 0x30, RZ ;  /* 0x000000301d007810 */ /* 0x000fe20007ffe0ff */
[----:B------:R-:W-:-:S04]  /*18530*/  IMAD.HI.U32 R4, R2, R11, RZ ;  /* 0x0000000b02047227 */ /* 0x000fc800078e00ff */
[----:B------:R-:W-:Y:S01]  /*18540*/  @!P1 IMAD.MOV R3, RZ, RZ, -R3 ;  /* 0x000000ffff039224 */ /* 0x000fe200078e0a03 */
[----:B------:R-:W-:Y:S01]  /*18550*/  ISETP.GT.U32.AND P1, PT, R24, R5, PT ;  /* 0x000000051800720c */ /* 0x000fe20003f24070 */
[----:B------:R-:W-:Y:S01]  /*18560*/  @!P0 IMAD.MOV R7, RZ, RZ, -R7 ;  /* 0x000000ffff078224 */ /* 0x000fe200078e0a07 */
[----:B------:R-:W-:Y:S01]  /*18570*/  ISETP.GE.AND P0, PT, R6, RZ, PT ;  /* 0x000000ff0600720c */ /* 0x000fe20003f06270 */
[----:B------:R-:W-:Y:S01]  /*18580*/  IMAD.MOV R4, RZ, RZ, -R4 ;  /* 0x000000ffff047224 */ /* 0x000fe200078e0a04 */
[----:B------:R-:W-:Y:S01]  /*18590*/  IABS R6, R9 ;  /* 0x0000000900067213 */ /* 0x000fe20000000000 */
[--C-:B------:R-:W-:Y:S01]  /*185a0*/  @!P5 IMAD.IADD R12, R12, 0x1, -R24.reuse ;  /* 0x000000010c0cd824 */ /* 0x100fe200078e0a18 */
[----:B------:R0:W-:Y:S01]  /*185b0*/  STL [R1+0x5c], R7 ;  /* 0x00005c0701007387 */ /* 0x0001e20000100800 */
[----:B------:R-:W-:Y:S01]  /*185c0*/  IMAD R11, R24, R4, R11 ;  /* 0x00000004180b7224 */ /* 0x000fe200078e020b */
[----:B------:R-:W-:Y:S01]  /*185d0*/  ISETP.GE.AND P5, PT, R0, RZ, PT ;  /* 0x000000ff0000720c */ /* 0x000fe20003fa6270 */
[----:B------:R-:W-:Y:S01]  /*185e0*/  @!P6 IMAD.IADD R14, R14, 0x1, -R24 ;  /* 0x000000010e0ee824 */ /* 0x000fe200078e0a18 */
[----:B------:R1:W-:Y:S01]  /*185f0*/  STL [R1+0x50], R3 ;  /* 0x0000500301007387 */ /* 0x0003e20000100800 */
[----:B------:R-:W-:Y:S01]  /*18600*/  IMAD.HI.U32 R10, R2, R6, RZ ;  /* 0x00000006020a7227 */ /* 0x000fe200078e00ff */
[----:B------:R-:W-:-:S03]  /*18610*/  ISETP.GT.U32.AND P6, PT, R24, R11, PT ;  /* 0x0000000b1800720c */ /* 0x000fc60003fc4070 */
[----:B------:R-:W-:Y:S01]  /*18620*/  @!P1 IMAD.IADD R5, R5, 0x1, -R24 ;  /* 0x0000000105059824 */ /* 0x000fe200078e0a18 */
[----:B0-----:R-:W-:Y:S01]  /*18630*/  IABS R7, R0 ;  /* 0x0000000000077213 */ /* 0x001fe20000000000 */
[----:B------:R-:W-:Y:S01]  /*18640*/  IMAD.MOV R10, RZ, RZ, -R10 ;  /* 0x000000ffff0a7224 */ /* 0x000fe200078e0a0a */
[----:B------:R-:W-:Y:S01]  /*18650*/  IADD3 R0, R29, 0x2e, RZ ;  /* 0x0000002e1d007810 */ /* 0x000fe20007ffe0ff */
[----:B-1----:R-:W-:Y:S01]  /*18660*/  IMAD.MOV.U32 R3, RZ, RZ, R12 ;  /* 0x000000ffff037224 */ /* 0x002fe200078e000c */
[----:B------:R-:W-:Y:S01]  /*18670*/  ISETP.GT.U32.AND P1, PT, R24, R5, PT ;  /* 0x000000051800720c */ /* 0x000fe20003f24070 */
[----:B------:R-:W-:Y:S01]  /*18680*/  IMAD.HI.U32 R8, R2, R7, RZ ;  /* 0x0000000702087227 */ /* 0x000fe200078e00ff */
[----:B------:R-:W-:-:S03]  /*18690*/  IABS R4, R0 ;  /* 0x0000000000047213 */ /* 0x000fc60000000000 */
[----:B------:R-:W-:Y:S01]  /*186a0*/  @!P4 IMAD.MOV R3, RZ, RZ, -R3 ;  /* 0x000000ffff03c224 */ /* 0x000fe200078e0a03 */
[----:B------:R-:W-:Y:S01]  /*186b0*/  ISETP.GE.AND P4, PT, R9, RZ, PT ;  /* 0x000000ff0900720c */ /* 0x000fe20003f86270 */
[----:B------:R-:W-:Y:S02]  /*186c0*/  IMAD.MOV R8, RZ, RZ, -R8 ;  /* 0x000000ffff087224 */ /* 0x000fe400078e0a08 */
[--C-:B------:R-:W-:Y:S01]  /*186d0*/  @!P6 IMAD.IADD R11, R11, 0x1, -R24.reuse ;  /* 0x000000010b0be824 */ /* 0x100fe200078e0a18 */
[----:B------:R0:W-:Y:S01]  /*186e0*/  STL [R1+0x54], R3 ;  /* 0x0000540301007387 */ /* 0x0001e20000100800 */
[C---:B------:R-:W-:Y:S01]  /*186f0*/  IMAD R7, R24.reuse, R8, R7 ;  /* 0x0000000818077224 */ /* 0x040fe200078e0207 */
[----:B------:R-:W-:Y:S01]  /*18700*/  IADD3 R8, R29, 0x2c, RZ ;  /* 0x0000002c1d087810 */ /* 0x000fe20007ffe0ff */
[----:B------:R-:W-:Y:S01]  /*18710*/  @!P1 IMAD.IADD R5, R5, 0x1, -R24 ;  /* 0x0000000105059824 */ /* 0x000fe200078e0a18 */
[C---:B------:R-:W-:Y:S01]  /*18720*/  ISETP.GT.U32.AND P6, PT, R24.reuse, R11, PT ;  /* 0x0000000b1800720c */ /* 0x040fe20003fc4070 */
[C---:B------:R-:W-:Y:S01]  /*18730*/  IMAD R6, R24.reuse, R10, R6 ;  /* 0x0000000a18067224 */ /* 0x040fe200078e0206 */
[----:B------:R-:W-:-:S02]  /*18740*/  ISETP.GT.U32.AND P1, PT, R24, R7, PT ;  /* 0x000000071800720c */ /* 0x000fc40003f24070 */
[----:B------:R-:W-:Y:S01]  /*18750*/  IABS R10, R8 ;  /* 0x00000008000a7213 */ /* 0x000fe20000000000 */
[----:B0-----:R-:W-:-:S04]  /*18760*/  IMAD.MOV.U32 R3, RZ, RZ, R14 ;  /* 0x000000ffff037224 */ /* 0x001fc800078e000e */
[----:B------:R-:W-:Y:S01]  /*18770*/  @!P3 IMAD.MOV R3, RZ, RZ, -R3 ;  /* 0x000000ffff03b224 */ /* 0x000fe200078e0a03 */
[----:B------:R-:W-:Y:S01]  /*18780*/  ISETP.GE.AND P3, PT, R0, RZ, PT ;  /* 0x000000ff0000720c */ /* 0x000fe20003f66270 */
[----:B------:R-:W-:-:S03]  /*18790*/  IMAD.HI.U32 R0, R2, R4, RZ ;  /* 0x0000000402007227 */ /* 0x000fc600078e00ff */
[----:B------:R0:W-:Y:S01]  /*187a0*/  STL [R1+0x60], R3 ;  /* 0x0000600301007387 */ /* 0x0001e20000100800 */
[----:B------:R-:W-:Y:S02]  /*187b0*/  IMAD.MOV R0, RZ, RZ, -R0 ;  /* 0x000000ffff007224 */ /* 0x000fe400078e0a00 */
[----:B------:R-:W-:Y:S02]  /*187c0*/  @!P1 IMAD.IADD R7, R7, 0x1, -R24 ;  /* 0x0000000107079824 */ /* 0x000fe400078e0a18 */
[C---:B------:R-:W-:Y:S01]  /*187d0*/  IMAD R4, R24.reuse, R0, R4 ;  /* 0x0000000018047224 */ /* 0x040fe200078e0204 */
[----:B------:R-:W-:Y:S01]  /*187e0*/  IADD3 R0, R29, 0x2b, RZ ;  /* 0x0000002b1d007810 */ /* 0x000fe20007ffe0ff */
[----:B------:R-:W-:Y:S01]  /*187f0*/  @!P6 IMAD.IADD R11, R11, 0x1, -R24 ;  /* 0x000000010b0be824 */ /* 0x000fe200078e0a18 */
[C---:B------:R-:W-:Y:S01]  /*18800*/  ISETP.GT.U32.AND P1, PT, R24.reuse, R7, PT ;  /* 0x000000071800720c */ /* 0x040fe20003f24070 */
[----:B0-----:R-:W-:Y:S01]  /*18810*/  IMAD.MOV.U32 R3, RZ, RZ, R5 ;  /* 0x000000ffff037224 */ /* 0x001fe200078e0005 */
[----:B------:R-:W-:-:S02]  /*18820*/  ISETP.GT.U32.AND P6, PT, R24, R4, PT ;  /* 0x000000041800720c */ /* 0x000fc40003fc4070 */
[----:B------:R-:W-:Y:S01]  /*18830*/  IABS R5, R13 ;  /* 0x0000000d00057213 */ /* 0x000fe20000000000 */
[----:B------:R-:W-:Y:S01]  /*18840*/  @!P2 IMAD.MOV R3, RZ, RZ, -R3 ;  /* 0x000000ffff03a224 */ /* 0x000fe200078e0a03 */
[----:B------:R-:W-:Y:S02]  /*18850*/  ISETP.GT.U32.AND P2, PT, R24, R6, PT ;  /* 0x000000061800720c */ /* 0x000fe40003f44070 */
[----:B------:R-:W-:Y:S01]  /*18860*/  IABS R9, R0 ;  /* 0x0000000000097213 */ /* 0x000fe20000000000 */
[----:B------:R-:W-:Y:S01]  /*18870*/  IMAD.HI.U32 R12, R2, R5, RZ ;  /* 0x00000005020c7227 */ /* 0x000fe200078e00ff */
[----:B------:R0:W-:Y:S03]  /*18880*/  STL [R1+0x64], R3 ;  /* 0x0000640301007387 */ /* 0x0001e60000100800 */
[----:B------:R-:W-:Y:S02]  /*18890*/  IMAD.MOV R12, RZ, RZ, -R12 ;  /* 0x000000ffff0c7224 */ /* 0x000fe400078e0a0c */
[----:B------:R-:W-:-:S02]  /*188a0*/  @!P6 IMAD.IADD R4, R4, 0x1, -R24 ;  /* 0x000000010404e824 */ /* 0x000fc400078e0a18 */
[--C-:B------:R-:W-:Y:S01]  /*188b0*/  @!P1 IMAD.IADD R7, R7, 0x1, -R24.reuse ;  /* 0x0000000107079824 */ /* 0x100fe200078e0a18 */
[----:B------:R-:W-:Y:S01]  /*188c0*/  ISETP.GE.AND P1, PT, R8, RZ, PT ;  /* 0x000000ff0800720c */ /* 0x000fe20003f26270 */
[----:B------:R-:W-:Y:S01]  /*188d0*/  @!P2 IMAD.IADD R6, R6, 0x1, -R24 ;  /* 0x000000010606a824 */ /* 0x000fe200078e0a18 */
[----:B------:R-:W-:Y:S01]  /*188e0*/  ISETP.GT.U32.AND P6, PT, R24, R4, PT ;  /* 0x000000041800720c */ /* 0x000fe20003fc4070 */
[----:B0-----:R-:W-:Y:S02]  /*188f0*/  IMAD.MOV.U32 R3, RZ, RZ, R11 ;  /* 0x000000ffff037224 */ /* 0x001fe400078e000b */
[----:B------:R-:W-:Y:S01]  /*18900*/  IMAD.HI.U32 R11, R2, R10, RZ ;  /* 0x0000000a020b7227 */ /* 0x000fe200078e00ff */
[----:B------:R-:W-:-:S03]  /*18910*/  ISETP.GT.U32.AND P2, PT, R24, R6, PT ;  /* 0x000000061800720c */ /* 0x000fc60003f44070 */
[----:B------:R-:W-:Y:S01]  /*18920*/  @!P0 IMAD.MOV R3, RZ, RZ, -R3 ;  /* 0x000000ffff038224 */ /* 0x000fe200078e0a03 */
[----:B------:R-:W-:Y:S01]  /*18930*/  ISETP.GE.AND P0, PT, R13, RZ, PT ;  /* 0x000000ff0d00720c */ /* 0x000fe20003f06270 */
[----:B------:R-:W-:Y:S02]  /*18940*/  IMAD.MOV R11, RZ, RZ, -R11 ;  /* 0x000000ffff0b7224 */ /* 0x000fe400078e0a0b */
[----:B------:R-:W-:Y:S01]  /*18950*/  IMAD R5, R24, R12, R5 ;  /* 0x0000000c18057224 */ /* 0x000fe200078e0205 */
[----:B------:R0:W-:Y:S01]  /*18960*/  STL [R1+0x29c], R3 ;  /* 0x00029c0301007387 */ /* 0x0001e20000100800 */
[----:B------:R-:W-:-:S04]  /*18970*/  IMAD.HI.U32 R13, R2, R9, RZ ;  /* 0x00000009020d7227 */ /* 0x000fc800078e00ff */
[----:B------:R-:W-:Y:S02]  /*18980*/  IMAD R10, R24, R11, R10 ;  /* 0x0000000b180a7224 */ /* 0x000fe400078e020a */
[----:B------:R-:W-:Y:S01]  /*18990*/  @!P2 IMAD.IADD R6, R6, 0x1, -R24 ;  /* 0x000000010606a824 */ /* 0x000fe200078e0a18 */
[C---:B------:R-:W-:Y:S01]  /*189a0*/  ISETP.GT.U32.AND P2, PT, R24.reuse, R5, PT ;  /* 0x000000051800720c */ /* 0x040fe20003f44070 */
[----:B------:R-:W-:Y:S01]  /*189b0*/  IMAD.MOV.U32 R14, RZ, RZ, R7 ;  /* 0x000000ffff0e7224 */ /* 0x000fe200078e0007 */
[C---:B------:R-:W-:Y:S01]  /*189c0*/  IADD3 R7, R29.reuse, 0x28, RZ ;  /* 0x000000281d077810 */ /* 0x040fe20007ffe0ff */
[----:B------:R-:W-:Y:S02]  /*189d0*/  IMAD.MOV R8, RZ, RZ, -R13 ;  /* 0x000000ffff087224 */ /* 0x000fe400078e0a0d */
[----:B------:R-:W-:Y:S01]  /*189e0*/  @!P5 IMAD.MOV R14, RZ, RZ, -R14 ;  /* 0x000000ffff0ed224 */ /* 0x000fe200078e0a0e */
[C---:B------:R-:W-:Y:S01]  /*189f0*/  ISETP.GT.U32.AND P5, PT, R24.reuse, R10, PT ;  /* 0x0000000a1800720c */ /* 0x040fe20003fa4070 */
[----:B------:R-:W-:Y:S01]  /*18a00*/  IMAD R9, R24, R8, R9 ;  /* 0x0000000818097224 */ /* 0x000fe200078e0209 */
[C---:B------:R-:W-:Y:S01]  /*18a10*/  IADD3 R8, R29.reuse, 0x29, RZ ;  /* 0x000000291d087810 */ /* 0x040fe20007ffe0ff */
[----:B0-----:R-:W-:Y:S01]  /*18a20*/  IMAD.MOV.U32 R3, RZ, RZ, R6 ;  /* 0x000000ffff037224 */ /* 0x001fe200078e0006 */
[----:B------:R-:W-:Y:S01]  /*18a30*/  IADD3 R6, R29, 0x2a, RZ ;  /* 0x0000002a1d067810 */ /* 0x000fe20007ffe0ff */
[--C-:B------:R-:W-:Y:S01]  /*18a40*/  @!P6 IMAD.IADD R4, R4, 0x1, -R24.reuse ;  /* 0x000000010404e824 */ /* 0x100fe200078e0a18 */
[----:B------:R-:W-:Y:S01]  /*18a50*/  ISETP.GT.U32.AND P6, PT, R24, R9, PT ;  /* 0x000000091800720c */ /* 0x000fe20003fc4070 */
[--C-:B------:R-:W-:Y:S01]  /*18a60*/  @!P2 IMAD.IADD R5, R5, 0x1, -R24.reuse ;  /* 0x000000010505a824 */ /* 0x100fe200078e0a18 */
[----:B------:R-:W-:Y:S01]  /*18a70*/  IABS R13, R6 ;  /* 0x00000006000d7213 */ /* 0x000fe20000000000 */
[----:B------:R-:W-:Y:S01]  /*18a80*/  @!P4 IMAD.MOV R3, RZ, RZ, -R3 ;  /* 0x000000ffff03c224 */ /* 0x000fe200078e0a03 */
[----:B------:R-:W-:Y:S01]  /*18a90*/  ISETP.GE.AND P4, PT, R0, RZ, PT ;  /* 0x000000ff0000720c */ /* 0x000fe20003f86270 */
[----:B------:R0:W-:Y:S01]  /*18aa0*/  STL [R1+0x240], R14 ;  /* 0x0002400e01007387 */ /* 0x0001e20000100800 */
[----:B------:R-:W-:Y:S01]  /*18ab0*/  IABS R12, R8 ;  /* 0x00000008000c7213 */ /* 0x000fe20000000000 */
[----:B------:R-:W-:Y:S01]  /*18ac0*/  @!P5 IMAD.IADD R10, R10, 0x1, -R24 ;  /* 0x000000010a0ad824 */ /* 0x000fe200078e0a18 */
[----:B------:R-:W-:Y:S01]  /*18ad0*/  ISETP.GT.U32.AND P5, PT, R24, R5, PT ;  /* 0x000000051800720c */ /* 0x000fe20003fa4070 */
[----:B------:R-:W-:Y:S01]  /*18ae0*/  IMAD.HI.U32 R0, R2, R13, RZ ;  /* 0x0000000d02007227 */ /* 0x000fe200078e00ff */
[----:B------:R1:W-:Y:S01]  /*18af0*/  STL [R1+0x260], R3 ;  /* 0x0002600301007387 */ /* 0x0003e20000100800 */
[----:B------:R-:W-:-:S02]  /*18b00*/  IABS R11, R7 ;  /* 0x00000007000b7213 */ /* 0x000fc40000000000 */
[----:B------:R-:W-:Y:S01]  /*18b10*/  IMAD.MOV R0, RZ, RZ, -R0 ;  /* 0x000000ffff007224 */ /* 0x000fe200078e0a00 */
[----:B------:R-:W-:Y:S01]  /*18b20*/  ISETP.GE.AND P2, PT, R6, RZ, PT ;  /* 0x000000ff0600720c */ /* 0x000fe20003f46270 */
[----:B------:R-:W-:Y:S01]  /*18b30*/  @!P6 IMAD.IADD R9, R9, 0x1, -R24 ;  /* 0x000000010909e824 */ /* 0x000fe200078e0a18 */
[C---:B------:R-:W-:Y:S01]  /*18b40*/  ISETP.GT.U32.AND P6, PT, R24.reuse, R10, PT ;  /* 0x0000000a1800720c */ /* 0x040fe20003fc4070 */
[----:B------:R-:W-:Y:S01]  /*18b50*/  IMAD R13, R24, R0, R13 ;  /* 0x00000000180d7224 */ /* 0x000fe200078e020d */
[----:B------:R-:W-:Y:S01]  /*18b60*/  IADD3 R0, R29, 0x27, RZ ;  /* 0x000000271d007810 */ /* 0x000fe20007ffe0ff */
[----:B------:R-:W-:-:S03]  /*18b70*/  IMAD.HI.U32 R6, R2, R11, RZ ;  /* 0x0000000b02067227 */ /* 0x000fc600078e00ff */
[----:B0-----:R-:W-:Y:S01]  /*18b80*/  IABS R14, R0 ;  /* 0x00000000000e7213 */ /* 0x001fe20000000000 */
[----:B-1----:R-:W-:Y:S02]  /*18b90*/  IMAD.MOV.U32 R3, RZ, RZ, R4 ;  /* 0x000000ffff037224 */ /* 0x002fe400078e0004 */
[----:B------:R-:W-:-:S04]  /*18ba0*/  IMAD.HI.U32 R4, R2, R12, RZ ;  /* 0x0000000c02047227 */ /* 0x000fc800078e00ff */
[----:B------:R-:W-:Y:S02]  /*18bb0*/  IMAD.MOV R4, RZ, RZ, -R4 ;  /* 0x000000ffff047224 */ /* 0x000fe400078e0a04 */
[----:B------:R-:W-:Y:S01]  /*18bc0*/  @!P5 IMAD.IADD R5, R5, 0x1, -R24 ;  /* 0x000000010505d824 */ /* 0x000fe200078e0a18 */
[C---:B------:R-:W-:Y:S01]  /*18bd0*/  ISETP.GT.U32.AND P5, PT, R24.reuse, R13, PT ;  /* 0x0000000d1800720c */ /* 0x040fe20003fa4070 */
[C---:B------:R-:W-:Y:S01]  /*18be0*/  IMAD R12, R24.reuse, R4, R12 ;  /* 0x00000004180c7224 */ /* 0x040fe200078e020c */
[----:B------:R-:W-:Y:S01]  /*18bf0*/  IADD3 R4, R29, 0x26, RZ ;  /* 0x000000261d047810 */ /* 0x000fe20007ffe0ff */
[----:B------:R-:W-:Y:S01]  /*18c00*/  @!P3 IMAD.MOV R3, RZ, RZ, -R3 ;  /* 0x000000ffff03b224 */ /* 0x000fe200078e0a03 */
[----:B------:R-:W-:Y:S01]  /*18c10*/  ISETP.GT.U32.AND P3, PT, R24, R9, PT ;  /* 0x000000091800720c */ /* 0x000fe20003f64070 */
[----:B------:R-:W-:Y:S01]  /*18c20*/  @!P6 IMAD.IADD R10, R10, 0x1, -R24 ;  /* 0x000000010a0ae824 */ /* 0x000fe200078e0a18 */
[----:B------:R-:W-:Y:S01]  /*18c30*/  ISETP.GT.U32.AND P6, PT, R24, R12, PT ;  /* 0x0000000c1800720c */ /* 0x000fe20003fc4070 */
[----:B------:R-:W-:Y:S01]  /*18c40*/  IMAD.MOV R6, RZ, RZ, -R6 ;  /* 0x000000ffff067224 */ /* 0x000fe200078e0a06 */
[----:B------:R0:W-:Y:S01]  /*18c50*/  STL [R1+0x268], R3 ;  /* 0x0002680301007387 */ /* 0x0001e20000100800 */
[----:B------:R-:W-:-:S02]  /*18c60*/  @!P1 IMAD.MOV R10, RZ, RZ, -R10 ;  /* 0x000000ffff0a9224 */ /* 0x000fc400078e0a0a */
[----:B------:R-:W-:Y:S02]  /*18c70*/  IMAD R11, R24, R6, R11 ;  /* 0x00000006180b7224 */ /* 0x000fe400078e020b */
[----:B------:R-:W-:-:S03]  /*18c80*/  @!P5 IMAD.IADD R13, R13, 0x1, -R24 ;  /* 0x000000010d0dd824 */ /* 0x000fc600078e0a18 */
[----:B------:R-:W-:Y:S01]  /*18c90*/  ISETP.GT.U32.AND P1, PT, R24, R11, PT ;  /* 0x0000000b1800720c */ /* 0x000fe20003f24070 */
[--C-:B------:R-:W-:Y:S01]  /*18ca0*/  @!P3 IMAD.IADD R9, R9, 0x1, -R24.reuse ;  /* 0x000000010909b824 */ /* 0x100fe200078e0a18 */
[----:B------:R-:W-:Y:S01]  /*18cb0*/  ISETP.GE.AND P3, PT, R8, RZ, PT ;  /* 0x000000ff0800720c */ /* 0x000fe20003f66270 */
[----:B0-----:R-:W-:Y:S01]  /*18cc0*/  IMAD.MOV.U32 R3, RZ, RZ, R5 ;  /* 0x000000ffff037224 */ /* 0x001fe200078e0005 */
[----:B------:R-:W-:Y:S01]  /*18cd0*/  ISETP.GT.U32.AND P5, PT, R24, R13, PT ;  /* 0x0000000d1800720c */ /* 0x000fe20003fa4070 */
[----:B------:R-:W-:Y:S01]  /*18ce0*/  @!P6 IMAD.IADD R12, R12, 0x1, -R24 ;  /* 0x000000010c0ce824 */ /* 0x000fe200078e0a18 */
[----:B------:R-:W-:Y:S01]  /*18cf0*/  IABS R8, R4 ;  /* 0x0000000400087213 */ /* 0x000fe20000000000 */
[----:B------:R-:W-:Y:S02]  /*18d00*/  IMAD.MOV.U32 R5, RZ, RZ, R14 ;  /* 0x000000ffff057224 */ /* 0x000fe400078e000e */
[----:B------:R-:W-:Y:S01]  /*18d10*/  @!P0 IMAD.MOV R3, RZ, RZ, -R3 ;  /* 0x000000ffff038224 */ /* 0x000fe200078e0a03 */
[----:B------:R-:W-:Y:S01]  /*18d20*/  ISETP.GE.AND P0, PT, R7, RZ, PT ;  /* 0x000000ff0700720c */ /* 0x000fe20003f06270 */
[----:B------:R-:W-:Y:S01]  /*18d30*/  IMAD.MOV.U32 R7, RZ, RZ, R8 ;  /* 0x000000ffff077224 */ /* 0x000fe200078e0008 */
[----:B------:R-:W-:Y:S01]  /*18d40*/  ISETP.GT.U32.AND P6, PT, R24, R12, PT ;  /* 0x0000000c1800720c */ /* 0x000fe20003fc4070 */
[----:B------:R-:W-:Y:S01]  /*18d50*/  IMAD.HI.U32 R8, R2, R5, RZ ;  /* 0x0000000502087227 */ /* 0x000fe200078e00ff */
[----:B------:R-:W-:Y:S03]  /*18d60*/  STL [R1+0x248], R3 ;  /* 0x0002480301007387 */ /* 0x000fe60000100800 */
[----:B------:R-:W-:Y:S01]  /*18d70*/  IMAD.MOV R8, RZ, RZ, -R8 ;  /* 0x000000ffff087224 */ /* 0x000fe200078e0a08 */
[----:B------:R0:W-:Y:S01]  /*18d80*/  STL [R1+0xd0], R10 ;  /* 0x0000d00a01007387 */ /* 0x0001e20000100800 */
[----:B------:R-:W-:Y:S01]  /*18d90*/  @!P5 IMAD.IADD R13, R13, 0x1, -R24 ;  /* 0x000000010d0dd824 */ /* 0x000fe200078e0a18 */
[----:B------:R-:W-:Y:S01]  /*18da0*/  ISETP.GE.AND P5, PT, R4, RZ, PT ;  /* 0x000000ff0400720c */ /* 0x000fe20003fa6270 */
[----:B------:R-:W-:-:S02]  /*18db0*/  IMAD R4, R24, R8, R5 ;  /* 0x0000000818047224 */ /* 0x000fc400078e0205 */
[----:B------:R-:W-:-:S04]  /*18dc0*/  IMAD.HI.U32 R6, R2, R7, RZ ;  /* 0x0000000702067227 */ /* 0x000fc800078e00ff */
[----:B------:R-:W-:Y:S01]  /*18dd0*/  @!P6 IMAD.IADD R12, R12, 0x1, -R24 ;  /* 0x000000010c0ce824 */ /* 0x000fe200078e0a18 */
[C---:B------:R-:W-:Y:S01]  /*18de0*/  ISETP.GT.U32.AND P6, PT, R24.reuse, R4, PT ;  /* 0x000000041800720c */ /* 0x040fe20003fc4070 */
[----:B------:R-:W-:Y:S01]  /*18df0*/  IMAD.MOV R6, RZ, RZ, -R6 ;  /* 0x000000ffff067224 */ /* 0x000fe200078e0a06 */
[----:B0-----:R-:W-:Y:S01]  /*18e00*/  IADD3 R10, R29, 0x25, RZ ;  /* 0x000000251d0a7810 */ /* 0x001fe20007ffe0ff */
[----:B------:R-:W-:Y:S02]  /*18e10*/  IMAD.MOV.U32 R3, RZ, RZ, R9 ;  /* 0x000000ffff037224 */ /* 0x000fe400078e0009 */
[----:B------:R-:W-:Y:S01]  /*18e20*/  @!P1 IMAD.IADD R11, R11, 0x1, -R24 ;  /* 0x000000010b0b9824 */ /* 0x000fe200078e0a18 */
[----:B------:R-:W-:Y:S01]  /*18e30*/  IABS R5, R10 ;  /* 0x0000000a00057213 */ /* 0x000fe20000000000 */
[C---:B------:R-:W-:Y:S01]  /*18e40*/  IMAD R7, R24.reuse, R6, R7 ;  /* 0x0000000618077224 */ /* 0x040fe200078e0207 */
[C---:B------:R-:W-:Y:S01]  /*18e50*/  IADD3 R6, R29.reuse, 0x23, RZ ;  /* 0x000000231d067810 */ /* 0x040fe20007ffe0ff */
[----:B------:R-:W-:Y:S01]  /*18e60*/  IMAD.MOV.U32 R14, RZ, RZ, R13 ;  /* 0x000000ffff0e7224 */ /* 0x000fe200078e000d */
[----:B------:R-:W-:Y:S01]  /*18e70*/  ISETP.GT.U32.AND P1, PT, R24, R11, PT ;  /* 0x0000000b1800720c */ /* 0x000fe20003f24070 */
[----:B------:R-:W-:Y:S01]  /*18e80*/  @!P4 IMAD.MOV R3, RZ, RZ, -R3 ;  /* 0x000000ffff03c224 */ /* 0x000fe200078e0a03 */
[----:B------:R-:W-:Y:S01]  /*18e90*/  ISETP.GE.AND P4, PT, R0, RZ, PT ;  /* 0x000000ff0000720c */ /* 0x000fe20003f86270 */
[----:B------:R-:W-:Y:S01]  /*18ea0*/  @!P2 IMAD.MOV R14, RZ, RZ, -R14 ;  /* 0x000000ffff0ea224 */ /* 0x000fe200078e0a0e */
[----:B------:R-:W-:Y:S01]  /*18eb0*/  ISETP.GT.U32.AND P2, PT, R24, R7, PT ;  /* 0x000000071800720c */ /* 0x000fe20003f44070 */
[----:B------:R-:W-:Y:S01]  /*18ec0*/  @!P6 IMAD.IADD R4, R4, 0x1, -R24 ;  /* 0x000000010404e824 */ /* 0x000fe200078e0a18 */
[----:B------:R0:W-:Y:S01]  /*18ed0*/  STL [R1+0x214], R3 ;  /* 0x0002140301007387 */ /* 0x0001e20000100800 */
[----:B------:R-:W-:-:S02]  /*18ee0*/  IADD3 R0, R29, 0x24, RZ ;  /* 0x000000241d007810 */ /* 0x000fc40007ffe0ff */
[----:B------:R-:W-:Y:S01]  /*18ef0*/  ISETP.GE.AND P6, PT, R10, RZ, PT ;  /* 0x000000ff0a00720c */ /* 0x000fe20003fc6270 */
[----:B------:R-:W-:Y:S01]  /*18f00*/  STL [R1+0x1b4], R14 ;  /* 0x0001b40e01007387 */ /* 0x000fe20000100800 */
[----:B------:R-:W-:Y:S02]  /*18f10*/  IABS R9, R0 ;  /* 0x0000000000097213 */ /* 0x000fe40000000000 */
[----:B------:R-:W-:Y:S01]  /*18f20*/  @!P1 IMAD.IADD R11, R11, 0x1, -R24 ;  /* 0x000000010b0b9824 */ /* 0x000fe200078e0a18 */
[----:B------:R-:W-:Y:S01]  /*18f30*/  IABS R8, R6 ;  /* 0x0000000600087213 */ /* 0x000fe20000000000 */
[----:B0-----:R-:W-:Y:S01]  /*18f40*/  IMAD.MOV.U32 R3, RZ, RZ, R12 ;  /* 0x000000ffff037224 */ /* 0x001fe200078e000c */
[----:B------:R-:W-:Y:S01]  /*18f50*/  ISETP.GE.AND P1, PT, R0, RZ, PT ;  /* 0x000000ff0000720c */ /* 0x000fe20003f26270 */
[----:B------:R-:W-:Y:S01]  /*18f60*/  @!P2 IMAD.IADD R7, R7, 0x1, -R24 ;  /* 0x000000010707a824 */ /* 0x000fe200078e0a18 */
[----:B------:R-:W-:Y:S01]  /*18f70*/  IADD3 R13, R29, 0x22, RZ ;  /* 0x000000221d0d7810 */ /* 0x000fe20007ffe0ff */
[----:B------:R-:W-:Y:S01]  /*18f80*/  @!P3 IMAD.MOV R3, RZ, RZ, -R3 ;  /* 0x000000ffff03b224 */ /* 0x000fe200078e0a03 */
[----:B------:R-:W-:Y:S01]  /*18f90*/  ISETP.GT.U32.AND P3, PT, R24, R4, PT ;  /* 0x000000041800720c */ /* 0x000fe20003f64070 */
[----:B------:R-:W-:Y:S01]  /*18fa0*/  IMAD.HI.U32 R12, R2, R5, RZ ;  /* 0x00000005020c7227 */ /* 0x000fe200078e00ff */
[----:B------:R-:W-:-:S02]  /*18fb0*/  ISETP.GT.U32.AND P2, PT, R24, R7, PT ;  /* 0x000000071800720c */ /* 0x000fc40003f44070 */
[----:B------:R0:W-:Y:S01]  /*18fc0*/  STL [R1+0x20c], R3 ;  /* 0x00020c0301007387 */ /* 0x0001e20000100800 */
[----:B------:R-:W-:-:S04]  /*18fd0*/  IMAD.HI.U32 R10, R2, R9, RZ ;  /* 0x00000009020a7227 */ /* 0x000fc800078e00ff */
[----:B------:R-:W-:Y:S02]  /*18fe0*/  IMAD.MOV R12, RZ, RZ, -R12 ;  /* 0x000000ffff0c7224 */ /* 0x000fe400078e0a0c */
[----:B------:R-:W-:Y:S02]  /*18ff0*/  IMAD.MOV R10, RZ, RZ, -R10 ;  /* 0x000000ffff0a7224 */ /* 0x000fe400078e0a0a */
[----:B------:R-:W-:Y:S02]  /*19000*/  @!P3 IMAD.IADD R4, R4, 0x1, -R24 ;  /* 0x000000010404b824 */ /* 0x000fe400078e0a18 */
[----:B0-----:R-:W-:Y:S02]  /*19010*/  IMAD.MOV.U32 R3, RZ, RZ, R11 ;  /* 0x000000ffff037224 */ /* 0x001fe400078e000b */
[----:B------:R-:W-:Y:S02]  /*19020*/  IMAD R5, R24, R12, R5 ;  /* 0x0000000c18057224 */ /* 0x000fe400078e0205 */
[----:B------:R-:W-:Y:S01]  /*19030*/  @!P0 IMAD.MOV R3, RZ, RZ, -R3 ;  /* 0x000000ffff038224 */ /* 0x000fe200078e0a03 */
[----:B------:R-:W-:Y:S01]  /*19040*/  ISETP.GE.AND P0, PT, R6, RZ, PT ;  /* 0x000000ff0600720c */ /* 0x000fe20003f06270 */
[C---:B------:R-:W-:Y:S01]  /*19050*/  IMAD R9, R24.reuse, R10, R9 ;  /* 0x0000000a18097224 */ /* 0x040fe200078e0209 */
[----:B------:R-:W-:Y:S01]  /*19060*/  ISETP.GT.U32.AND P3, PT, R24, R5, PT ;  /* 0x000000051800720c */ /* 0x000fe20003f64070 */
[----:B------:R-:W-:Y:S01]  /*19070*/  IMAD.HI.U32 R0, R2, R8, RZ ;  /* 0x0000000802007227 */ /* 0x000fe200078e00ff */
[----:B------:R0:W-:Y:S01]  /*19080*/  STL [R1+0x1c0], R3 ;  /* 0x0001c00301007387 */ /* 0x0001e20000100800 */
[----:B------:R-:W-:-:S02]  /*19090*/  IADD3 R10, R29, 0x21, RZ ;  /* 0x000000211d0a7810 */ /* 0x000fc40007ffe0ff */
[----:B------:R-:W-:Y:S01]  /*190a0*/  IMAD.MOV R0, RZ, RZ, -R0 ;  /* 0x000000ffff007224 */ /* 0x000fe200078e0a00 */
[----:B------:R-:W-:Y:S01]  /*190b0*/  IABS R6, R29 ;  /* 0x0000001d00067213 */ /* 0x000fe20000000000 */
[----:B------:R-:W-:Y:S01]  /*190c0*/  @!P2 IMAD.IADD R7, R7, 0x1, -R24 ;  /* 0x000000010707a824 */ /* 0x000fe200078e0a18 */
[----:B------:R-:W-:Y:S01]  /*190d0*/  ISETP.GE.AND P2, PT, R13, RZ, PT ;  /* 0x000000ff0d00720c */ /* 0x000fe20003f46270 */
[C---:B------:R-:W-:Y:S01]  /*190e0*/  IMAD R8, R24.reuse, R0, R8 ;  /* 0x0000000018087224 */ /* 0x040fe200078e0208 */
[----:B------:R-:W-:Y:S01]  /*190f0*/  IABS R13, R13 ;  /* 0x0000000d000d7213 */ /* 0x000fe20000000000 */
[----:B0-----:R-:W-:Y:S01]  /*19100*/  IMAD.MOV.U32 R3, RZ, RZ, R4 ;  /* 0x000000ffff037224 */ /* 0x001fe200078e0004 */
[----:B------:R-:W-:Y:S01]  /*19110*/  IABS R11, R10 ;  /* 0x0000000a000b7213 */ /* 0x000fe20000000000 */
[----:B------:R-:W-:Y:S01]  /*19120*/  @!P3 IMAD.IADD R5, R5, 0x1, -R24 ;  /* 0x000000010505b824 */ /* 0x000fe200078e0a18 */
[----:B------:R-:W-:Y:S01]  /*19130*/  IADD3 R4, R29, 0x20, RZ ;  /* 0x000000201d047810 */ /* 0x000fe20007ffe0ff */
[----:B------:R-:W-:Y:S01]  /*19140*/  @!P4 IMAD.MOV R3, RZ, RZ, -R3 ;  /* 0x000000ffff03c224 */ /* 0x000fe200078e0a03 */
[----:B------:R-:W-:Y:S01]  /*19150*/  ISETP.GT.U32.AND P4, PT, R24, R9, PT ;  /* 0x000000091800720c */ /* 0x000fe20003f84070 */
[----:B------:R-:W-:Y:S01]  /*19160*/  IMAD.HI.U32 R14, R2, R13, RZ ;  /* 0x0000000d020e7227 */ /* 0x000fe200078e00ff */
[----:B------:R-:W-:-:S02]  /*19170*/  ISETP.GT.U32.AND P3, PT, R24, R5, PT ;  /* 0x000000051800720c */ /* 0x000fc40003f64070 */
[----:B------:R0:W-:Y:S01]  /*19180*/  STL [R1+0x1d4], R3 ;  /* 0x0001d40301007387 */ /* 0x0001e20000100800 */
[----:B------:R-:W-:Y:S01]  /*19190*/  IMAD.MOV R14, RZ, RZ, -R14 ;  /* 0x000000ffff0e7224 */ /* 0x000fe200078e0a0e */
[----:B------:R-:W-:Y:S01]  /*191a0*/  IABS R0, R4 ;  /* 0x0000000400007213 */ /* 0x000fe20000000000 */
[----:B------:R-:W-:-:S04]  /*191b0*/  IMAD.HI.U32 R12, R2, R11, RZ ;  /* 0x0000000b020c7227 */ /* 0x000fc800078e00ff */
[----:B------:R-:W-:Y:S02]  /*191c0*/  IMAD.MOV R12, RZ, RZ, -R12 ;  /* 0x000000ffff0c7224 */ /* 0x000fe400078e0a0c */
[--C-:B------:R-:W-:Y:S02]  /*191d0*/  @!P4 IMAD.IADD R9, R9, 0x1, -R24.reuse ;  /* 0x000000010909c824 */ /* 0x100fe400078e0a18 */
[----:B0-----:R-:W-:Y:S02]  /*191e0*/  IMAD.MOV.U32 R3, RZ, RZ, R7 ;  /* 0x000000ffff037224 */ /* 0x001fe400078e0007 */
[----:B------:R-:W-:Y:S01]  /*191f0*/  @!P3 IMAD.IADD R5, R5, 0x1, -R24 ;  /* 0x000000010505b824 */ /* 0x000fe200078e0a18 */
[C---:B------:R-:W-:Y:S01]  /*19200*/  ISETP.GT.U32.AND P4, PT, R24.reuse, R9, PT ;  /* 0x000000091800720c */ /* 0x040fe20003f84070 */
[----:B------:R-:W-:Y:S01]  /*19210*/  @!P5 IMAD.MOV R3, RZ, RZ, -R3 ;  /* 0x000000ffff03d224 */ /* 0x000fe200078e0a03 */
[----:B------:R-:W-:Y:S01]  /*19220*/  ISETP.GT.U32.AND P5, PT, R24, R8, PT ;  /* 0x000000081800720c */ /* 0x000fe20003fa4070 */
[----:B------:R-:W-:Y:S01]  /*19230*/  IMAD.MOV.U32 R15, RZ, RZ, R5 ;  /* 0x000000ffff0f7224 */ /* 0x000fe200078e0005 */
[----:B------:R-:W-:Y:S01]  /*19240*/  ISETP.GE.AND P3, PT, R10, RZ, PT ;  /* 0x000000ff0a00720c */ /* 0x000fe20003f66270 */
[C---:B------:R-:W-:Y:S01]  /*19250*/  IMAD R10, R24.reuse, R14, R13 ;  /* 0x0000000e180a7224 */ /* 0x040fe200078e020d */
[----:B------:R0:W-:Y:S01]  /*19260*/  STL [R1+0x1c4], R3 ;  /* 0x0001c40301007387 */ /* 0x0001e20000100800 */
[----:B------:R-:W-:-:S02]  /*19270*/  IMAD R11, R24, R12, R11 ;  /* 0x0000000c180b7224 */ /* 0x000fc400078e020b */
[----:B------:R-:W-:-:S04]  /*19280*/  IMAD.HI.U32 R12, R2, R0, RZ ;  /* 0x00000000020c7227 */ /* 0x000fc800078e00ff */
[--C-:B------:R-:W-:Y:S01]  /*19290*/  @!P4 IMAD.IADD R9, R9, 0x1, -R24.reuse ;  /* 0x000000010909c824 */ /* 0x100fe200078e0a18 */
[----:B------:R-:W-:Y:S01]  /*192a0*/  ISETP.GT.U32.AND P4, PT, R24, R10, PT ;  /* 0x0000000a1800720c */ /* 0x000fe20003f84070 */
[----:B------:R-:W-:Y:S02]  /*192b0*/  @!P5 IMAD.IADD R8, R8, 0x1, -R24 ;  /* 0x000000010808d824 */ /* 0x000fe400078e0a18 */
[----:B0-----:R-:W-:Y:S02]  /*192c0*/  IMAD.MOV.U32 R3, RZ, RZ, R9 ;  /* 0x000000ffff037224 */ /* 0x001fe400078e0009 */
[----:B------:R-:W-:Y:S01]  /*192d0*/  @!P6 IMAD.MOV R15, RZ, RZ, -R15 ;  /* 0x000000ffff0fe224 */ /* 0x000fe200078e0a0f */
[C---:B------:R-:W-:Y:S01]  /*192e0*/  ISETP.GT.U32.AND P5, PT, R24.reuse, R8, PT ;  /* 0x000000081800720c */ /* 0x040fe20003fa4070 */
[----:B------:R-:W-:Y:S01]  /*192f0*/  @!P1 IMAD.MOV R3, RZ, RZ, -R3 ;  /* 0x000000ffff039224 */ /* 0x000fe200078e0a03 */
[----:B------:R-:W-:Y:S01]  /*19300*/  ISETP.GT.U32.AND P6, PT, R24, R11, PT ;  /* 0x0000000b1800720c */ /* 0x000fe20003fc4070 */
[----:B------:R-:W-:Y:S01]  /*19310*/  IMAD.MOV R5, RZ, RZ, -R12 ;  /* 0x000000ffff057224 */ /* 0x000fe200078e0a0c */
[----:B------:R-:W-:Y:S01]  /*19320*/  STL [R1+0xe0], R15 ;  /* 0x0000e00f01007387 */ /* 0x000fe20000100800 */
[----:B------:R-:W-:Y:S01]  /*19330*/  IMAD.HI.U32 R7, R2, R6, RZ ;  /* 0x0000000602077227 */ /* 0x000fe200078e00ff */
[----:B------:R-:W-:-:S02]  /*19340*/  ISETP.GE.AND P1, PT, R4, RZ, PT ;  /* 0x000000ff0400720c */ /* 0x000fc40003f26270 */
[----:B------:R0:W-:Y:S01]  /*19350*/  STL [R1+0x178], R3 ;  /* 0x0001780301007387 */ /* 0x0001e20000100800 */
[----:B------:R-:W-:Y:S01]  /*19360*/  IMAD R0, R24, R5, R0 ;  /* 0x0000000518007224 */ /* 0x000fe200078e0200 */
[----:B------:R-:W-:Y:S01]  /*19370*/  IADD3 R5, R29, 0x1e, RZ ;  /* 0x0000001e1d057810 */ /* 0x000fe20007ffe0ff */
[--C-:B------:R-:W-:Y:S02]  /*19380*/  @!P4 IMAD.IADD R10, R10, 0x1, -R24.reuse ;  /* 0x000000010a0ac824 */ /* 0x100fe400078e0a18 */
[--C-:B------:R-:W-:Y:S02]  /*19390*/  @!P5 IMAD.IADD R8, R8, 0x1, -R24.reuse ;  /* 0x000000010808d824 */ /* 0x100fe400078e0a18 */
[----:B------:R-:W-:Y:S01]  /*193a0*/  IMAD.MOV R7, RZ, RZ, -R7 ;  /* 0x000000ffff077224 */ /* 0x000fe200078e0a07 */
[C---:B------:R-:W-:Y:S01]  /*193b0*/  ISETP.GT.U32.AND P4, PT, R24.reuse, R10, PT ;  /* 0x0000000a1800720c */ /* 0x040fe20003f84070 */
[----:B------:R-:W-:Y:S02]  /*193c0*/  @!P6 IMAD.IADD R11, R11, 0x1, -R24 ;  /* 0x000000010b0be824 */ /* 0x000fe400078e0a18 */
[----:B0-----:R-:W-:Y:S01]  /*193d0*/  IMAD.MOV.U32 R3, RZ, RZ, R8 ;  /* 0x000000ffff037224 */ /* 0x001fe200078e0008 */
[----:B------:R-:W-:Y:S01]  /*193e0*/  IABS R8, R5 ;  /* 0x0000000500087213 */ /* 0x000fe20000000000 */
[C---:B------:R-:W-:Y:S01]  /*193f0*/  IMAD R4, R24.reuse, R7, R6 ;  /* 0x0000000718047224 */ /* 0x040fe200078e0206 */
[----:B------:R-:W-:Y:S01]  /*19400*/  IADD3 R7, R29, 0x1f, RZ ;  /* 0x0000001f1d077810 */ /* 0x000fe20007ffe0ff */
[----:B------:R-:W-:Y:S01]  /*19410*/  @!P0 IMAD.MOV R3, RZ, RZ, -R3 ;  /* 0x000000ffff038224 */ /* 0x000fe200078e0a03 */
[----:B------:R-:W-:-:S02]  /*19420*/  ISETP.GT.U32.AND P0, PT, R24, R0, PT ;  /* 0x000000001800720c */ /* 0x000fc40003f04070 */
[----:B------:R-:W-:Y:S02]  /*19430*/  IABS R9, R7 ;  /* 0x0000000700097213 */ /* 0x000fe40000000000 */
[----:B------:R-:W-:Y:S01]  /*19440*/  ISETP.GT.U32.AND P5, PT, R24, R4, PT ;  /* 0x000000041800720c */ /* 0x000fe20003fa4070 */
[----:B------:R-:W-:Y:S01]  /*19450*/  @!P4 IMAD.IADD R10, R10, 0x1, -R24 ;  /* 0x000000010a0ac824 */ /* 0x000fe200078e0a18 */
[----:B------:R-:W-:Y:S01]  /*19460*/  ISETP.GE.AND P4, PT, R7, RZ, PT ;  /* 0x000000ff0700720c */ /* 0x000fe20003f86270 */
[----:B------:R-:W-:Y:S01]  /*19470*/  IMAD.HI.U32 R7, R2, R8, RZ ;  /* 0x0000000802077227 */ /* 0x000fe200078e00ff */
[----:B------:R-:W-:Y:S01]  /*19480*/  ISETP.GT.U32.AND P6, PT, R24, R11, PT ;  /* 0x0000000b1800720c */ /* 0x000fe20003fc4070 */
[----:B------:R0:W-:Y:S01]  /*19490*/  STL [R1+0x188], R3 ;  /* 0x0001880301007387 */ /* 0x0001e20000100800 */
[----:B------:R-:W-:Y:S01]  /*194a0*/  IADD3 R6, R29, 0x1d, RZ ;  /* 0x0000001d1d067810 */ /* 0x000fe20007ffe0ff */
[----:B------:R-:W-:-:S03]  /*194b0*/  IMAD.HI.U32 R12, R2, R9, RZ ;  /* 0x00000009020c7227 */ /* 0x000fc600078e00ff */
[----:B------:R-:W-:Y:S01]  /*194c0*/  IABS R16, R6 ;  /* 0x0000000600107213 */ /* 0x000fe20000000000 */
[----:B------:R-:W-:Y:S02]  /*194d0*/  @!P0 IMAD.IADD R0, R0, 0x1, -R24 ;  /* 0x0000000100008824 */ /* 0x000fe400078e0a18 */
[----:B------:R-:W-:Y:S02]  /*194e0*/  IMAD.MOV R7, RZ, RZ, -R7 ;  /* 0x000000ffff077224 */ /* 0x000fe400078e0a07 */
[----:B------:R-:W-:Y:S01]  /*194f0*/  IMAD.MOV R12, RZ, RZ, -R12 ;  /* 0x000000ffff0c7224 */ /* 0x000fe200078e0a0c */
[C---:B------:R-:W-:Y:S01]  /*19500*/  ISETP.GT.U32.AND P0, PT, R24.reuse, R0, PT ;  /* 0x000000001800720c */ /* 0x040fe20003f04070 */
[----:B------:R-:W-:Y:S02]  /*19510*/  IMAD R8, R24, R7, R8 ;  /* 0x0000000718087224 */ /* 0x000fe400078e0208 */
[--C-:B------:R-:W-:Y:S02]  /*19520*/  @!P5 IMAD.IADD R4, R4, 0x1, -R24.reuse ;  /* 0x000000010404d824 */ /* 0x100fe400078e0a18 */
[C---:B------:R-:W-:Y:S01]  /*19530*/  IMAD R9, R24.reuse, R12, R9 ;  /* 0x0000000c18097224 */ /* 0x040fe200078e0209 */
[----:B------:R-:W-:Y:S01]  /*19540*/  IADD3 R12, R29, 0x15, RZ ;  /* 0x000000151d0c7810 */ /* 0x000fe20007ffe0ff */
[----:B------:R-:W-:Y:S01]  /*19550*/  @!P6 IMAD.IADD R11, R11, 0x1, -R24 ;  /* 0x000000010b0be824 */ /* 0x000fe200078e0a18 */
[C---:B------:R-:W-:Y:S01]  /*19560*/  ISETP.GT.U32.AND P5, PT, R24.reuse, R4, PT ;  /* 0x000000041800720c */ /* 0x040fe20003fa4070 */
[----:B------:R-:W-:Y:S01]  /*19570*/  IMAD.MOV.U32 R13, RZ, RZ, R10 ;  /* 0x000000ffff0d7224 */ /* 0x000fe200078e000a */
[----:B------:R-:W-:Y:S01]  /*19580*/  ISETP.GT.U32.AND P6, PT, R24, R9, PT ;  /* 0x000000091800720c */ /* 0x000fe20003fc4070 */
[----:B0-----:R-:W-:-:S02]  /*19590*/  IMAD.MOV.U32 R3, RZ, RZ, R11 ;  /* 0x000000ffff037224 */ /* 0x001fc400078e000b */
[--C-:B------:R-:W-:Y:S01]  /*195a0*/  @!P0 IMAD.IADD R0, R0, 0x1, -R24.reuse ;  /* 0x0000000100008824 */ /* 0x100fe200078e0a18 */
[----:B------:R-:W-:Y:S01]  /*195b0*/  ISETP.GT.U32.AND P0, PT, R24, R8, PT ;  /* 0x000000081800720c */ /* 0x000fe20003f04070 */
[----:B------:R-:W-:Y:S01]  /*195c0*/  @!P2 IMAD.MOV R13, RZ, RZ, -R13 ;  /* 0x000000ffff0da224 */ /* 0x000fe200078e0a0d */
[----:B------:R-:W-:Y:S01]  /*195d0*/  ISETP.GE.AND P2, PT, R5, RZ, PT ;  /* 0x000000ff0500720c */ /* 0x000fe20003f46270 */
[----:B------:R-:W-:Y:S01]  /*195e0*/  @!P3 IMAD.MOV R3, RZ, RZ, -R3 ;  /* 0x000000ffff03b224 */ /* 0x000fe200078e0a03 */
[C---:B------:R-:W-:Y:S01]  /*195f0*/  IADD3 R5, R29.reuse, 0x1c, RZ ;  /* 0x0000001c1d057810 */ /* 0x040fe20007ffe0ff */
[----:B------:R-:W-:Y:S01]  /*19600*/  IMAD.HI.U32 R10, R2, R16, RZ ;  /* 0x00000010020a7227 */ /* 0x000fe200078e00ff */
[----:B------:R0:W-:Y:S01]  /*19610*/  STL [R1+0x134], R13 ;  /* 0x0001340d01007387 */ /* 0x0001e20000100800 */
[----:B------:R-:W-:Y:S02]  /*19620*/  ISETP.GE.AND P3, PT, R29, RZ, PT ;  /* 0x000000ff1d00720c */ /* 0x000fe40003f66270 */
[--C-:B------:R-:W-:Y:S01]  /*19630*/  @!P5 IMAD.IADD R4, R4, 0x1, -R24.reuse ;  /* 0x000000010404d824 */ /* 0x100fe200078e0a18 */
[----:B------:R1:W-:Y:S01]  /*19640*/  STL [R1+0x138], R3 ;  /* 0x0001380301007387 */ /* 0x0003e20000100800 */
[--C-:B------:R-:W-:Y:S01]  /*19650*/  @!P6 IMAD.IADD R9, R9, 0x1, -R24.reuse ;  /* 0x000000010909e824 */ /* 0x100fe200078e0a18 */
[----:B------:R-:W-:Y:S01]  /*19660*/  ISETP.GE.AND P5, PT, R6, RZ, PT ;  /* 0x000000ff0600720c */ /* 0x000fe20003fa6270 */
[----:B------:R-:W-:Y:S01]  /*19670*/  @!P0 IMAD.IADD R8, R8, 0x1, -R24 ;  /* 0x0000000108088824 */ /* 0x000fe200078e0a18 */
[----:B------:R-:W-:Y:S01]  /*19680*/  IADD3 R6, R29, 0x19, RZ ;  /* 0x000000191d067810 */ /* 0x000fe20007ffe0ff */
[----:B------:R-:W-:Y:S01]  /*19690*/  IMAD.MOV.U32 R11, RZ, RZ, R4 ;  /* 0x000000ffff0b7224 */ /* 0x000fe200078e0004 */
[----:B0-----:R-:W-:Y:S01]  /*196a0*/  IABS R13, R5 ;  /* 0x00000005000d7213 */ /* 0x001fe20000000000 */
[----:B------:R-:W-:Y:S01]  /*196b0*/  IMAD.MOV R10, RZ, RZ, -R10 ;  /* 0x000000ffff0a7224 */ /* 0x000fe200078e0a0a */
[----:B------:R-:W-:-:S02]  /*196c0*/  ISETP.GT.U32.AND P0, PT, R24, R8, PT ;  /* 0x000000081800720c */ /* 0x000fc40003f04070 */
[----:B------:R-:W-:Y:S01]  /*196d0*/  ISETP.GT.U32.AND P6, PT, R24, R9, PT ;  /* 0x000000091800720c */ /* 0x000fe20003fc4070 */
[----:B------:R-:W-:Y:S01]  /*196e0*/  IMAD.HI.U32 R7, R2, R13, RZ ;  /* 0x0000000d02077227 */ /* 0x000fe200078e00ff */
[----:B------:R-:W-:Y:S02]  /*196f0*/  IADD3 R4, R29, 0x1b, RZ ;  /* 0x0000001b1d047810 */ /* 0x000fe40007ffe0ff */
[----:B------:R-:W-:Y:S01]  /*19700*/  IABS R15, R6 ;  /* 0x00000006000f7213 */ /* 0x000fe20000000000 */
[----:B------:R-:W-:Y:S01]  /*19710*/  IMAD.MOV R7, RZ, RZ, -R7 ;  /* 0x000000ffff077224 */ /* 0x000fe200078e0a07 */
[----:B------:R-:W-:Y:S01]  /*19720*/  IABS R14, R4 ;  /* 0x00000004000e7213 */ /* 0x000fe20000000000 */
[----:B-1----:R-:W-:Y:S02]  /*19730*/  IMAD.MOV.U32 R3, RZ, RZ, R0 ;  /* 0x000000ffff037224 */ /* 0x002fe400078e0000 */
[----:B------:R-:W-:Y:S02]  /*19740*/  IMAD R13, R24, R7, R13 ;  /* 0x00000007180d7224 */ /* 0x000fe400078e020d */
[----:B------:R-:W-:-:S04]  /*19750*/  IMAD.HI.U32 R0, R2, R14, RZ ;  /* 0x0000000e02007227 */ /* 0x000fc800078e00ff */
[--C-:B------:R-:W-:Y:S01]  /*19760*/  @!P0 IMAD.IADD R8, R8, 0x1, -R24.reuse ;  /* 0x0000000108088824 */ /* 0x100fe200078e0a18 */
[C---:B------:R-:W-:Y:S01]  /*19770*/  ISETP.GT.U32.AND P0, PT, R24.reuse, R13, PT ;  /* 0x0000000d1800720c */ /* 0x040fe20003f04070 */
[----:B------:R-:W-:Y:S02]  /*19780*/  @!P6 IMAD.IADD R9, R9, 0x1, -R24 ;  /* 0x000000010909e824 */ /* 0x000fe400078e0a18 */
[----:B------:R-:W-:Y:S02]  /*19790*/  IMAD.MOV R0, RZ, RZ, -R0 ;  /* 0x000000ffff007224 */ /* 0x000fe400078e0a00 */
[C---:B------:R-:W-:Y:S02]  /*197a0*/  IMAD R16, R24.reuse, R10, R16 ;  /* 0x0000000a18107224 */ /* 0x040fe400078e0210 */
[C---:B------:R-:W-:Y:S02]  /*197b0*/  IMAD R14, R24.reuse, R0, R14 ;  /* 0x00000000180e7224 */ /* 0x040fe400078e020e */
[----:B------:R-:W-:Y:S01]  /*197c0*/  IMAD.MOV.U32 R10, RZ, RZ, R9 ;  /* 0x000000ffff0a7224 */ /* 0x000fe200078e0009 */
[----:B------:R-:W-:Y:S01]  /*197d0*/  ISETP.GT.U32.AND P6, PT, R24, R16, PT ;  /* 0x000000101800720c */ /* 0x000fe20003fc4070 */
[----:B------:R-:W-:Y:S01]  /*197e0*/  @!P1 IMAD.MOV R3, RZ, RZ, -R3 ;  /* 0x000000ffff039224 */ /* 0x000fe200078e0a03 */
[----:B------:R-:W-:Y:S01]  /*197f0*/  ISETP.GE.AND P1, PT, R4, RZ, PT ;  /* 0x000000ff0400720c */ /* 0x000fe20003f26270 */
[----:B------:R-:W-:Y:S01]  /*19800*/  @!P4 IMAD.MOV R10, RZ, RZ, -R10 ;  /* 0x000000ffff0ac224 */ /* 0x000fe200078e0a0a */
[----:B------:R-:W-:Y:S01]  /*19810*/  IADD3 R4, R29, 0x1a, RZ ;  /* 0x0000001a1d047810 */ /* 0x000fe20007ffe0ff */
[----:B------:R-:W-:Y:S01]  /*19820*/  @!P3 IMAD.MOV R11, RZ, RZ, -R11 ;  /* 0x000000ffff0bb224 */ /* 0x000fe200078e0a0b */
[----:B------:R-:W-:Y:S01]  /*19830*/  ISETP.GT.U32.AND P4, PT, R24, R14, PT ;  /* 0x0000000e1800720c */ /* 0x000fe20003f84070 */
[--C-:B------:R-:W-:Y:S01]  /*19840*/  @!P0 IMAD.IADD R13, R13, 0x1, -R24.reuse ;  /* 0x000000010d0d8824 */ /* 0x100fe200078e0a18 */
[----:B------:R-:W-:Y:S01]  /*19850*/  ISETP.GE.AND P3, PT, R5, RZ, PT ;  /* 0x000000ff0500720c */ /* 0x000fe20003f66270 */
[----:B------:R-:W-:Y:S01]  /*19860*/  IMAD.HI.U32 R0, R2, R15, RZ ;  /* 0x0000000f02007227 */ /* 0x000fe200078e00ff */
[----:B------:R-:W-:Y:S01]  /*19870*/  IABS R5, R4 ;  /* 0x0000000400057213 */ /* 0x000fe20000000000 */
[----:B------:R0:W-:Y:S01]  /*19880*/  STL [R1+0x13c], R11 ;  /* 0x00013c0b01007387 */ /* 0x0001e20000100800 */
[----:B------:R-:W-:Y:S01]  /*19890*/  ISETP.GT.U32.AND P0, PT, R24, R13, PT ;  /* 0x0000000d1800720c */ /* 0x000fe20003f04070 */
[----:B------:R-:W-:-:S02]  /*198a0*/  @!P6 IMAD.IADD R16, R16, 0x1, -R24 ;  /* 0x000000011010e824 */ /* 0x000fc400078e0a18 */
[----:B------:R-:W-:Y:S01]  /*198b0*/  IMAD.HI.U32 R7, R2, R5, RZ ;  /* 0x0000000502077227 */ /* 0x000fe200078e00ff */
[----:B------:R1:W-:Y:S02]  /*198c0*/  STL [R1+0x140], R3 ;  /* 0x0001400301007387 */ /* 0x0003e40000100800 */
[----:B------:R-:W-:Y:S01]  /*198d0*/  ISETP.GT.U32.AND P6, PT, R24, R16, PT ;  /* 0x000000101800720c */ /* 0x000fe20003fc4070 */
[----:B------:R-:W-:Y:S01]  /*198e0*/  IMAD.MOV R7, RZ, RZ, -R7 ;  /* 0x000000ffff077224 */ /* 0x000fe200078e0a07 */
[----:B------:R-:W-:Y:S01]  /*198f0*/  STL [R1+0xfc], R10 ;  /* 0x0000fc0a01007387 */ /* 0x000fe20000100800 */
[----:B------:R-:W-:Y:S01]  /*19900*/  @!P4 IMAD.IADD R14, R14, 0x1, -R24 ;  /* 0x000000010e0ec824 */ /* 0x000fe200078e0a18 */
[----:B0-----:R-:W-:Y:S01]  /*19910*/  IADD3 R11, R29, 0x17, RZ ;  /* 0x000000171d0b7810 */ /* 0x001fe20007ffe0ff */
[----:B------:R-:W-:Y:S02]  /*19920*/  IMAD.MOV R0, RZ, RZ, -R0 ;  /* 0x000000ffff007224 */ /* 0x000fe400078e0a00 */
[----:B------:R-:W-:Y:S01]  /*19930*/  @!P0 IMAD.IADD R13, R13, 0x1, -R24 ;  /* 0x000000010d0d8824 */ /* 0x000fe200078e0a18 */
[C---:B------:R-:W-:Y:S01]  /*19940*/  ISETP.GT.U32.AND P4, PT, R24.reuse, R14, PT ;  /* 0x0000000e1800720c */ /* 0x040fe20003f84070 */
[----:B-1----:R-:W-:Y:S01]  /*19950*/  IMAD.MOV.U32 R3, RZ, RZ, R8 ;  /* 0x000000ffff037224 */ /* 0x002fe200078e0008 */
[----:B------:R-:W-:Y:S01]  /*19960*/  IABS R8, R12 ;  /* 0x0000000c00087213 */ /* 0x000fe20000000000 */
[----:B------:R-:W-:Y:S01]  /*19970*/  IMAD R15, R24, R0, R15 ;  /* 0x00000000180f7224 */ /* 0x000fe200078e020f */
[----:B------:R-:W-:Y:S01]  /*19980*/  IADD3 R0, R29, 0x14, RZ ;  /* 0x000000141d007810 */ /* 0x000fe20007ffe0ff */
[----:B------:R-:W-:Y:S01]  /*19990*/  @!P2 IMAD.MOV R3, RZ, RZ, -R3 ;  /* 0x000000ffff03a224 */ /* 0x000fe200078e0a03 */
[----:B------:R-:W-:Y:S01]  /*199a0*/  ISETP.GE.AND P2, PT, R4, RZ, PT ;  /* 0x000000ff0400720c */ /* 0x000fe20003f46270 */
[----:B------:R-:W-:Y:S01]  /*199b0*/  IMAD R4, R24, R7, R5 ;  /* 0x0000000718047224 */ /* 0x000fe200078e0205 */
[----:B------:R-:W-:Y:S01]  /*199c0*/  IABS R5, R17 ;  /* 0x0000001100057213 */ /* 0x000fe20000000000 */
[----:B------:R-:W-:Y:S01]  /*199d0*/  @!P6 IMAD.IADD R16, R16, 0x1, -R24 ;  /* 0x000000011010e824 */ /* 0x000fe200078e0a18 */
[----:B------:R0:W-:Y:S01]  /*199e0*/  STL [R1+0x100], R3 ;  /* 0x0001000301007387 */ /* 0x0001e20000100800 */
[----:B------:R-:W-:-:S02]  /*199f0*/  ISETP.GE.AND P6, PT, R6, RZ, PT ;  /* 0x000000ff0600720c */ /* 0x000fc40003fc6270 */
[----:B------:R-:W-:Y:S01]  /*19a00*/  ISETP.GT.U32.AND P0, PT, R24, R4, PT ;  /* 0x000000041800720c */ /* 0x000fe20003f04070 */
[----:B------:R-:W-:Y:S01]  /*19a10*/  IMAD.HI.U32 R7, R2, R5, RZ ;  /* 0x0000000502077227 */ /* 0x000fe200078e00ff */
[----:B------:R-:W-:Y:S02]  /*19a20*/  IABS R6, R11 ;  /* 0x0000000b00067213 */ /* 0x000fe40000000000 */
[----:B------:R-:W-:Y:S01]  /*19a30*/  IABS R9, R0 ;  /* 0x0000000000097213 */ /* 0x000fe20000000000 */
[----:B------:R-:W-:Y:S02]  /*19a40*/  IMAD.MOV R7, RZ, RZ, -R7 ;  /* 0x000000ffff077224 */ /* 0x000fe400078e0a07 */
[----:B------:R-:W-:Y:S01]  /*19a50*/  @!P4 IMAD.IADD R14, R14, 0x1, -R24 ;  /* 0x000000010e0ec824 */ /* 0x000fe200078e0a18 */
[C---:B------:R-:W-:Y:S01]  /*19a60*/  ISETP.GT.U32.AND P4, PT, R24.reuse, R15, PT ;  /* 0x0000000f1800720c */ /* 0x040fe20003f84070 */
[----:B------:R-:W-:Y:S02]  /*19a70*/  IMAD R5, R24, R7, R5 ;  /* 0x0000000718057224 */ /* 0x000fe400078e0205 */
[----:B0-----:R-:W-:Y:S01]  /*19a80*/  IMAD.MOV.U32 R3, RZ, RZ, R16 ;  /* 0x000000ffff037224 */ /* 0x001fe200078e0010 */
[----:B------:R-:W-:Y:S01]  /*19a90*/  IADD3 R16, R29, 0x12, RZ ;  /* 0x000000121d107810 */ /* 0x000fe20007ffe0ff */
[----:B------:R-:W-:Y:S01]  /*19aa0*/  @!P0 IMAD.IADD R4, R4, 0x1, -R24 ;  /* 0x0000000104048824 */ /* 0x000fe200078e0a18 */
[----:B------:R-:W-:Y:S01]  /*19ab0*/  ISETP.GT.U32.AND P0, PT, R24, R5, PT ;  /* 0x000000051800720c */ /* 0x000fe20003f04070 */
[----:B------:R-:W-:-:S02]  /*19ac0*/  @!P5 IMAD.MOV R3, RZ, RZ, -R3 ;  /* 0x000000ffff03d224 */ /* 0x000fc400078e0a03 */
[----:B------:R-:W-:-:S03]  /*19ad0*/  IMAD.HI.U32 R21, R2, R6, RZ ;  /* 0x0000000602157227 */ /* 0x000fc600078e00ff */
[----:B------:R0:W-:Y:S01]  /*19ae0*/  STL [R1+0xc8], R3 ;  /* 0x0000c80301007387 */ /* 0x0001e20000100800 */
[----:B------:R-:W-:Y:S02]  /*19af0*/  @!P4 IMAD.IADD R15, R15, 0x1, -R24 ;  /* 0x000000010f0fc824 */ /* 0x000fe400078e0a18 */
[----:B------:R-:W-:Y:S02]  /*19b00*/  IMAD.MOV R21, RZ, RZ, -R21 ;  /* 0x000000ffff157224 */ /* 0x000fe400078e0a15 */
[----:B------:R-:W-:Y:S01]  /*19b10*/  IMAD.HI.U32 R7, R2, R8, RZ ;  /* 0x0000000802077227 */ /* 0x000fe200078e00ff */
[----:B------:R-:W-:-:S03]  /*19b20*/  ISETP.GT.U32.AND P5, PT, R24, R15, PT ;  /* 0x0000000f1800720c */ /* 0x000fc60003fa4070 */
[----:B------:R-:W-:Y:S01]  /*19b30*/  @!P0 IMAD.IADD R5, R5, 0x1, -R24 ;  /* 0x0000000105058824 */ /* 0x000fe200078e0a18 */
[C---:B------:R-:W-:Y:S01]  /*19b40*/  ISETP.GT.U32.AND P0, PT, R24.reuse, R4, PT ;  /* 0x000000041800720c */ /* 0x040fe20003f04070 */
[----:B0-----:R-:W-:Y:S01]  /*19b50*/  IMAD.MOV.U32 R3, RZ, RZ, R13 ;  /* 0x000000ffff037224 */ /* 0x001fe200078e000d */
[----:B------:R-:W-:Y:S01]  /*19b60*/  IABS R13, R16 ;  /* 0x00000010000d7213 */ /* 0x000fe20000000000 */
[C---:B------:R-:W-:Y:S02]  /*19b70*/  IMAD R6, R24.reuse, R21, R6 ;  /* 0x0000001518067224 */ /* 0x040fe400078e0206 */
[----:B------:R-:W-:Y:S01]  /*19b80*/  @!P3 IMAD.MOV R3, RZ, RZ, -R3 ;  /* 0x000000ffff03b224 */ /* 0x000fe200078e0a03 */
[----:B------:R-:W-:Y:S01]  /*19b90*/  ISETP.GT.U32.AND P3, PT, R24, R5, PT ;  /* 0x000000051800720c */ /* 0x000fe20003f64070 */
[----:B------:R-:W-:Y:S01]  /*19ba0*/  IMAD.HI.U32 R10, R2, R9, RZ ;  /* 0x00000009020a7227 */ /* 0x000fe200078e00ff */
[----:B------:R-:W-:Y:S02]  /*19bb0*/  ISETP.GT.U32.AND P4, PT, R24, R6, PT ;  /* 0x000000061800720c */ /* 0x000fe40003f84070 */
[----:B------:R0:W-:Y:S01]  /*19bc0*/  STL [R1+0xc4], R3 ;  /* 0x0000c40301007387 */ /* 0x0001e20000100800 */
[--C-:B------:R-:W-:Y:S01]  /*19bd0*/  @!P5 IMAD.IADD R15, R15, 0x1, -R24.reuse ;  /* 0x000000010f0fd824 */ /* 0x100fe200078e0a18 */
[----:B------:R-:W-:Y:S01]  /*19be0*/  ISETP.GE.AND P5, PT, R17, RZ, PT ;  /* 0x000000ff1100720c */ /* 0x000fe20003fa6270 */
[----:B------:R-:W-:-:S02]  /*19bf0*/  @!P0 IMAD.IADD R4, R4, 0x1, -R24 ;  /* 0x0000000104048824 */ /* 0x000fc400078e0a18 */
[----:B------:R-:W-:Y:S02]  /*19c00*/  IMAD.MOV R21, RZ, RZ, -R7 ;  /* 0x000000ffff157224 */ /* 0x000fe400078e0a07 */
[----:B------:R-:W-:Y:S02]  /*19c10*/  IMAD R7, R24, R20, R19 ;  /* 0x0000001418077224 */ /* 0x000fe400078e0213 */
[----:B------:R-:W-:Y:S01]  /*19c20*/  IMAD.MOV R19, RZ, RZ, -R10 ;  /* 0x000000ffff137224 */ /* 0x000fe200078e0a0a */
[----:B------:R-:W-:Y:S01]  /*19c30*/  IADD3 R10, R29, 0x13, RZ ;  /* 0x000000131d0a7810 */ /* 0x000fe20007ffe0ff */
[----:B0-----:R-:W-:Y:S02]  /*19c40*/  IMAD.MOV.U32 R3, RZ, RZ, R14 ;  /* 0x000000ffff037224 */ /* 0x001fe400078e000e */
[----:B------:R-:W-:Y:S02]  /*19c50*/  @!P4 IMAD.IADD R6, R6, 0x1, -R24 ;  /* 0x000000010606c824 */ /* 0x000fe400078e0a18 */
[----:B------:R-:W-:Y:S01]  /*19c60*/  @!P1 IMAD.MOV R3, RZ, RZ, -R3 ;  /* 0x000000ffff039224 */ /* 0x000fe200078e0a03 */
[C---:B------:R-:W-:Y:S01]  /*19c70*/  ISETP.GT.U32.AND P1, PT, R24.reuse, R7, PT ;  /* 0x000000071800720c */ /* 0x040fe20003f24070 */
[C---:B------:R-:W-:Y:S01]  /*19c80*/  IMAD R8, R24.reuse, R21, R8 ;  /* 0x0000001518087224 */ /* 0x040fe200078e0208 */
[C---:B------:R-:W-:Y:S01]  /*19c90*/  ISETP.GT.U32.AND P4, PT, R24.reuse, R6, PT ;  /* 0x000000061800720c */ /* 0x040fe20003f84070 */
[C---:B------:R-:W-:Y:S01]  /*19ca0*/  IMAD R9, R24.reuse, R19, R9 ;  /* 0x0000001318097224 */ /* 0x040fe200078e0209 */
[----:B------:R0:W-:Y:S01]  /*19cb0*/  STL [R1+0xc0], R3 ;  /* 0x0000c00301007387 */ /* 0x0001e20000100800 */
[----:B------:R-:W-:Y:S01]  /*19cc0*/  IABS R19, R10 ;  /* 0x0000000a00137213 */ /* 0x000fe20000000000 */
[----:B------:R-:W-:Y:S01]  /*19cd0*/  @!P3 IMAD.IADD R5, R5, 0x1, -R24 ;  /* 0x000000010505b824 */ /* 0x000fe200078e0a18 */
[----:B------:R-:W-:Y:S01]  /*19ce0*/  ISETP.GT.U32.AND P0, PT, R24, R8, PT ;  /* 0x000000081800720c */ /* 0x000fe20003f04070 */
[----:B------:R-:W-:Y:S01]  /*19cf0*/  IMAD.HI.U32 R14, R2, R13, RZ ;  /* 0x0000000d020e7227 */ /* 0x000fe200078e00ff */
[----:B------:R-:W-:-:S03]  /*19d00*/  ISETP.GT.U32.AND P3, PT, R24, R9, PT ;  /* 0x000000091800720c */ /* 0x000fc60003f64070 */
[----:B------:R-:W-:-:S04]  /*19d10*/  IMAD.HI.U32 R17, R2, R19, RZ ;  /* 0x0000001302117227 */ /* 0x000fc800078e00ff */
[----:B0-----:R-:W-:Y:S02]  /*19d20*/  IMAD.MOV.U32 R3, RZ, RZ, R4 ;  /* 0x000000ffff037224 */ /* 0x001fe400078e0004 */
[----:B------:R-:W-:Y:S02]  /*19d30*/  IMAD.MOV.U32 R4, RZ, RZ, R15 ;  /* 0x000000ffff047224 */ /* 0x000fe400078e000f */
[----:B------:R-:W-:Y:S02]  /*19d40*/  @!P2 IMAD.MOV R3, RZ, RZ, -R3 ;  /* 0x000000ffff03a224 */ /* 0x000fe400078e0a03 */
[----:B------:R-:W-:Y:S02]  /*19d50*/  @!P6 IMAD.MOV R4, RZ, RZ, -R4 ;  /* 0x000000ffff04e224 */ /* 0x000fe400078e0a04 */
[----:B------:R-:W-:Y:S02]  /*19d60*/  IMAD.MOV R17, RZ, RZ, -R17 ;  /* 0x000000ffff117224 */ /* 0x000fe400078e0a11 */
[--C-:B------:R-:W-:Y:S01]  /*19d70*/  @!P4 IMAD.IADD R6, R6, 0x1, -R24.reuse ;  /* 0x000000010606c824 */ /* 0x100fe200078e0a18 */
[----:B------:R0:W-:Y:S01]  /*19d80*/  STL [R1+0x1d94], R4 ;  /* 0x001d940401007387 */ /* 0x0001e20000100800 */
[----:B------:R-:W-:Y:S01]  /*19d90*/  ISETP.GE.AND P4, PT, R11, RZ, PT ;  /* 0x000000ff0b00720c */ /* 0x000fe20003f86270 */
[--C-:B------:R-:W-:Y:S01]  /*19da0*/  @!P0 IMAD.IADD R8, R8, 0x1, -R24.reuse ;  /* 0x0000000108088824 */ /* 0x100fe200078e0a18 */
[----:B------:R-:W-:Y:S01]  /*19db0*/  ISETP.GE.AND P0, PT, R12, RZ, PT ;  /* 0x000000ff0c00720c */ /* 0x000fe20003f06270 */
[----:B------:R1:W-:Y:S01]  /*19dc0*/  STL [R1+0x98], R3 ;  /* 0x0000980301007387 */ /* 0x0003e20000100800 */
[----:B------:R-:W-:Y:S01]  /*19dd0*/  @!P1 IMAD.IADD R7, R7, 0x1, -R24 ;  /* 0x0000000107079824 */ /* 0x000fe200078e0a18 */
[----:B------:R-:W-:Y:S01]  /*19de0*/  ISETP.GE.AND P1, PT, R18, RZ, PT ;  /* 0x000000ff1200720c */ /* 0x000fe20003f26270 */
[----:B------:R-:W-:-:S02]  /*19df0*/  IMAD R12, R24, R17, R19 ;  /* 0x00000011180c7224 */ /* 0x000fc400078e0213 */
[----:B------:R-:W-:Y:S01]  /*19e00*/  @!P3 IMAD.IADD R9, R9, 0x1, -R24 ;  /* 0x000000010909b824 */ /* 0x000fe200078e0a18 */
[----:B0-----:R-:W2:Y:S01]  /*19e10*/  LDL R4, [R1+0x4b4] ;  /* 0x0004b40001047983 */ /* 0x001ea20000100800 */
[C---:B------:R-:W-:Y:S01]  /*19e20*/  ISETP.GT.U32.AND P6, PT, R24.reuse, R8, PT ;  /* 0x000000081800720c */ /* 0x040fe20003fc4070 */
[----:B------:R-:W-:Y:S01]  /*19e30*/  IMAD.MOV R14, RZ, RZ, -R14 ;  /* 0x000000ffff0e7224 */ /* 0x000fe200078e0a0e */
[C---:B------:R-:W-:Y:S01]  /*19e40*/  ISETP.GT.U32.AND P2, PT, R24.reuse, R7, PT ;  /* 0x000000071800720c */ /* 0x040fe20003f44070 */
[----:B------:R-:W-:Y:S01]  /*19e50*/  @!P5 IMAD.MOV R5, RZ, RZ, -R5 ;  /* 0x000000ffff05d224 */ /* 0x000fe200078e0a05 */
[C---:B------:R-:W-:Y:S01]  /*19e60*/  ISETP.GT.U32.AND P5, PT, R24.reuse, R12, PT ;  /* 0x0000000c1800720c */ /* 0x040fe20003fa4070 */
[C---:B------:R-:W-:Y:S01]  /*19e70*/  IMAD R11, R24.reuse, R14, R13 ;  /* 0x0000000e180b7224 */ /* 0x040fe200078e020d */
[----:B------:R-:W-:Y:S02]  /*19e80*/  ISETP.GT.U32.AND P3, PT, R24, R9, PT ;  /* 0x000000091800720c */ /* 0x000fe40003f64070 */
[----:B------:R-:W-:Y:S01]  /*19e90*/  IADD3 R14, R29, 0x11, RZ ;  /* 0x000000111d0e7810 */ /* 0x000fe20007ffe0ff */
[----:B------:R-:W-:Y:S01]  /*19ea0*/  @!P4 IMAD.MOV R6, RZ, RZ, -R6 ;  /* 0x000000ffff06c224 */ /* 0x000fe200078e0a06 */
[----:B------:R-:W-:-:S02]  /*19eb0*/  ISETP.GE.AND P4, PT, R0, RZ, PT ;  /* 0x000000ff0000720c */ /* 0x000fc40003f86270 */
[----:B------:R-:W-:Y:S01]  /*19ec0*/  IABS R0, R14 ;  /* 0x0000000e00007213 */ /* 0x000fe20000000000 */
[--C-:B------:R-:W-:Y:S01]  /*19ed0*/  @!P6 IMAD.IADD R8, R8, 0x1, -R24.reuse ;  /* 0x000000010808e824 */ /* 0x100fe200078e0a18 */
[----:B------:R-:W-:Y:S01]  /*19ee0*/  ISETP.GE.AND P6, PT, R10, RZ, PT ;  /* 0x000000ff0a00720c */ /* 0x000fe20003fc6270 */
[----:B------:R-:W-:Y:S02]  /*19ef0*/  @!P2 IMAD.IADD R7, R7, 0x1, -R24 ;  /* 0x000000010707a824 */ /* 0x000fe400078e0a18 */
[----:B------:R-:W-:-:S04]  /*19f00*/  IMAD.HI.U32 R10, R2, R0, RZ ;  /* 0x00000000020a7227 */ /* 0x000fc800078e00ff */
[--C-:B------:R-:W-:Y:S02]  /*19f10*/  @!P5 IMAD.IADD R12, R12, 0x1, -R24.reuse ;  /* 0x000000010c0cd824 */ /* 0x100fe400078e0a18 */
[----:B------:R-:W-:Y:S01]  /*19f20*/  @!P3 IMAD.IADD R9, R9, 0x1, -R24 ;  /* 0x000000010909b824 */ /* 0x000fe200078e0a18 */
[----:B------:R-:W-:Y:S01]  /*19f30*/  ISETP.GE.AND P3, PT, R16, RZ, PT ;  /* 0x000000ff1000720c */ /* 0x000fe20003f66270 */
[----:B------:R-:W-:Y:S01]  /*19f40*/  IMAD.MOV R16, RZ, RZ, -R10 ;  /* 0x000000ffff107224 */ /* 0x000fe200078e0a0a */
[----:B------:R-:W-:Y:S01]  /*19f50*/  ISETP.GE.AND P5, PT, R14, RZ, PT ;  /* 0x000000ff0e00720c */ /* 0x000fe20003fa6270 */
[----:B------:R-:W-:Y:S01]  /*19f60*/  @!P1 IMAD.MOV R7, RZ, RZ, -R7 ;  /* 0x000000ffff079224 */ /* 0x000fe200078e0a07 */
[C---:B------:R-:W-:Y:S01]  /*19f70*/  ISETP.GT.U32.AND P1, PT, R24.reuse, R12, PT ;  /* 0x0000000c1800720c */ /* 0x040fe20003f24070 */
[C---:B------:R-:W-:Y:S01]  /*19f80*/  IMAD R0, R24.reuse, R16, R0 ;  /* 0x0000001018007224 */ /* 0x040fe200078e0200 */
[----:B------:R-:W-:Y:S01]  /*19f90*/  ISETP.GT.U32.AND P2, PT, R24, R11, PT ;  /* 0x0000000b1800720c */ /* 0x000fe20003f44070 */
[----:B------:R-:W-:-:S03]  /*19fa0*/  @!P0 IMAD.MOV R8, RZ, RZ, -R8 ;  /* 0x000000ffff088224 */ /* 0x000fc600078e0a08 */
[----:B------:R-:W-:-:S07]  /*19fb0*/  ISETP.GT.U32.AND P0, PT, R24, R0, PT ;  /* 0x000000001800720c */ /* 0x000fce0003f04070 */
[--C-:B------:R-:W-:Y:S02]  /*19fc0*/  @!P1 IMAD.IADD R12, R12, 0x1, -R24.reuse ;  /* 0x000000010c0c9824 */ /* 0x100fe400078e0a18 */
[----:B------:R-:W-:-:S04]  /*19fd0*/  @!P2 IMAD.IADD R11, R11, 0x1, -R24 ;  /* 0x000000010b0ba824 */ /* 0x000fc800078e0a18 */
[----:B------:R-:W-:Y:S01]  /*19fe0*/  @!P0 IMAD.IADD R0, R0, 0x1, -R24 ;  /* 0x0000000100008824 */ /* 0x000fe200078e0a18 */
[----:B------:R-:W-:Y:S01]  /*19ff0*/  ISETP.GT.U32.AND P2, PT, R24, R11, PT ;  /* 0x0000000b1800720c */ /* 0x000fe20003f44070 */
[----:B------:R-:W-:-:S12]  /*1a000*/  @!P4 IMAD.MOV R9, RZ, RZ, -R9 ;  /* 0x000000ffff09c224 */ /* 0x000fd800078e0a09 */
[----:B------:R-:W-:-:S04]  /*1a010*/  @!P2 IMAD.IADD R11, R11, 0x1, -R24 ;  /* 0x000000010b0ba824 */ /* 0x000fc800078e0a18 */
[----:B------:R-:W-:Y:S01]  /*1a020*/  @!P3 IMAD.MOV R11, RZ, RZ, -R11 ;  /* 0x000000ffff0bb224 */ /* 0x000fe200078e0a0b */
[----:B------:R-:W-:Y:S04]  /*1a030*/  STL [R1+0x1d98], R5 ;  /* 0x001d980501007387 */ /* 0x000fe80000100800 */
[----:B------:R-:W-:Y:S04]  /*1a040*/  STL [R1+0x1d9c], R6 ;  /* 0x001d9c0601007387 */ /* 0x000fe80000100800 */
[----:B------:R-:W-:Y:S04]  /*1a050*/  STL [R1+0x1da0], R7 ;  /* 0x001da00701007387 */ /* 0x000fe80000100800 */
[----:B------:R-:W-:Y:S04]  /*1a060*/  STL [R1+0x1da4], R8 ;  /* 0x001da40801007387 */ /* 0x000fe80000100800 */
[----:B------:R-:W-:Y:S01]  /*1a070*/  STL [R1+0x1da8], R9 ;  /* 0x001da80901007387 */ /* 0x000fe20000100800 */
[----:B--2---:R-:W-:-:S04]  /*1a080*/  IADD3 R13, R4, 0x10, RZ ;  /* 0x00000010040d7810 */ /* 0x004fc80007ffe0ff */
[----:B------:R-:W-:-:S05]  /*1a090*/  IABS R15, R13 ;  /* 0x0000000d000f7213 */ /* 0x000fca0000000000 */
[----:B------:R-:W-:-:S04]  /*1a0a0*/  IMAD.HI.U32 R14, R2, R15, RZ ;  /* 0x0000000f020e7227 */ /* 0x000fc800078e00ff */
[----:B------:R-:W-:-:S04]  /*1a0b0*/  IMAD.MOV R10, RZ, RZ, -R14 ;  /* 0x000000ffff0a7224 */ /* 0x000fc800078e0a0e */
[----:B------:R-:W-:-:S05]  /*1a0c0*/  IMAD R15, R24, R10, R15 ;  /* 0x0000000a180f7224 */ /* 0x000fca00078e020f */
[----:B------:R-:W-:Y:S01]  /*1a0d0*/  ISETP.GT.U32.AND P1, PT, R24, R15, PT ;  /* 0x0000000f1800720c */ /* 0x000fe20003f24070 */
[----:B------:R-:W-:Y:S01]  /*1a0e0*/  IMAD.MOV.U32 R10, RZ, RZ, R12 ;  /* 0x000000ffff0a7224 */ /* 0x000fe200078e000c */
[----:B------:R-:W-:-:S03]  /*1a0f0*/  IADD3 R16, R4, 0xf, RZ ;  /* 0x0000000f04107810 */ /* 0x000fc60007ffe0ff */
[----:B------:R-:W-:Y:S01]  /*1a100*/  @!P6 IMAD.MOV R10, RZ, RZ, -R10 ;  /* 0x000000ffff0ae224 */ /* 0x000fe200078e0a0a */
[----:B------:R-:W-:Y:S02]  /*1a110*/  ISETP.GT.U32.AND P6, PT, R24, R0, PT ;  /* 0x000000001800720c */ /* 0x000fe40003fc4070 */
[----:B------:R-:W-:-:S05]  /*1a120*/  IABS R12, R16 ;  /* 0x00000010000c7213 */ /* 0x000fca0000000000 */
[----:B------:R-:W-:Y:S01]  /*1a130*/  @!P1 IMAD.IADD R15, R15, 0x1, -R24 ;  /* 0x000000010f0f9824 */ /* 0x000fe200078e0a18 */
[----:B------:R-:W-:Y:S01]  /*1a140*/  IADD3 R14, R4, 0xe, RZ ;  /* 0x0000000e040e7810 */ /* 0x000fe20007ffe0ff */
[----:B------:R-:W-:-:S03]  /*1a150*/  IMAD.HI.U32 R19, R2, R12, RZ ;  /* 0x0000000c02137227 */ /* 0x000fc600078e00ff */
[----:B------:R-:W-:Y:S02]  /*1a160*/  ISETP.GT.U32.AND P1, PT, R24, R15, PT ;  /* 0x0000000f1800720c */ /* 0x000fe40003f24070 */
[----:B------:R-:W-:Y:S01]  /*1a170*/  ISETP.GE.AND P4, PT, R13, RZ, PT ;  /* 0x000000ff0d00720c */ /* 0x000fe20003f86270 */
[----:B------:R-:W-:Y:S01]  /*1a180*/  IMAD.MOV R19, RZ, RZ, -R19 ;  /* 0x000000ffff137224 */ /* 0x000fe200078e0a13 */
[----:B------:R-:W-:Y:S02]  /*1a190*/  IADD3 R13, R4, 0xc, RZ ;  /* 0x0000000c040d7810 */ /* 0x000fe40007ffe0ff */
[----:B------:R-:W-:Y:S01]  /*1a1a0*/  ISETP.GE.AND P0, PT, R14, RZ, PT ;  /* 0x000000ff0e00720c */ /* 0x000fe20003f06270 */
[----:B------:R-:W-:Y:S01]  /*1a1b0*/  @!P6 IMAD.IADD R0, R0, 0x1, -R24 ;  /* 0x000000010000e824 */ /* 0x000fe200078e0a18 */
[----:B------:R-:W-:Y:S02]  /*1a1c0*/  IABS R14, R14 ;  /* 0x0000000e000e7213 */ /* 0x000fe40000000000 */
[----:B------:R-:W-:-:S02]  /*1a1d0*/  ISETP.GE.AND P2, PT, R16, RZ, PT ;  /* 0x000000ff1000720c */ /* 0x000fc40003f46270 */
[----:B------:R-:W-:Y:S02]  /*1a1e0*/  IABS R16, R13 ;  /* 0x0000000d00107213 */ /* 0x000fe40000000000 */
[----:B------:R-:W-:Y:S01]  /*1a1f0*/  ISETP.GE.AND P6, PT, R13, RZ, PT ;  /* 0x000000ff0d00720c */ /* 0x000fe20003fc6270 */
[----:B------:R-:W-:Y:S02]  /*1a200*/  IMAD R13, R24, R19, R12 ;  /* 0x00000013180d7224 */ /* 0x000fe400078e020c */
[----:B------:R-:W-:-:S04]  /*1a210*/  IMAD.HI.U32 R17, R2, R14, RZ ;  /* 0x0000000e02117227 */ /* 0x000fc800078e00ff */
[----:B------:R-:W-:Y:S01]  /*1a220*/  @!P1 IMAD.IADD R15, R15, 0x1, -R24 ;  /* 0x000000010f0f9824 */ /* 0x000fe200078e0a18 */
[C---:B------:R-:W-:Y:S01]  /*1a230*/  ISETP.GT.U32.AND P1, PT, R24.reuse, R13, PT ;  /* 0x0000000d1800720c */ /* 0x040fe20003f24070 */
[----:B------:R-:W-:Y:S02]  /*1a240*/  IMAD.MOV R17, RZ, RZ, -R17 ;  /* 0x000000ffff117224 */ /* 0x000fe400078e0a11 */
[----:B------:R-:W-:Y:S02]  /*1a250*/  IMAD.MOV.U32 R12, RZ, RZ, R0 ;  /* 0x000000ffff0c7224 */ /* 0x000fe400078e0000 */
[----:B------:R-:W-:Y:S01]  /*1a260*/  IMAD R14, R24, R17, R14 ;  /* 0x00000011180e7224 */ /* 0x000fe200078e020e */
[----:B------:R-:W-:Y:S01]  /*1a270*/  IADD3 R18, R4, 0xd, RZ ;  /* 0x0000000d04127810 */ /* 0x000fe20007ffe0ff */
[----:B------:R-:W-:-:S03]  /*1a280*/  @!P5 IMAD.MOV R12, RZ, RZ, -R12 ;  /* 0x000000ffff0cd224 */ /* 0x000fc600078e0a0c */
[----:B------:R-:W-:Y:S02]  /*1a290*/  ISETP.GT.U32.AND P5, PT, R24, R14, PT ;  /* 0x0000000e1800720c */ /* 0x000fe40003fa4070 */
[----:B------:R-:W-:Y:S01]  /*1a2a0*/  ISETP.GE.AND P3, PT, R18, RZ, PT ;  /* 0x000000ff1200720c */ /* 0x000fe20003f66270 */
[----:B------:R-:W-:Y:S01]  /*1a2b0*/  @!P1 IMAD.IADD R13, R13, 0x1, -R24 ;  /* 0x000000010d0d9824 */ /* 0x000fe200078e0a18 */
[----:B------:R-:W-:-:S04]  /*1a2c0*/  IABS R18, R18 ;  /* 0x0000001200127213 */ /* 0x000fc80000000000 */
[----:B------:R-:W-:Y:S01]  /*1a2d0*/  ISETP.GT.U32.AND P1, PT, R24, R13, PT ;  /* 0x0000000d1800720c */ /* 0x000fe20003f24070 */
[----:B------:R-:W-:-:S04]  /*1a2e0*/  IMAD.HI.U32 R19, R2, R18, RZ ;  /* 0x0000001202137227 */ /* 0x000fc800078e00ff */
[----:B------:R-:W-:Y:S02]  /*1a2f0*/  IMAD.MOV R19, RZ, RZ, -R19 ;  /* 0x000000ffff137224 */ /* 0x000fe400078e0a13 */
[----:B------:R-:W-:Y:S02]  /*1a300*/  @!P5 IMAD.IADD R14, R14, 0x1, -R24 ;  /* 0x000000010e0ed824 */ /* 0x000fe400078e0a18 */
[----:B-1----:R-:W-:Y:S02]  /*1a310*/  IMAD.MOV.U32 R3, RZ, RZ, R15 ;  /* 0x000000ffff037224 */ /* 0x002fe400078e000f */
[C---:B------:R-:W-:Y:S01]  /*1a320*/  IMAD R15, R24.reuse, R19, R18 ;  /* 0x00000013180f7224 */ /* 0x040fe200078e0212 */
[----:B------:R-:W-:Y:S01]  /*1a330*/  ISETP.GT.U32.AND P5, PT, R24, R14, PT ;  /* 0x0000000e1800720c */ /* 0x000fe20003fa4070 */
[----:B------:R-:W-:-:S04]  /*1a340*/  IMAD.HI.U32 R0, R2, R16, RZ ;  /* 0x0000001002007227 */ /* 0x000fc800078e00ff */
[----:B------:R-:W-:Y:S01]  /*1a350*/  @!P1 IMAD.IADD R13, R13, 0x1, -R24 ;  /* 0x000000010d0d9824 */ /* 0x000fe200078e0a18 */
[----:B------:R-:W-:Y:S01]  /*1a360*/  ISETP.GT.U32.AND P1, PT, R24, R15, PT ;  /* 0x0000000f1800720c */ /* 0x000fe20003f24070 */
[----:B------:R-:W-:-:S04]  /*1a370*/  IMAD.MOV R0, RZ, RZ, -R0 ;  /* 0x000000ffff007224 */ /* 0x000fc800078e0a00 */
[----:B------:R-:W-:Y:S01]  /*1a380*/  IMAD R16, R24, R0, R16 ;  /* 0x0000000018107224 */ /* 0x000fe200078e0210 */
[----:B------:R-:W-:Y:S01]  /*1a390*/  IADD3 R17, R4, 0xb, RZ ;  /* 0x0000000b04117810 */ /* 0x000fe20007ffe0ff */
[----:B------:R-:W-:-:S03]  /*1a3a0*/  @!P5 IMAD.IADD R14, R14, 0x1, -R24 ;  /* 0x000000010e0ed824 */ /* 0x000fc600078e0a18 */
[C---:B------:R-:W-:Y:S01]  /*1a3b0*/  ISETP.GT.U32.AND P5, PT, R24.reuse, R16, PT ;  /* 0x000000101800720c */ /* 0x040fe20003fa4070 */
[----:B------:R-:W-:Y:S01]  /*1a3c0*/  @!P4 IMAD.MOV R3, RZ, RZ, -R3 ;  /* 0x000000ffff03c224 */ /* 0x000fe200078e0a03 */
[----:B------:R-:W-:Y:S01]  /*1a3d0*/  ISETP.GE.AND P4, PT, R17, RZ, PT ;  /* 0x000000ff1100720c */ /* 0x000fe20003f86270 */
[----:B------:R-:W-:Y:S01]  /*1a3e0*/  @!P1 IMAD.IADD R15, R15, 0x1, -R24 ;  /* 0x000000010f0f9824 */ /* 0x000fe200078e0a18 */
[----:B------:R-:W-:Y:S01]  /*1a3f0*/  IABS R17, R17 ;  /* 0x0000001100117213 */ /* 0x000fe20000000000 */
[----:B------:R-:W-:Y:S03]  /*1a400*/  STL [R1+0x1dac], R10 ;  /* 0x001dac0a01007387 */ /* 0x000fe60000100800 */
[----:B------:R-:W-:Y:S01]  /*1a410*/  ISETP.GT.U32.AND P1, PT, R24, R15, PT ;  /* 0x0000000f1800720c */ /* 0x000fe20003f24070 */
[----:B------:R-:W-:Y:S01]  /*1a420*/  STL [R1+0x1db0], R11 ;  /* 0x001db00b01007387 */ /* 0x000fe20000100800 */
[----:B------:R-:W-:-:S03]  /*1a430*/  IMAD.HI.U32 R0, R2, R17, RZ ;  /* 0x0000001102007227 */ /* 0x000fc600078e00ff */
[----:B------:R-:W-:Y:S04]  /*1a440*/  STL [R1+0x1db4], R12 ;  /* 0x001db40c01007387 */ /* 0x000fe80000100800 */
[----:B------:R0:W-:Y:S01]  /*1a450*/  STL [R1+0x30], R3 ;  /* 0x0000300301007387 */ /* 0x0001e20000100800 */
[----:B------:R-:W-:Y:S01]  /*1a460*/  IMAD.MOV R0, RZ, RZ, -R0 ;  /* 0x000000ffff007224 */ /* 0x000fe200078e0a00 */
[----:B------:R-:W-:Y:S01]  /*1a470*/  IADD3 R28, R4, 0x9, RZ ;  /* 0x00000009041c7810 */ /* 0x000fe20007ffe0ff */
[----:B------:R-:W-:Y:S01]  /*1a480*/  @!P5 IMAD.IADD R16, R16, 0x1, -R24 ;  /* 0x000000011010d824 */ /* 0x000fe200078e0a18 */
[----:B0-----:R-:W-:Y:S01]  /*1a490*/  IADD3 R3, R4, 0xa, RZ ;  /* 0x0000000a04037810 */ /* 0x001fe20007ffe0ff */
[----:B------:R-:W-:-:S03]  /*1a4a0*/  IMAD R17, R24, R0, R17 ;  /* 0x0000000018117224 */ /* 0x000fc600078e0211 */
[----:B------:R-:W-:Y:S02]  /*1a4b0*/  IABS R18, R3 ;  /* 0x0000000300127213 */ /* 0x000fe40000000000 */
[----:B------:R-:W-:Y:S02]  /*1a4c0*/  IABS R19, R28 ;  /* 0x0000001c00137213 */ /* 0x000fe40000000000 */
[----:B------:R-:W-:Y:S01]  /*1a4d0*/  ISETP.GT.U32.AND P5, PT, R24, R16, PT ;  /* 0x000000101800720c */ /* 0x000fe20003fa4070 */
[----:B------:R-:W-:Y:S01]  /*1a4e0*/  IMAD.HI.U32 R25, R2, R18, RZ ;  /* 0x0000001202197227 */ /* 0x000fe200078e00ff */
[----:B------:R-:W-:-:S03]  /*1a4f0*/  IADD3 R8, R4, 0x4, RZ ;  /* 0x0000000404087810 */ /* 0x000fc60007ffe0ff */
[----:B------:R-:W-:Y:S01]  /*1a500*/  @!P1 IMAD.IADD R15, R15, 0x1, -R24 ;  /* 0x000000010f0f9824 */ /* 0x000fe200078e0a18 */
[----:B------:R-:W-:Y:S01]  /*1a510*/  ISETP.GT.U32.AND P1, PT, R24, R17, PT ;  /* 0x000000111800720c */ /* 0x000fe20003f24070 */
[----:B------:R-:W-:Y:S01]  /*1a520*/  IMAD.HI.U32 R23, R2, R19, RZ ;  /* 0x0000001302177227 */ /* 0x000fe200078e00ff */
[----:B------:R-:W-:Y:S02]  /*1a530*/  IABS R26, R8 ;  /* 0x00000008001a7213 */ /* 0x000fe40000000000 */
[C---:B------:R-:W-:Y:S01]  /*1a540*/  IADD3 R12, R4.reuse, 0x8, RZ ;  /* 0x00000008040c7810 */ /* 0x040fe20007ffe0ff */
[----:B------:R-:W-:Y:S01]  /*1a550*/  IMAD.MOV R25, RZ, RZ, -R25 ;  /* 0x000000ffff197224 */ /* 0x000fe200078e0a19 */
[----:B------:R-:W-:Y:S01]  /*1a560*/  IADD3 R11, R4, 0x7, RZ ;  /* 0x00000007040b7810 */ /* 0x000fe20007ffe0ff */
[----:B------:R-:W-:Y:S01]  /*1a570*/  IMAD.MOV R23, RZ, RZ, -R23 ;  /* 0x000000ffff177224 */ /* 0x000fe200078e0a17 */
[----:B------:R-:W-:Y:S01]  /*1a580*/  IABS R20, R12 ;  /* 0x0000000c00147213 */ /* 0x000fe20000000000 */
[----:B------:R-:W-:-:S02]  /*1a590*/  IMAD R18, R24, R25, R18 ;  /* 0x0000001918127224 */ /* 0x000fc400078e0212 */
[----:B------:R-:W-:Y:S01]  /*1a5a0*/  IMAD.HI.U32 R29, R2, R26, RZ ;  /* 0x0000001a021d7227 */ /* 0x000fe200078e00ff */
[----:B------:R-:W-:-:S03]  /*1a5b0*/  IABS R21, R11 ;  /* 0x0000000b00157213 */ /* 0x000fc60000000000 */
[----:B------:R-:W-:Y:S02]  /*1a5c0*/  IMAD R19, R24, R23, R19 ;  /* 0x0000001718137224 */ /* 0x000fe400078e0213 */
[--C-:B------:R-:W-:Y:S01]  /*1a5d0*/  @!P5 IMAD.IADD R16, R16, 0x1, -R24.reuse ;  /* 0x000000011010d824 */ /* 0x100fe200078e0a18 */
[----:B------:R-:W-:Y:S01]  /*1a5e0*/  ISETP.GT.U32.AND P5, PT, R24, R18, PT ;  /* 0x000000121800720c */ /* 0x000fe20003fa4070 */
[----:B------:R-:W-:Y:S02]  /*1a5f0*/  IMAD.MOV R29, RZ, RZ, -R29 ;  /* 0x000000ffff1d7224 */ /* 0x000fe400078e0a1d */
[----:B------:R-:W-:Y:S01]  /*1a600*/  IMAD.HI.U32 R22, R2, R20, RZ ;  /* 0x0000001402167227 */ /* 0x000fe200078e00ff */
[C---:B------:R-:W-:Y:S02]  /*1a610*/  IADD3 R10, R4.reuse, 0x6, RZ ;  /* 0x00000006040a7810 */ /* 0x040fe40007ffe0ff */
[C---:B------:R-:W-:Y:S01]  /*1a620*/  IADD3 R9, R4.reuse, 0x5, RZ ;  /* 0x0000000504097810 */ /* 0x040fe20007ffe0ff */
[----:B------:R-:W-:Y:S01]  /*1a630*/  @!P1 IMAD.IADD R17, R17, 0x1, -R24 ;  /* 0x0000000111119824 */ /* 0x000fe200078e0a18 */
[----:B------:R-:W-:Y:S01]  /*1a640*/  IADD3 R7, R4, 0x3, RZ ;  /* 0x0000000304077810 */ /* 0x000fe20007ffe0ff */
[----:B------:R-:W-:Y:S01]  /*1a650*/  IMAD R26, R24, R29, R26 ;  /* 0x0000001d181a7224 */ /* 0x000fe200078e021a */
[----:B------:R-:W-:Y:S01]  /*1a660*/  IADD3 R6, R4, 0x2, RZ ;  /* 0x0000000204067810 */ /* 0x000fe20007ffe0ff */
[----:B------:R-:W-:Y:S01]  /*1a670*/  IMAD.HI.U32 R0, R2, R21, RZ ;  /* 0x0000001502007227 */ /* 0x000fe200078e00ff */
[----:B------:R-:W-:-:S02]  /*1a680*/  ISETP.GT.U32.AND P1, PT, R24, R19, PT ;  /* 0x000000131800720c */ /* 0x000fc40003f24070 */
[----:B------:R-:W-:Y:S01]  /*1a690*/  IADD3 R29, R4, 0x1, RZ ;  /* 0x00000001041d7810 */ /* 0x000fe20007ffe0ff */
[----:B------:R-:W-:Y:S01]  /*1a6a0*/  IMAD.MOV R22, RZ, RZ, -R22 ;  /* 0x000000ffff167224 */ /* 0x000fe200078e0a16 */
[----:B------:R-:W0:Y:S01]  /*1a6b0*/  S2R R4, SR_TID.X ;  /* 0x0000000000047919 */ /* 0x000e220000002100 */
[----:B------:R-:W-:Y:S02]  /*1a6c0*/  IMAD.MOV R0, RZ, RZ, -R0 ;  /* 0x000000ffff007224 */ /* 0x000fe400078e0a00 */
[C---:B------:R-:W-:Y:S01]  /*1a6d0*/  IMAD R20, R24.reuse, R22, R20 ;  /* 0x0000001618147224 */ /* 0x040fe200078e0214 */
[----:B------:R-:W-:Y:S01]  /*1a6e0*/  IABS R22, R10 ;  /* 0x0000000a00167213 */ /* 0x000fe20000000000 */
[----:B------:R-:W-:Y:S02]  /*1a6f0*/  IMAD R21, R24, R0, R21 ;  /* 0x0000000018157224 */ /* 0x000fe400078e0215 */
[----:B------:R-:W-:Y:S01]  /*1a700*/  @!P5 IMAD.IADD R18, R18, 0x1, -R24 ;  /* 0x000000011212d824 */ /* 0x000fe200078e0a18 */
[----:B------:R-:W-:Y:S01]  /*1a710*/  ISETP.GT.U32.AND P5, PT, R24, R20, PT ;  /* 0x000000141800720c */ /* 0x000fe20003fa4070 */
[----:B------:R-:W-:Y:S01]  /*1a720*/  IMAD.HI.U32 R25, R2, R22, RZ ;  /* 0x0000001602197227 */ /* 0x000fe200078e00ff */
[----:B------:R-:W-:-:S03]  /*1a730*/  IABS R23, R9 ;  /* 0x0000000900177213 */ /* 0x000fc60000000000 */
[----:B------:R-:W-:Y:S01]  /*1a740*/  @!P1 IMAD.IADD R19, R19, 0x1, -R24 ;  /* 0x0000000113139824 */ /* 0x000fe200078e0a18 */
[----:B------:R-:W-:Y:S01]  /*1a750*/  ISETP.GT.U32.AND P1, PT, R24, R21, PT ;  /* 0x000000151800720c */ /* 0x000fe20003f24070 */
[----:B------:R-:W-:-:S04]  /*1a760*/  IMAD.MOV R25, RZ, RZ, -R25 ;  /* 0x000000ffff197224 */ /* 0x000fc800078e0a19 */
[----:B------:R-:W-:Y:S02]  /*1a770*/  IMAD R22, R24, R25, R22 ;  /* 0x0000001918167224 */ /* 0x000fe400078e0216 */
[----:B------:R-:W-:Y:S01]  /*1a780*/  IMAD.HI.U32 R25, R2, R23, RZ ;  /* 0x0000001702197227 */ /* 0x000fe200078e00ff */
[----:B------:R-:W-:Y:S02]  /*1a790*/  IABS R27, R7 ;  /* 0x00000007001b7213 */ /* 0x000fe40000000000 */
[----:B------:R-:W-:Y:S01]  /*1a7a0*/  IABS R0, R6 ;  /* 0x0000000600007213 */ /* 0x000fe20000000000 */
[----:B------:R-:W-:Y:S01]  /*1a7b0*/  @!P5 IMAD.IADD R20, R20, 0x1, -R24 ;  /* 0x000000011414d824 */ /* 0x000fe200078e0a18 */
[C---:B------:R-:W-:Y:S01]  /*1a7c0*/  ISETP.GT.U32.AND P5, PT, R24.reuse, R18, PT ;  /* 0x000000121800720c */ /* 0x040fe20003fa4070 */
[----:B------:R-:W-:Y:S01]  /*1a7d0*/  IMAD.MOV R25, RZ, RZ, -R25 ;  /* 0x000000ffff197224 */ /* 0x000fe200078e0a19 */
[----:B0-----:R-:W-:Y:S01]  /*1a7e0*/  SHF.R.U32.HI R4, RZ, 0x6, R4 ;  /* 0x00000006ff047819 */ /* 0x001fe20000011604 */
[----:B------:R-:W-:Y:S01]  /*1a7f0*/  @!P0 IMAD.MOV R14, RZ, RZ, -R14 ;  /* 0x000000ffff0e8224 */ /* 0x000fe200078e0a0e */
[C---:B------:R-:W-:Y:S01]  /*1a800*/  ISETP.GT.U32.AND P0, PT, R24.reuse, R19, PT ;  /* 0x000000131800720c */ /* 0x040fe20003f04070 */
[----:B------:R-:W-:Y:S01]  /*1a810*/  @!P1 IMAD.IADD R21, R21, 0x1, -R24 ;  /* 0x0000000115159824 */ /* 0x000fe200078e0a18 */
[C---:B------:R-:W-:Y:S01]  /*1a820*/  ISETP.GT.U32.AND P1, PT, R24.reuse, R20, PT ;  /* 0x000000141800720c */ /* 0x040fe20003f24070 */
[----:B------:R-:W-:Y:S01]  /*1a830*/  IMAD R23, R24, R25, R23 ;  /* 0x0000001918177224 */ /* 0x000fe200078e0217 */
[----:B------:R-:W-:Y:S01]  /*1a840*/  SGXT.U32 R4, R4, 0x1 ;  /* 0x000000010404781a */ /* 0x000fe20000000000 */
[----:B------:R-:W-:-:S04]  /*1a850*/  IMAD.HI.U32 R5, R2, R0, RZ ;  /* 0x0000000002057227 */ /* 0x000fc800078e00ff */
[----:B------:R-:W-:Y:S01]  /*1a860*/  IMAD.HI.U32 R25, R2, R27, RZ ;  /* 0x0000001b02197227 */ /* 0x000fe200078e00ff */
[----:B------:R-:W-:-:S03]  /*1a870*/  LOP3.LUT R4, R4, 0x7e, RZ, 0xfc, !PT ;  /* 0x0000007e04047812 */ /* 0x000fc600078efcff */
[----:B------:R-:W-:Y:S02]  /*1a880*/  IMAD.MOV R5, RZ, RZ, -R5 ;  /* 0x000000ffff057224 */ /* 0x000fe400078e0a05 */
[----:B------:R-:W-:Y:S02]  /*1a890*/  IMAD.MOV R25, RZ, RZ, -R25 ;  /* 0x000000ffff197224 */ /* 0x000fe400078e0a19 */
[C---:B------:R-:W-:Y:S02]  /*1a8a0*/  IMAD R0, R24.reuse, R5, R0 ;  /* 0x0000000518007224 */ /* 0x040fe400078e0200 */
[----:B------:R-:W-:Y:S02]  /*1a8b0*/  IMAD R27, R24, R25, R27 ;  /* 0x00000019181b7224 */ /* 0x000fe400078e021b */
[----:B------:R-:W-:Y:S01]  /*1a8c0*/  @!P5 IMAD.IADD R18, R18, 0x1, -R24 ;  /* 0x000000011212d824 */ /* 0x000fe200078e0a18 */
[C---:B------:R-:W-:Y:S01]  /*1a8d0*/  ISETP.GT.U32.AND P5, PT, R24.reuse, R23, PT ;  /* 0x000000171800720c */ /* 0x040fe20003fa4070 */
[----:B------:R-:W-:Y:S01]  /*1a8e0*/  @!P3 IMAD.MOV R15, RZ, RZ, -R15 ;  /* 0x000000ffff0fb224 */ /* 0x000fe200078e0a0f */
[----:B------:R-:W-:Y:S01]  /*1a8f0*/  ISETP.GT.U32.AND P3, PT, R24, R21, PT ;  /* 0x000000151800720c */ /* 0x000fe20003f64070 */
[----:B------:R-:W-:-:S02]  /*1a900*/  IMAD R5, R4, c[0x0][0x188], RZ ;  /* 0x0000620004057a24 */ /* 0x000fc400078e02ff */
[----:B------:R-:W-:Y:S02]  /*1a910*/  IMAD.MOV R4, RZ, RZ, -c[0x0][0x188] ;  /* 0x80006200ff047624 */ /* 0x000fe400078e02ff */
[--C-:B------:R-:W-:Y:S01]  /*1a920*/  @!P0 IMAD.IADD R19, R19, 0x1, -R24.reuse ;  /* 0x0000000113138824 */ /* 0x100fe200078e0a18 */
[----:B------:R-:W-:Y:S01]  /*1a930*/  ISETP.GT.U32.AND P0, PT, R24, R26, PT ;  /* 0x0000001a1800720c */ /* 0x000fe20003f04070 */
[----:B------:R-:W-:Y:S01]  /*1a940*/  @!P1 IMAD.IADD R20, R20, 0x1, -R24 ;  /* 0x0000000114149824 */ /* 0x000fe200078e0a18 */
[----:B------:R-:W-:Y:S01]  /*1a950*/  ISETP.GT.U32.AND P1, PT, R24, R27, PT ;  /* 0x0000001b1800720c */ /* 0x000fe20003f24070 */
[----:B------:R-:W-:Y:S02]  /*1a960*/  IMAD R5, R4, 0x2, R5 ;  /* 0x0000000204057824 */ /* 0x000fe400078e0205 */
[----:B------:R-:W-:Y:S01]  /*1a970*/  @!P2 IMAD.MOV R13, RZ, RZ, -R13 ;  /* 0x000000ffff0da224 */ /* 0x000fe200078e0a0d */
[----:B------:R-:W-:Y:S01]  /*1a980*/  ISETP.GT.U32.AND P2, PT, R24, R17, PT ;  /* 0x000000111800720c */ /* 0x000fe20003f44070 */
[----:B------:R-:W-:-:S02]  /*1a990*/  IMAD R5, R4, 0x2, R5 ;  /* 0x0000000204057824 */ /* 0x000fc400078e0205 */
[--C-:B------:R-:W-:Y:S01]  /*1a9a0*/  @!P5 IMAD.IADD R23, R23, 0x1, -R24.reuse ;  /* 0x000000011717d824 */ /* 0x100fe200078e0a18 */
[----:B------:R-:W-:Y:S01]  /*1a9b0*/  STL [R1+0x1db8], R13 ;  /* 0x001db80d01007387 */ /* 0x000fe20000100800 */
[----:B------:R-:W-:Y:S01]  /*1a9c0*/  IMAD R5, R4, 0x2, R5 ;  /* 0x0000000204057824 */ /* 0x000fe200078e0205 */
[----:B------:R-:W-:Y:S01]  /*1a9d0*/  ISETP.GE.AND P5, PT, R28, RZ, PT ;  /* 0x000000ff1c00720c */ /* 0x000fe20003fa6270 */
[--C-:B------:R-:W-:Y:S01]  /*1a9e0*/  @!P3 IMAD.IADD R21, R21, 0x1, -R24.reuse ;  /* 0x000000011515b824 */ /* 0x100fe200078e0a18 */
[----:B------:R-:W-:Y:S01]  /*1a9f0*/  STL [R1+0x1dbc], R14 ;  /* 0x001dbc0e01007387 */ /* 0x000fe20000100800 */
[----:B------:R-:W-:Y:S01]  /*1aa00*/  ISETP.GE.AND P3, PT, R3, RZ, PT ;  /* 0x000000ff0300720c */ /* 0x000fe20003f66270 */
[--C-:B------:R-:W-:Y:S02]  /*1aa10*/  @!P0 IMAD.IADD R26, R26, 0x1, -R24.reuse ;  /* 0x000000011a1a8824 */ /* 0x100fe400078e0a18 */
[----:B------:R-:W-:Y:S01]  /*1aa20*/  STL [R1+0x1dc0], R15 ;  /* 0x001dc00f01007387 */ /* 0x000fe20000100800 */
[----:B------:R-:W-:Y:S01]  /*1aa30*/  ISETP.GE.AND P0, PT, R12, RZ, PT ;  /* 0x000000ff0c00720c */ /* 0x000fe20003f06270 */
[----:B------:R-:W-:-:S02]  /*1aa40*/  @!P1 IMAD.IADD R27, R27, 0x1, -R24 ;  /* 0x000000011b1b9824 */ /* 0x000fc400078e0a18 */
[----:B------:R-:W2:Y:S01]  /*1aa50*/  LDL.LU R3, [R1+0x1df8] ;  /* 0x001df80001037983 */ /* 0x000ea20000300800 */
[----:B------:R-:W-:-:S03]  /*1aa60*/  ISETP.GE.AND P1, PT, R11, RZ, PT ;  /* 0x000000ff0b00720c */ /* 0x000fc60003f26270 */
[----:B------:R-:W3:Y:S04]  /*1aa70*/  LDL.LU R28, [R1+0x1df4] ;  /* 0x001df400011c7983 */ /* 0x000ee80000300800 */
[----:B------:R0:W-:Y:S01]  /*1aa80*/  STL [R1+0x850], R5 ;  /* 0x0008500501007387 */ /* 0x0001e20000100800 */
[----:B------:R-:W-:Y:S01]  /*1aa90*/  @!P2 IMAD.IADD R17, R17, 0x1, -R24 ;  /* 0x000000011111a824 */ /* 0x000fe200078e0a18 */
[----:B------:R-:W-:Y:S01]  /*1aaa0*/  ISETP.GT.U32.AND P2, PT, R24, R22, PT ;  /* 0x000000161800720c */ /* 0x000fe20003f44070 */
[----:B------:R-:W-:Y:S02]  /*1aab0*/  @!P6 IMAD.MOV R16, RZ, RZ, -R16 ;  /* 0x000000ffff10e224 */ /* 0x000fe400078e0a10 */
[----:B0-----:R-:W-:Y:S02]  /*1aac0*/  IMAD R5, R4, 0x2, R5 ;  /* 0x0000000204057824 */ /* 0x001fe400078e0205 */
[----:B------:R-:W-:-:S03]  /*1aad0*/  @!P4 IMAD.MOV R17, RZ, RZ, -R17 ;  /* 0x000000ffff11c224 */ /* 0x000fc600078e0a11 */
[----:B------:R0:W-:Y:S01]  /*1aae0*/  STL [R1+0x85c], R5 ;  /* 0x00085c0501007387 */ /* 0x0001e20000100800 */
[C---:B------:R-:W-:Y:S01]  /*1aaf0*/  ISETP.GT.U32.AND P4, PT, R24.reuse, R23, PT ;  /* 0x000000171800720c */ /* 0x040fe20003f84070 */
[----:B------:R-:W-:Y:S01]  /*1ab00*/  @!P5 IMAD.MOV R19, RZ, RZ, -R19 ;  /* 0x000000ffff13d224 */ /* 0x000fe200078e0a13 */
[----:B------:R-:W-:Y:S01]  /*1ab10*/  ISETP.GT.U32.AND P5, PT, R24, R27, PT ;  /* 0x0000001b1800720c */ /* 0x000fe20003fa4070 */
[----:B------:R-:W-:Y:S02]  /*1ab20*/  @!P3 IMAD.MOV R18, RZ, RZ, -R18 ;  /* 0x000000ffff12b224 */ /* 0x000fe400078e0a12 */
[C---:B0-----:R-:W-:Y:S02]  /*1ab30*/  IMAD R5, R4.reuse, 0x2, R5 ;  /* 0x0000000204057824 */ /* 0x041fe400078e0205 */
[----:B------:R-:W-:Y:S02]  /*1ab40*/  @!P0 IMAD.MOV R20, RZ, RZ, -R20 ;  /* 0x000000ffff148224 */ /* 0x000fe400078e0a14 */
[----:B------:R-:W-:Y:S01]  /*1ab50*/  @!P1 IMAD.MOV R21, RZ, RZ, -R21 ;  /* 0x000000ffff159224 */ /* 0x000fe200078e0a15 */
[----:B------:R0:W-:Y:S04]  /*1ab60*/  STL [R1+0x824], R5 ;  /* 0x0008240501007387 */ /* 0x0001e80000100800 */
[----:B------:R-:W-:Y:S04]  /*1ab70*/  STL [R1+0x1dc4], R16 ;  /* 0x001dc41001007387 */ /* 0x000fe80000100800 */
[----:B------:R-:W-:Y:S01]  /*1ab80*/  STL [R1+0x1dc8], R17 ;  /* 0x001dc81101007387 */ /* 0x000fe20000100800 */
[----:B0-----:R-:W-:-:S03]  /*1ab90*/  IMAD R5, R4, 0x2, R5 ;  /* 0x0000000204057824 */ /* 0x001fc600078e0205 */
[----:B------:R-:W-:Y:S01]  /*1aba0*/  STL [R1+0x1dcc], R18 ;  /* 0x001dcc1201007387 */ /* 0x000fe20000100800 */
[----:B------:R-:W-:-:S03]  /*1abb0*/  IABS R25, R29 ;  /* 0x0000001d00197213 */ /* 0x000fc60000000000 */
[----:B------:R-:W-:Y:S01]  /*1abc0*/  STL [R1+0x1dd0], R19 ;  /* 0x001dd01301007387 */ /* 0x000fe20000100800 */
[----:B------:R-:W-:-:S03]  /*1abd0*/  @!P2 IMAD.IADD R22, R22, 0x1, -R24 ;  /* 0x000000011616a824 */ /* 0x000fc600078e0a18 */
[----:B------:R-:W-:Y:S01]  /*1abe0*/  STL [R1+0x1dd4], R20 ;  /* 0x001dd41401007387 */ /* 0x000fe20000100800 */
[----:B------:R-:W-:-:S03]  /*1abf0*/  ISETP.GT.U32.AND P2, PT, R24, R0, PT ;  /* 0x000000001800720c */ /* 0x000fc60003f44070 */
[----:B------:R-:W-:Y:S01]  /*1ac00*/  STL [R1+0x1dd8], R21 ;  /* 0x001dd81501007387 */ /* 0x000fe20000100800 */
[----:B------:R-:W-:-:S03]  /*1ac10*/  @!P4 IMAD.IADD R23, R23, 0x1, -R24 ;  /* 0x000000011717c824 */ /* 0x000fc600078e0a18 */
[----:B------:R0:W-:Y:S01]  /*1ac20*/  STL [R1+0x818], R5 ;  /* 0x0008180501007387 */ /* 0x0001e20000100800 */
[----:B------:R-:W-:Y:S01]  /*1ac30*/  IMAD.HI.U32 R2, R2, R25, RZ ;  /* 0x0000001902027227 */ /* 0x000fe200078e00ff */
[----:B------:R-:W-:Y:S02]  /*1ac40*/  ISETP.GE.AND P4, PT, R8, RZ, PT ;  /* 0x000000ff0800720c */ /* 0x000fe40003f86270 */
[----:B------:R-:W1:Y:S01]  /*1ac50*/  S2R R8, SR_TID.X ;  /* 0x0000000000087919 */ /* 0x000e620000002100 */
[----:B------:R-:W-:Y:S01]  /*1ac60*/  @!P5 IMAD.IADD R27, R27, 0x1, -R24 ;  /* 0x000000011b1bd824 */ /* 0x000fe200078e0a18 */
[----:B------:R-:W-:Y:S01]  /*1ac70*/  ISETP.GE.AND P5, PT, R6, RZ, PT ;  /* 0x000000ff0600720c */ /* 0x000fe20003fa6270 */
[C---:B0-----:R-:W-:Y:S02]  /*1ac80*/  IMAD R5, R4.reuse, 0x2, R5 ;  /* 0x0000000204057824 */ /* 0x041fe400078e0205 */
[----:B------:R-:W-:Y:S02]  /*1ac90*/  IMAD.MOV R2, RZ, RZ, -R2 ;  /* 0x000000ffff027224 */ /* 0x000fe400078e0a02 */
[----:B------:R-:W-:Y:S01]  /*1aca0*/  IMAD R6, R4, 0x2, R5 ;  /* 0x0000000204067824 */ /* 0x000fe200078e0205 */
[----:B------:R0:W-:Y:S01]  /*1acb0*/  STL [R1+0x814], R5 ;  /* 0x0008140501007387 */ /* 0x0001e20000100800 */
[----:B------:R-:W-:-:S03]  /*1acc0*/  IMAD R2, R24, R2, R25 ;  /* 0x0000000218027224 */ /* 0x000fc600078e0219 */
[----:B0-----:R-:W0:Y:S01]  /*1acd0*/  S2R R5, SR_TID.X ;  /* 0x0000000000057919 */ /* 0x001e220000002100 */
[----:B------:R-:W-:Y:S01]  /*1ace0*/  @!P2 IMAD.IADD R0, R0, 0x1, -R24 ;  /* 0x000000010000a824 */ /* 0x000fe200078e0a18 */
[C---:B------:R-:W-:Y:S02]  /*1acf0*/  ISETP.GT.U32.AND P1, PT, R24.reuse, R2, PT ;  /* 0x000000021800720c */ /* 0x040fe40003f24070 */
[----:B------:R4:W-:Y:S01]  /*1ad00*/  STL [R1+0x81c], R6 ;  /* 0x00081c0601007387 */ /* 0x0009e20000100800 */
[C---:B------:R-:W-:Y:S02]  /*1ad10*/  ISETP.GT.U32.AND P3, PT, R24.reuse, R26, PT ;  /* 0x0000001a1800720c */ /* 0x040fe40003f64070 */
[----:B------:R-:W-:Y:S01]  /*1ad20*/  ISETP.GT.U32.AND P0, PT, R24, R0, PT ;  /* 0x000000001800720c */ /* 0x000fe20003f04070 */
[----:B----4-:R-:W-:Y:S01]  /*1ad30*/  IMAD R6, R4, 0x2, R6 ;  /* 0x0000000204067824 */ /* 0x010fe200078e0206 */
[----:B------:R-:W-:-:S04]  /*1ad40*/  ISETP.GT.U32.AND P2, PT, R24, R22, PT ;  /* 0x000000161800720c */ /* 0x000fc80003f44070 */
[----:B------:R4:W-:Y:S01]  /*1ad50*/  STL [R1+0x820], R6 ;  /* 0x0008200601007387 */ /* 0x0009e20000100800 */
[----:B-1----:R-:W-:Y:S01]  /*1ad60*/  LOP3.LUT R8, R8, 0x3f, RZ, 0xc0, !PT ;  /* 0x0000003f08087812 */ /* 0x002fe200078ec0ff */
[----:B------:R-:W-:Y:S02]  /*1ad70*/  @!P1 IMAD.IADD R2, R2, 0x1, -R24 ;  /* 0x0000000102029824 */ /* 0x000fe400078e0a18 */
[----:B----4-:R-:W-:Y:S01]  /*1ad80*/  IMAD R6, R4, 0x2, R6 ;  /* 0x0000000204067824 */ /* 0x010fe200078e0206 */
[----:B0-----:R-:W-:-:S04]  /*1ad90*/  LOP3.LUT P1, RZ, R5, 0x40, RZ, 0xc0, !PT ;  /* 0x0000004005ff7812 */ /* 0x001fc8000782c0ff */
[----:B------:R0:W-:Y:S01]  /*1ada0*/  STL [R1+0x828], R6 ;  /* 0x0008280601007387 */ /* 0x0001e20000100800 */
[----:B------:R-:W-:Y:S01]  /*1adb0*/  IMAD.MOV.U32 R12, RZ, RZ, 0x7f ;  /* 0x0000007fff0c7424 */ /* 0x000fe200078e00ff */
[----:B------:R-:W-:Y:S01]  /*1adc0*/  ISETP.GE.AND P6, PT, R10, RZ, PT ;  /* 0x000000ff0a00720c */ /* 0x000fe20003fc6270 */
[--C-:B------:R-:W-:Y:S01]  /*1add0*/  @!P3 IMAD.IADD R26, R26, 0x1, -R24.reuse ;  /* 0x000000011a1ab824 */ /* 0x100fe200078e0a18 */
[----:B------:R-:W-:Y:S01]  /*1ade0*/  ISETP.GE.AND P3, PT, R7, RZ, PT ;  /* 0x000000ff0700720c */ /* 0x000fe20003f66270 */
[----:B------:R-:W-:Y:S02]  /*1adf0*/  @!P0 IMAD.IADD R0, R0, 0x1, -R24 ;  /* 0x0000000100008824 */ /* 0x000fe400078e0a18 */
[----:B0-----:R-:W-:Y:S01]  /*1ae00*/  IMAD R6, R4, 0x2, R6 ;  /* 0x0000000204067824 */ /* 0x001fe200078e0206 */
[----:B------:R-:W-:Y:S01]  /*1ae10*/  ISETP.GE.AND P0, PT, R29, RZ, PT ;  /* 0x000000ff1d00720c */ /* 0x000fe20003f06270 */
[----:B------:R-:W-:Y:S01]  /*1ae20*/  IMAD.SHL.U32 R8, R8, 0x2, RZ ;  /* 0x0000000208087824 */ /* 0x000fe200078e00ff */
[----:B------:R-:W-:-:S02]  /*1ae30*/  LOP3.LUT R7, R5, 0x7, RZ, 0xc0, !PT ;  /* 0x0000000705077812 */ /* 0x000fc400078ec0ff */
[----:B------:R0:W-:Y:S01]  /*1ae40*/  STL [R1+0x82c], R6 ;  /* 0x00082c0601007387 */ /* 0x0001e20000100800 */
[----:B------:R-:W-:Y:S01]  /*1ae50*/  @!P2 IMAD.IADD R22, R22, 0x1, -R24 ;  /* 0x000000011616a824 */ /* 0x000fe200078e0a18 */
[----:B------:R-:W-:Y:S02]  /*1ae60*/  SEL R29, RZ, 0x90, !P1 ;  /* 0x00000090ff1d7807 */ /* 0x000fe40004800000 */
[----:B------:R-:W-:Y:S02]  /*1ae70*/  ISETP.GE.AND P2, PT, R9, RZ, PT ;  /* 0x000000ff0900720c */ /* 0x000fe40003f46270 */
[----:B------:R-:W-:Y:S01]  /*1ae80*/  IADD3 R12, R12, c[0x0][0x180], RZ ;  /* 0x000060000c0c7a10 */ /* 0x000fe20007ffe0ff */
[----:B0-----:R-:W-:Y:S01]  /*1ae90*/  IMAD R6, R4, 0x2, R6 ;  /* 0x0000000204067824 */ /* 0x001fe200078e0206 */
[----:B------:R-:W-:Y:S01]  /*1aea0*/  LOP3.LUT R8, R29, R8, RZ, 0x3c, !PT ;  /* 0x000000081d087212 */ /* 0x000fe200078e3cff */
[----:B------:R-:W-:Y:S01]  /*1aeb0*/  IMAD.SHL.U32 R10, R5, 0x2, RZ ;  /* 0x00000002050a7824 */ /* 0x000fe200078e00ff */
[----:B------:R-:W-:Y:S01]  /*1aec0*/  SHF.R.S32.HI R25, RZ, 0x1f, R12 ;  /* 0x0000001fff197819 */ /* 0x000fe2000001140c */
[----:B------:R-:W-:Y:S01]  /*1aed0*/  IMAD.SHL.U32 R11, R7, 0x10, RZ ;  /* 0x00000010070b7824 */ /* 0x000fe200078e00ff */
[----:B------:R0:W-:Y:S01]  /*1aee0*/  STL [R1+0x830], R6 ;  /* 0x0008300601007387 */ /* 0x0001e20000100800 */
[----:B------:R-:W-:-:S02]  /*1aef0*/  LOP3.LUT R5, R5, 0x7f, RZ, 0xc0, !PT ;  /* 0x0000007f05057812 */ /* 0x000fc400078ec0ff */
[----:B------:R-:W-:Y:S01]  /*1af00*/  LEA.HI R12, R25, R12, RZ, 0x7 ;  /* 0x0000000c190c7211 */ /* 0x000fe200078f38ff */
[----:B------:R-:W-:Y:S01]  /*1af10*/  STL [R1+0x690], R8 ;  /* 0x0006900801007387 */ /* 0x000fe20000100800 */
[----:B------:R-:W-:Y:S01]  /*1af20*/  LOP3.LUT R25, R11, 0x30, R10, 0x78, !PT ;  /* 0x000000300b197812 */ /* 0x000fe200078e780a */
[----:B0-----:R-:W-:Y:S02]  /*1af30*/  IMAD R6, R4, 0x2, R6 ;  /* 0x0000000204067824 */ /* 0x001fe400078e0206 */
[----:B------:R-:W-:-:S03]  /*1af40*/  IMAD R5, R5, c[0x0][0x18c], RZ ;  /* 0x0000630005057a24 */ /* 0x000fc600078e02ff */
[----:B------:R0:W-:Y:S01]  /*1af50*/  STL [R1+0x838], R6 ;  /* 0x0008380601007387 */ /* 0x0001e20000100800 */
[----:B------:R-:W-:Y:S02]  /*1af60*/  @!P6 IMAD.MOV R22, RZ, RZ, -R22 ;  /* 0x000000ffff16e224 */ /* 0x000fe400078e0a16 */
[C---:B------:R-:W-:Y:S02]  /*1af70*/  IMAD R9, R7.reuse, 0x90, RZ ;  /* 0x0000009007097824 */ /* 0x040fe400078e02ff */
[----:B------:R-:W-:Y:S02]  /*1af80*/  @!P2 IMAD.MOV R23, RZ, RZ, -R23 ;  /* 0x000000ffff17a224 */ /* 0x000fe400078e0a17 */
[C---:B0-----:R-:W-:Y:S02]  /*1af90*/  IMAD R6, R4.reuse, 0x2, R6 ;  /* 0x0000000204067824 */ /* 0x041fe400078e0206 */
[----:B------:R-:W-:Y:S01]  /*1afa0*/  IMAD R7, R7, 0x100, R25 ;  /* 0x0000010007077824 */ /* 0x000fe200078e0219 */
[----:B------:R-:W-:Y:S01]  /*1afb0*/  LEA R25, P6, R5, c[0x0][0x168], 0x1 ;  /* 0x00005a0005197a11 */ /* 0x000fe200078c08ff */
[----:B------:R-:W-:Y:S01]  /*1afc0*/  IMAD R4, R4, 0x2, R6 ;  /* 0x0000000204047824 */ /* 0x000fe200078e0206 */
[----:B------:R-:W-:Y:S04]  /*1afd0*/  STL [R1+0x1ddc], R22 ;  /* 0x001ddc1601007387 */ /* 0x000fe80000100800 */
[----:B------:R-:W-:Y:S04]  /*1afe0*/  STL [R1+0x834], R6 ;  /* 0x0008340601007387 */ /* 0x000fe80000100800 */
[----:B------:R0:W-:Y:S04]  /*1aff0*/  STL [R1+0x1de0], R23 ;  /* 0x001de01701007387 */ /* 0x0001e80000100800 */
[----:B------:R1:W-:Y:S04]  /*1b000*/  STL [R1+0x83c], R4 ;  /* 0x00083c0401007387 */ /* 0x0003e80000100800 */
[----:B------:R4:W-:Y:S01]  /*1b010*/  STL [R1+0x1d20], R25 ;  /* 0x001d201901007387 */ /* 0x0009e20000100800 */
[----:B0-----:R-:W-:-:S03]  /*1b020*/  IMAD.MOV R23, RZ, RZ, -c[0x0][0x188] ;  /* 0x80006200ff177624 */ /* 0x001fc600078e02ff */
[----:B------:R0:W5:Y:S01]  /*1b030*/  LDL R22, [R1+0x428] ;  /* 0x0004280001167983 */ /* 0x0001620000100800 */
[----:B------:R-:W-:-:S03]  /*1b040*/  IMAD R5, R23, 0x2, R4 ;  /* 0x0000000217057824 */ /* 0x000fc600078e0204 */
[----:B------:R-:W2:Y:S04]  /*1b050*/  LDL.LU R29, [R1+0x1a0] ;  /* 0x0001a000011d7983 */ /* 0x000ea80000300800 */
[----:B------:R-:W2:Y:S04]  /*1b060*/  LDL.LU R21, [R1+0x110] ;  /* 0x0001100001157983 */ /* 0x000ea80000300800 */
[----:B------:R0:W-:Y:S04]  /*1b070*/  STL [R1+0x848], R5 ;  /* 0x0008480501007387 */ /* 0x0001e80000100800 */
[----:B------:R-:W3:Y:S04]  /*1b080*/  LDL.LU R20, [R1+0x74] ;  /* 0x0000740001147983 */ /* 0x000ee80000300800 */
[----:B------:R-:W3:Y:S04]  /*1b090*/  LDL.LU R19, [R1+0x58] ;  /* 0x0000580001137983 */ /* 0x000ee80000300800 */
[----:B------:R-:W3:Y:S04]  /*1b0a0*/  LDL.LU R8, [R1+0x4c] ;  /* 0x00004c0001087983 */ /* 0x000ee80000300800 */
[----:B-1----:R-:W3:Y:S01]  /*1b0b0*/  LDL.LU R4, [R1+0x48] ;  /* 0x0000480001047983 */ /* 0x002ee20000300800 */
[----:B----4-:R-:W-:-:S03]  /*1b0c0*/  IMAD R25, R23, 0x2, R5 ;  /* 0x0000000217197824 */ /* 0x010fc600078e0205 */
[----:B------:R-:W4:Y:S04]  /*1b0d0*/  LDL.LU R18, [R1+0x44] ;  /* 0x0000440001127983 */ /* 0x000f280000300800 */
[----:B------:R-:W4:Y:S04]  /*1b0e0*/  LDL.LU R17, [R1+0x40] ;  /* 0x0000400001117983 */ /* 0x000f280000300800 */
[----:B------:R-:W4:Y:S04]  /*1b0f0*/  LDL.LU R16, [R1+0x770] ;  /* 0x0007700001107983 */ /* 0x000f280000300800 */
[----:B------:R-:W-:Y:S01]  /*1b100*/  STL [R1+0x840], R25 ;  /* 0x0008401901007387 */ /* 0x000fe20000100800 */
[----:B------:R-:W-:-:S03]  /*1b110*/  LOP3.LUT R9, R9, 0x10, R10, 0x78, !PT ;  /* 0x0000001009097812 */ /* 0x000fc600078e780a */
[----:B------:R-:W4:Y:S04]  /*1b120*/  LDL.LU R7, [R1+0x7b4] ;  /* 0x0007b40001077983 */ /* 0x000f280000300800 */
[----:B------:R-:W4:Y:S04]  /*1b130*/  LDL.LU R15, [R1+0x7bc] ;  /* 0x0007bc00010f7983 */ /* 0x000f280000300800 */
[----:B------:R-:W4:Y:S01]  /*1b140*/  LDL.LU R10, [R1+0x7c0] ;  /* 0x0007c000010a7983 */ /* 0x000f220000300800 */
[----:B------:R-:W-:-:S03]  /*1b150*/  ISETP.GT.U32.AND P1, PT, R24, R2, PT ;  /* 0x000000021800720c */ /* 0x000fc60003f24070 */
[----:B------:R-:W4:Y:S04]  /*1b160*/  LDL.LU R6, [R1+0x7c4] ;  /* 0x0007c40001067983 */ /* 0x000f280000300800 */
[----:B------:R-:W4:Y:S04]  /*1b170*/  LDL.LU R14, [R1+0x7c8] ;  /* 0x0007c800010e7983 */ /* 0x000f280000300800 */
[----:B------:R-:W4:Y:S04]  /*1b180*/  LDL.LU R13, [R1+0x7b8] ;  /* 0x0007b800010d7983 */ /* 0x000f280000300800 */
[----:B------:R-:W4:Y:S04]  /*1b190*/  LDL.LU R12, [R1+0x778] ;  /* 0x00077800010c7983 */ /* 0x000f280000300800 */
[----:B------:R-:W4:Y:S04]  /*1b1a0*/  LDL.LU R11, [R1+0x7a8] ;  /* 0x0007a800010b7983 */ /* 0x000f280000300800 */
[----:B------:R-:W4:Y:S01]  /*1b1b0*/  LDL.LU R9, [R1+0x7ac] ;  /* 0x0007ac0001097983 */ /* 0x000f220000300800 */
[----:B------:R-:W-:Y:S01]  /*1b1c0*/  @!P1 IMAD.IADD R2, R2, 0x1, -R24 ;  /* 0x0000000102029824 */ /* 0x000fe200078e0a18 */
[----:B------:R-:W-:-:S02]  /*1b1d0*/  ISETP.NE.AND P1, PT, RZ, c[0x0][0x178], PT ;  /* 0x00005e00ff007a0c */ /* 0x000fc40003f25270 */
[----:B0-----:R-:W4:Y:S01]  /*1b1e0*/  LDL.LU R5, [R1+0x7b0] ;  /* 0x0007b00001057983 */ /* 0x001f220000300800 */
[----:B------:R-:W-:Y:S02]  /*1b1f0*/  @!P4 IMAD.MOV R26, RZ, RZ, -R26 ;  /* 0x000000ffff1ac224 */ /* 0x000fe400078e0a1a */
[----:B------:R-:W-:Y:S02]  /*1b200*/  @!P3 IMAD.MOV R27, RZ, RZ, -R27 ;  /* 0x000000ffff1bb224 */ /* 0x000fe400078e0a1b */
[----:B------:R-:W-:Y:S01]  /*1b210*/  @!P5 IMAD.MOV R0, RZ, RZ, -R0 ;  /* 0x000000ffff00d224 */ /* 0x000fe200078e0a00 */
[----:B------:R-:W-:Y:S01]  /*1b220*/  STL [R1+0x1de4], R26 ;  /* 0x001de41a01007387 */ /* 0x000fe20000100800 */
[----:B------:R-:W-:Y:S01]  /*1b230*/  @!P0 IMAD.MOV R2, RZ, RZ, -R2 ;  /* 0x000000ffff028224 */ /* 0x000fe200078e0a02 */
[----:B------:R-:W-:Y:S02]  /*1b240*/  ISETP.NE.AND P2, PT, RZ, c[0x0][0x17c], PT ;  /* 0x00005f00ff007a0c */ /* 0x000fe40003f45270 */
[----:B------:R-:W-:Y:S01]  /*1b250*/  STL [R1+0x1de8], R27 ;  /* 0x001de81b01007387 */ /* 0x000fe20000100800 */
[----:B------:R-:W-:-:S03]  /*1b260*/  LOP3.LUT R24, RZ, c[0x0][0x17c], RZ, 0x33, !PT ;  /* 0x00005f00ff187a12 */ /* 0x000fc600078e33ff */
[----:B------:R0:W-:Y:S04]  /*1b270*/  STL [R1+0x1dec], R0 ;  /* 0x001dec0001007387 */ /* 0x0001e80000100800 */
[----:B------:R2:W-:Y:S01]  /*1b280*/  STL [R1+0x1df0], R2 ;  /* 0x001df00201007387 */ /* 0x0005e20000100800 */
[----:B0-----:R-:W-:Y:S01]  /*1b290*/  IMAD R0, R23, 0x2, R25 ;  /* 0x0000000217007824 */ /* 0x001fe200078e0219 */
[----:B-----5:R-:W-:-:S05]  /*1b2a0*/  @!P1 LOP3.LUT R22, RZ, c[0x0][0x178], RZ, 0x33, !PT ;  /* 0x00005e00ff169a12 */ /* 0x020fca00078e33ff */
[----:B------:R0:W-:Y:S01]  /*1b2b0*/  @!P1 STL [R1+0x428], R22 ;  /* 0x0004281601009387 */ /* 0x0001e20000100800 */
[----:B--2---:R-:W-:-:S03]  /*1b2c0*/  SEL R2, R24, R21, !P2 ;  /* 0x0000001518027207 */ /* 0x004fc60005000000 */
[----:B------:R3:W-:Y:S01]  /*1b2d0*/  STL [R1+0x844], R0 ;  /* 0x0008440001007387 */ /* 0x0007e20000100800 */
[C---:B0-----:R-:W-:Y:S02]  /*1b2e0*/  SEL R22, R24.reuse, R29, !P2 ;  /* 0x0000001d18167207 */ /* 0x041fe40005000000 */
[C---:B---3--:R-:W-:Y:S02]  /*1b2f0*/  SEL R0, R24.reuse, R20, !P2 ;  /* 0x0000001418007207 */ /* 0x048fe40005000000 */
[C---:B------:R-:W-:Y:S01]  /*1b300*/  SEL R19, R24.reuse, R19, !P2 ;  /* 0x0000001318137207 */ /* 0x040fe20005000000 */
[----:B------:R-:W-:Y:S04]  /*1b310*/  STL [R1+0x808], R22 ;  /* 0x0008081601007387 */ /* 0x000fe80000100800 */
[----:B------:R0:W-:Y:S04]  /*1b320*/  STL [R1+0x804], R2 ;  /* 0x0008040201007387 */ /* 0x0001e80000100800 */
[----:B------:R1:W-:Y:S04]  /*1b330*/  STL [R1+0x800], R0 ;  /* 0x0008000001007387 */ /* 0x0003e80000100800 */
[----:B------:R-:W-:Y:S01]  /*1b340*/  STL [R1+0x7fc], R19 ;  /* 0x0007fc1301007387 */ /* 0x000fe20000100800 */
[----:B0-----:R-:W-:-:S03]  /*1b350*/  SEL R2, R24, R8, !P2 ;  /* 0x0000000818027207 */ /* 0x001fc60005000000 */
[----:B------:R-:W2:Y:S01]  /*1b360*/  LDL.LU R8, [R1+0x788] ;  /* 0x0007880001087983 */ /* 0x000ea20000300800 */
[----:B-1----:R-:W-:-:S03]  /*1b370*/  SEL R0, R24, R4, !P2 ;  /* 0x0000000418007207 */ /* 0x002fc60005000000 */
[----:B------:R0:W-:Y:S04]  /*1b380*/  STL [R1+0x7f8], R2 ;  /* 0x0007f80201007387 */ /* 0x0001e80000100800 */
[----:B------:R-:W3:Y:S01]  /*1b390*/  LDL.LU R4, [R1+0x7a4] ;  /* 0x0007a40001047983 */ /* 0x000ee20000300800 */
[----:B----4-:R-:W-:-:S03]  /*1b3a0*/  SEL R17, R24, R17, !P2 ;  /* 0x0000001118117207 */ /* 0x010fc60005000000 */
[----:B------:R1:W-:Y:S01]  /*1b3b0*/  STL [R1+0x7f4], R0 ;  /* 0x0007f40001007387 */ /* 0x0003e20000100800 */
[C---:B0-----:R-:W-:Y:S02]  /*1b3c0*/  SEL R2, R24.reuse, R16, !P2 ;  /* 0x0000001018027207 */ /* 0x041fe40005000000 */
[C---:B-1----:R-:W-:Y:S02]  /*1b3d0*/  SEL R0, R24.reuse, R18, !P2 ;  /* 0x0000001218007207 */ /* 0x042fe40005000000 */
[----:B------:R-:W-:-:S03]  /*1b3e0*/  SEL R15, R24, R15, !P2 ;  /* 0x0000000f180f7207 */ /* 0x000fc60005000000 */
[----:B------:R0:W-:Y:S04]  /*1b3f0*/  STL [R1+0x7f0], R0 ;  /* 0x0007f00001007387 */ /* 0x0001e80000100800 */
[----:B------:R-:W-:Y:S01]  /*1b400*/  STL [R1+0x7ec], R17 ;  /* 0x0007ec1101007387 */ /* 0x000fe20000100800 */
[----:B0-----:R-:W-:-:S03]  /*1b410*/  SEL R0, R24, R7, !P2 ;  /* 0x0000000718007207 */ /* 0x001fc60005000000 */
[----:B------:R-:W4:Y:S04]  /*1b420*/  LDL.LU R7, [R1+0x790] ;  /* 0x0007900001077983 */ /* 0x000f280000300800 */
[----:B------:R0:W-:Y:S04]  /*1b430*/  STL [R1+0x7e8], R2 ;  /* 0x0007e80201007387 */ /* 0x0001e80000100800 */
[----:B------:R1:W-:Y:S04]  /*1b440*/  STL [R1+0x7e4], R0 ;  /* 0x0007e40001007387 */ /* 0x0003e80000100800 */
[----:B------:R-:W-:Y:S01]  /*1b450*/  STL [R1+0x7e0], R15 ;  /* 0x0007e00f01007387 */ /* 0x000fe20000100800 */
[----:B0-----:R-:W-:-:S03]  /*1b460*/  SEL R2, R24, R10, !P2 ;  /* 0x0000000a18027207 */ /* 0x001fc60005000000 */
[----:B------:R-:W5:Y:S01]  /*1b470*/  LDL.LU R10, [R1+0x7a0] ;  /* 0x0007a000010a7983 */ /* 0x000f620000300800 */
[----:B-1----:R-:W-:-:S03]  /*1b480*/  SEL R0, R24, R6, !P2 ;  /* 0x0000000618007207 */ /* 0x002fc60005000000 */
[----:B------:R0:W-:Y:S04]  /*1b490*/  STL [R1+0x7dc], R2 ;  /* 0x0007dc0201007387 */ /* 0x0001e80000100800 */
[----:B------:R-:W5:Y:S04]  /*1b4a0*/  LDL.LU R6, [R1+0x794] ;  /* 0x0007940001067983 */ /* 0x000f680000300800 */
[----:B------:R1:W-:Y:S01]  /*1b4b0*/  STL [R1+0x7d8], R0 ;  /* 0x0007d80001007387 */ /* 0x0003e20000100800 */
[C---:B0-----:R-:W-:Y:S02]  /*1b4c0*/  SEL R2, R24.reuse, R14, !P2 ;  /* 0x0000000e18027207 */ /* 0x041fe40005000000 */
[----:B------:R-:W-:-:S03]  /*1b4d0*/  SEL R12, R24, R12, !P2 ;  /* 0x0000000c180c7207 */ /* 0x000fc60005000000 */
[----:B------:R0:W-:Y:S01]  /*1b4e0*/  STL [R1+0x7d4], R2 ;  /* 0x0007d40201007387 */ /* 0x0001e20000100800 */
[----:B-1----:R-:W-:-:S05]  /*1b4f0*/  SEL R0, R24, R13, !P2 ;  /* 0x0000000d18007207 */ /* 0x002fca0005000000 */
[----:B------:R1:W-:Y:S01]  /*1b500*/  STL [R1+0x7d0], R0 ;  /* 0x0007d00001007387 */ /* 0x0003e20000100800 */
[----:B0-----:R-:W-:-:S03]  /*1b510*/  SEL R2, R24, R11, !P2 ;  /* 0x0000000b18027207 */ /* 0x001fc60005000000 */
[----:B------:R-:W-:Y:S01]  /*1b520*/  STL [R1+0x7cc], R12 ;  /* 0x0007cc0c01007387 */ /* 0x000fe20000100800 */
[C---:B------:R-:W-:Y:S02]  /*1b530*/  SEL R5, R24.reuse, R5, !P2 ;  /* 0x0000000518057207 */ /* 0x040fe40005000000 */
[C---:B-1----:R-:W-:Y:S01]  /*1b540*/  SEL R0, R24.reuse, R9, !P2 ;  /* 0x0000000918007207 */ /* 0x042fe20005000000 */
[----:B------:R0:W-:Y:S04]  /*1b550*/  STL [R1+0x7c8], R2 ;  /* 0x0007c80201007387 */ /* 0x0001e80000100800 */
[----:B0-----:R-:W5:Y:S04]  /*1b560*/  LDL.LU R2, [R1+0x79c] ;  /* 0x00079c0001027983 */ /* 0x001f680000300800 */
[----:B------:R0:W-:Y:S04]  /*1b570*/  STL [R1+0x7c4], R0 ;  /* 0x0007c40001007387 */ /* 0x0001e80000100800 */
[----:B0-----:R-:W5:Y:S04]  /*1b580*/  LDL.LU R0, [R1+0x798] ;  /* 0x0007980001007983 */ /* 0x001f680000300800 */
[----:B------:R0:W-:Y:S04]  /*1b590*/  STL [R1+0x7c0], R5 ;  /* 0x0007c00501007387 */ /* 0x0001e80000100800 */
[----:B------:R-:W5:Y:S04]  /*1b5a0*/  LDL.LU R27, [R1+0x78c] ;  /* 0x00078c00011b7983 */ /* 0x000f680000300800 */
        /* <DEDUP_REMOVED lines=9> */
[----:B0-----:R-:W5:Y:S04]  /*1b640*/  LDL.LU R5, [R1+0x768] ;  /* 0x0007680001057983 */ /* 0x001f680000300800 */
[----:B------:R-:W5:Y:S01]  /*1b650*/  LDL.LU R18, [R1+0x748] ;  /* 0x0007480001127983 */ /* 0x000f620000300800 */
[----:B--2---:R-:W-:-:S05]  /*1b660*/  SEL R8, R24, R8, !P2 ;  /* 0x0000000818087207 */ /* 0x004fca0005000000 */
[----:B------:R-:W-:Y:S01]  /*1b670*/  STL [R1+0x7bc], R8 ;  /* 0x0007bc0801007387 */ /* 0x000fe20000100800 */
[----:B---3--:R-:W-:-:S03]  /*1b680*/  SEL R4, R24, R4, !P2 ;  /* 0x0000000418047207 */ /* 0x008fc60005000000 */
[----:B------:R-:W2:Y:S04]  /*1b690*/  LDL.LU R17, [R1+0x760] ;  /* 0x0007600001117983 */ /* 0x000ea80000300800 */
[----:B------:R0:W-:Y:S04]  /*1b6a0*/  STL [R1+0x7b8], R4 ;  /* 0x0007b80401007387 */ /* 0x0001e80000100800 */
[----:B------:R-:W3:Y:S04]  /*1b6b0*/  LDL.LU R16, [R1+0x764] ;  /* 0x0007640001107983 */ /* 0x000ee80000300800 */
[----:B0-----:R-:W3:Y:S04]  /*1b6c0*/  LDL.LU R4, [R1+0x758] ;  /* 0x0007580001047983 */ /* 0x001ee80000300800 */
[----:B------:R-:W3:Y:S04]  /*1b6d0*/  LDL.LU R15, [R1+0x75c] ;  /* 0x00075c00010f7983 */ /* 0x000ee80000300800 */
[----:B------:R-:W3:Y:S01]  /*1b6e0*/  LDL.LU R8, [R1+0x750] ;  /* 0x0007500001087983 */ /* 0x000ee20000300800 */
[----:B----4-:R-:W-:-:S05]  /*1b6f0*/  SEL R7, R24, R7, !P2 ;  /* 0x0000000718077207 */ /* 0x010fca0005000000 */
[----:B------:R0:W-:Y:S04]  /*1b700*/  STL [R1+0x7b4], R7 ;  /* 0x0007b40701007387 */ /* 0x0001e80000100800 */
[----:B0-----:R-:W4:Y:S01]  /*1b710*/  LDL.LU R7, [R1+0x754] ;  /* 0x0007540001077983 */ /* 0x001f220000300800 */
[----:B-----5:R-:W-:-:S03]  /*1b720*/  SEL R10, R24, R10, !P2 ;  /* 0x0000000a180a7207 */ /* 0x020fc60005000000 */
[----:B------:R-:W5:Y:S01]  /*1b730*/  LDL.LU R14, [R1+0x74c] ;  /* 0x00074c00010e7983 */ /* 0x000f620000300800 */
[----:B------:R-:W-:-:S03]  /*1b740*/  SEL R6, R24, R6, !P2 ;  /* 0x0000000618067207 */ /* 0x000fc60005000000 */
[----:B------:R0:W-:Y:S04]  /*1b750*/  STL [R1+0x7b0], R10 ;  /* 0x0007b00a01007387 */ /* 0x0001e80000100800 */
[----:B------:R-:W5:Y:S04]  /*1b760*/  LDL.LU R13, [R1+0x738] ;  /* 0x00073800010d7983 */ /* 0x000f680000300800 */
[----:B------:R1:W-:Y:S04]  /*1b770*/  STL [R1+0x7ac], R6 ;  /* 0x0007ac0601007387 */ /* 0x0003e80000100800 */
[----:B------:R-:W5:Y:S04]  /*1b780*/  LDL.LU R12, [R1+0x734] ;  /* 0x00073400010c7983 */ /* 0x000f680000300800 */
[----:B------:R-:W5:Y:S04]  /*1b790*/  LDL.LU R11, [R1+0x72c] ;  /* 0x00072c00010b7983 */ /* 0x000f680000300800 */
[----:B0-----:R-:W5:Y:S04]  /*1b7a0*/  LDL.LU R10, [R1+0x728] ;  /* 0x00072800010a7983 */ /* 0x001f680000300800 */
[----:B-1----:R-:W5:Y:S01]  /*1b7b0*/  LDL.LU R6, [R1+0x724] ;  /* 0x0007240001067983 */ /* 0x002f620000300800 */
[----:B------:R-:W-:-:S05]  /*1b7c0*/  SEL R2, R24, R2, !P2 ;  /* 0x0000000218027207 */ /* 0x000fca0005000000 */
[----:B------:R0:W-:Y:S01]  /*1b7d0*/  STL [R1+0x7a8], R2 ;  /* 0x0007a80201007387 */ /* 0x0001e20000100800 */
[----:B------:R-:W-:-:S05]  /*1b7e0*/  SEL R0, R24, R0, !P2 ;  /* 0x0000000018007207 */ /* 0x000fca0005000000 */
[----:B------:R1:W-:Y:S01]  /*1b7f0*/  STL [R1+0x7a4], R0 ;  /* 0x0007a40001007387 */ /* 0x0003e20000100800 */
[C---:B0-----:R-:W-:Y:S02]  /*1b800*/  SEL R2, R24.reuse, R27, !P2 ;  /* 0x0000001b18027207 */ /* 0x041fe40005000000 */
[----:B-1----:R-:W-:-:S03]  /*1b810*/  SEL R0, R24, R26, !P2 ;  /* 0x0000001a18007207 */ /* 0x002fc60005000000 */
[----:B------:R0:W-:Y:S01]  /*1b820*/  STL [R1+0x7a0], R2 ;  /* 0x0007a00201007387 */ /* 0x0001e20000100800 */
[----:B------:R-:W-:-:S03]  /*1b830*/  SEL R25, R24, R25, !P2 ;  /* 0x0000001918197207 */ /* 0x000fc60005000000 */
[----:B------:R1:W-:Y:S01]  /*1b840*/  STL [R1+0x79c], R0 ;  /* 0x00079c0001007387 */ /* 0x0003e20000100800 */
[----:B0-----:R-:W-:-:S03]  /*1b850*/  SEL R2, R24, R23, !P2 ;  /* 0x0000001718027207 */ /* 0x001fc60005000000 */
[----:B------:R-:W-:Y:S01]  /*1b860*/  STL [R1+0x798], R25 ;  /* 0x0007981901007387 */ /* 0x000fe20000100800 */
[----:B-1----:R-:W-:-:S03]  /*1b870*/  SEL R0, R24, R22, !P2 ;  /* 0x0000001618007207 */ /* 0x002fc60005000000 */
[----:B------:R0:W-:Y:S01]  /*1b880*/  STL [R1+0x794], R2 ;  /* 0x0007940201007387 */ /* 0x0001e20000100800 */
[----:B------:R-:W-:-:S03]  /*1b890*/  SEL R22, R24, R29, !P2 ;  /* 0x0000001d18167207 */ /* 0x000fc60005000000 */
[----:B------:R1:W-:Y:S01]  /*1b8a0*/  STL [R1+0x790], R0 ;  /* 0x0007900001007387 */ /* 0x0003e20000100800 */
[----:B0-----:R-:W-:-:S03]  /*1b8b0*/  SEL R2, R24, R21, !P2 ;  /* 0x0000001518027207 */ /* 0x001fc60005000000 */
[----:B------:R-:W-:Y:S01]  /*1b8c0*/  STL [R1+0x78c], R22 ;  /* 0x00078c1601007387 */ /* 0x000fe20000100800 */
[C---:B------:R-:W-:Y:S02]  /*1b8d0*/  SEL R19, R24.reuse, R19, !P2 ;  /* 0x0000001318137207 */ /* 0x040fe40005000000 */
[C---:B-1----:R-:W-:Y:S01]  /*1b8e0*/  SEL R0, R24.reuse, R20, !P2 ;  /* 0x0000001418007207 */ /* 0x042fe20005000000 */
[----:B------:R0:W-:Y:S04]  /*1b8f0*/  STL [R1+0x788], R2 ;  /* 0x0007880201007387 */ /* 0x0001e80000100800 */
[----:B------:R1:W-:Y:S04]  /*1b900*/  STL [R1+0x784], R0 ;  /* 0x0007840001007387 */ /* 0x0003e80000100800 */
[----:B------:R-:W-:Y:S01]  /*1b910*/  STL [R1+0x780], R19 ;  /* 0x0007801301007387 */ /* 0x000fe20000100800 */
[----:B0-----:R-:W-:-:S03]  /*1b920*/  SEL R2, R24, R9, !P2 ;  /* 0x0000000918027207 */ /* 0x001fc60005000000 */
[----:B------:R-:W5:Y:S01]  /*1b930*/  LDL.LU R9, [R1+0x720] ;  /* 0x0007200001097983 */ /* 0x000f620000300800 */
[----:B-1----:R-:W-:-:S03]  /*1b940*/  SEL R0, R24, R5, !P2 ;  /* 0x0000000518007207 */ /* 0x002fc60005000000 */
[----:B------:R-:W-:Y:S04]  /*1b950*/  STL [R1+0x77c], R2 ;  /* 0x00077c0201007387 */ /* 0x000fe80000100800 */
[----:B------:R-:W5:Y:S04]  /*1b960*/  LDL.LU R5, [R1+0x71c] ;  /* 0x00071c0001057983 */ /* 0x000f680000300800 */
[----:B------:R0:W-:Y:S02]  /*1b970*/  STL [R1+0x778], R0 ;  /* 0x0007780001007387 */ /* 0x0001e40000100800 */
[----:B0-----:R-:W-:-:S05]  /*1b980*/  SEL R0, R24, R18, !P2 ;  /* 0x0000001218007207 */ /* 0x001fca0005000000 */
[----:B------:R3:W-:Y:S01]  /*1b990*/  STL [R1+0x774], R0 ;  /* 0x0007740001007387 */ /* 0x0007e20000100800 */
[----:B--2---:R-:W-:-:S05]  /*1b9a0*/  SEL R17, R24, R17, !P2 ;  /* 0x0000001118117207 */ /* 0x004fca0005000000 */
[----:B------:R-:W-:Y:S01]  /*1b9b0*/  STL [R1+0x770], R17 ;  /* 0x0007701101007387 */ /* 0x000fe20000100800 */
[----:B---3--:R-:W-:-:S03]  /*1b9c0*/  SEL R0, R24, R4, !P2 ;  /* 0x0000000418007207 */ /* 0x008fc60005000000 */
[----:B------:R-:W2:Y:S01]  /*1b9d0*/  LDL.LU R4, [R1+0x700] ;  /* 0x0007000001047983 */ /* 0x000ea20000300800 */
[C---:B------:R-:W-:Y:S02]  /*1b9e0*/  SEL R2, R24.reuse, R16, !P2 ;  /* 0x0000001018027207 */ /* 0x040fe40005000000 */
[----:B------:R-:W-:-:S03]  /*1b9f0*/  SEL R15, R24, R15, !P2 ;  /* 0x0000000f180f7207 */ /* 0x000fc60005000000 */
[----:B------:R0:W-:Y:S04]  /*1ba00*/  STL [R1+0x76c], R2 ;  /* 0x00076c0201007387 */ /* 0x0001e80000100800 */
[----:B------:R4:W-:Y:S04]  /*1ba10*/  STL [R1+0x768], R0 ;  /* 0x0007680001007387 */ /* 0x0009e80000100800 */
[----:B------:R-:W-:Y:S01]  /*1ba20*/  STL [R1+0x764], R15 ;  /* 0x0007640f01007387 */ /* 0x000fe20000100800 */
[----:B0-----:R-:W-:-:S03]  /*1ba30*/  SEL R2, R24, R8, !P2 ;  /* 0x0000000818027207 */ /* 0x001fc60005000000 */
[----:B------:R-:W3:Y:S04]  /*1ba40*/  LDL.LU R8, [R1+0x14] ;  /* 0x0000140001087983 */ /* 0x000ee80000300800 */
[----:B------:R5:W-:Y:S01]  /*1ba50*/  STL [R1+0x760], R2 ;  /* 0x0007600201007387 */ /* 0x000be20000100800 */
[----:B----4-:R-:W-:-:S03]  /*1ba60*/  SEL R0, R24, R7, !P2 ;  /* 0x0000000718007207 */ /* 0x010fc60005000000 */
[----:B------:R-:W4:Y:S01]  /*1ba70*/  LDL.LU R7, [R1+0x704] ;  /* 0x0007040001077983 */ /* 0x000f220000300800 */
[----:B-----5:R-:W-:-:S03]  /*1ba80*/  SEL R2, R24, R14, !P2 ;  /* 0x0000000e18027207 */ /* 0x020fc60005000000 */
[----:B------:R0:W-:Y:S04]  /*1ba90*/  STL [R1+0x75c], R0 ;  /* 0x00075c0001007387 */ /* 0x0001e80000100800 */
[----:B------:R1:W-:Y:S01]  /*1baa0*/  STL [R1+0x758], R2 ;  /* 0x0007580201007387 */ /* 0x0003e20000100800 */
[C---:B0-----:R-:W-:Y:S02]  /*1bab0*/  SEL R0, R24.reuse, R13, !P2 ;  /* 0x0000000d18007207 */ /* 0x041fe40005000000 */
[----:B------:R-:W-:-:S03]  /*1bac0*/  SEL R12, R24, R12, !P2 ;  /* 0x0000000c180c7207 */ /* 0x000fc60005000000 */
[----:B------:R0:W-:Y:S01]  /*1bad0*/  STL [R1+0x754], R0 ;  /* 0x0007540001007387 */ /* 0x0001e20000100800 */
[----:B-1----:R-:W-:-:S03]  /*1bae0*/  SEL R2, R24, R11, !P2 ;  /* 0x0000000b18027207 */ /* 0x002fc60005000000 */
[----:B------:R-:W-:Y:S01]  /*1baf0*/  STL [R1+0x750], R12 ;  /* 0x0007500c01007387 */ /* 0x000fe20000100800 */
[----:B0-----:R-:W-:-:S03]  /*1bb00*/  SEL R0, R24, R10, !P2 ;  /* 0x0000000a18007207 */ /* 0x001fc60005000000 */
[----:B------:R0:W-:Y:S01]  /*1bb10*/  STL [R1+0x74c], R2 ;  /* 0x00074c0201007387 */ /* 0x0001e20000100800 */
[----:B------:R-:W-:-:S03]  /*1bb20*/  SEL R6, R24, R6, !P2 ;  /* 0x0000000618067207 */ /* 0x000fc60005000000 */
        /* <DEDUP_REMOVED lines=16> */
[----:B------:R-:W-:-:S05]  /*1bc30*/  SEL R9, R24, R9, !P2 ;  /* 0x0000000918097207 */ /* 0x000fca0005000000 */
[----:B------:R-:W-:Y:S01]  /*1bc40*/  STL [R1+0x740], R9 ;  /* 0x0007400901007387 */ /* 0x000fe20000100800 */
[----:B------:R-:W-:-:S03]  /*1bc50*/  SEL R5, R24, R5, !P2 ;  /* 0x0000000518057207 */ /* 0x000fc60005000000 */
[----:B------:R-:W5:Y:S04]  /*1bc60*/  LDL.LU R17, [R1+0x6e0] ;  /* 0x0006e00001117983 */ /* 0x000f680000300800 */
[----:B------:R0:W-:Y:S04]  /*1bc70*/  STL [R1+0x73c], R5 ;  /* 0x00073c0501007387 */ /* 0x0001e80000100800 */
[----:B------:R-:W5:Y:S04]  /*1bc80*/  LDL.LU R16, [R1+0x6e8] ;  /* 0x0006e80001107983 */ /* 0x000f680000300800 */
[----:B0-----:R-:W5:Y:S04]  /*1bc90*/  LDL.LU R5, [R1+0x6e4] ;  /* 0x0006e40001057983 */ /* 0x001f680000300800 */
[----:B------:R-:W5:Y:S04]  /*1bca0*/  LDL.LU R15, [R1+0x6c0] ;  /* 0x0006c000010f7983 */ /* 0x000f680000300800 */
[----:B------:R-:W5:Y:S01]  /*1bcb0*/  LDL.LU R9, [R1+0x6c4] ;  /* 0x0006c40001097983 */ /* 0x000f620000300800 */
[----:B--2---:R-:W-:-:S05]  /*1bcc0*/  SEL R4, R24, R4, !P2 ;  /* 0x0000000418047207 */ /* 0x004fca0005000000 */
[----:B------:R0:W-:Y:S04]  /*1bcd0*/  STL [R1+0x738], R4 ;  /* 0x0007380401007387 */ /* 0x0001e80000100800 */
[----:B0-----:R-:W2:Y:S01]  /*1bce0*/  LDL.LU R4, [R1+0x6d8] ;  /* 0x0006d80001047983 */ /* 0x001ea20000300800 */
[----:B---3--:R-:W-:-:S03]  /*1bcf0*/  SEL R8, R24, R8, !P2 ;  /* 0x0000000818087207 */ /* 0x008fc60005000000 */
[----:B------:R-:W3:Y:S04]  /*1bd00*/  LDL.LU R14, [R1+0x6d4] ;  /* 0x0006d400010e7983 */ /* 0x000ee80000300800 */
[----:B------:R0:W-:Y:S04]  /*1bd10*/  STL [R1+0x734], R8 ;  /* 0x0007340801007387 */ /* 0x0001e80000100800 */
[----:B------:R-:W3:Y:S01]  /*1bd20*/  LDL.LU R13, [R1+0x6cc] ;  /* 0x0006cc00010d7983 */ /* 0x000ee20000300800 */
[----:B----4-:R-:W-:-:S05]  /*1bd30*/  SEL R7, R24, R7, !P2 ;  /* 0x0000000718077207 */ /* 0x010fca0005000000 */
[----:B------:R1:W-:Y:S04]  /*1bd40*/  STL [R1+0x730], R7 ;  /* 0x0007300701007387 */ /* 0x0003e80000100800 */
[----:B------:R-:W4:Y:S04]  /*1bd50*/  LDL.LU R12, [R1+0x6d0] ;  /* 0x0006d000010c7983 */ /* 0x000f280000300800 */
[----:B------:R-:W4:Y:S04]  /*1bd60*/  LDL.LU R11, [R1+0x6c8] ;  /* 0x0006c800010b7983 */ /* 0x000f280000300800 */
[----:B0-----:R-:W4:Y:S04]  /*1bd70*/  LDL.LU R8, [R1+0x6bc] ;  /* 0x0006bc0001087983 */ /* 0x001f280000300800 */
[----:B-1----:R-:W4:Y:S01]  /*1bd80*/  LDL.LU R7, [R1+0x6b8] ;  /* 0x0006b80001077983 */ /* 0x002f220000300800 */
[----:B-----5:R-:W-:-:S05]  /*1bd90*/  SEL R2, R24, R2, !P2 ;  /* 0x0000000218027207 */ /* 0x020fca0005000000 */
        /* <DEDUP_REMOVED lines=26> */
[----:B------:R0:W-:Y:S01]  /*1bf40*/  STL [R1+0x6fc], R0 ;  /* 0x0006fc0001007387 */ /* 0x0001e20000100800 */
[C---:B------:R-:W-:Y:S02]  /*1bf50*/  SEL R17, R24.reuse, R17, !P2 ;  /* 0x0000001118117207 */ /* 0x040fe40005000000 */
[----:B0-----:R-:W-:-:S02]  /*1bf60*/  SEL R0, R24, R18, !P2 ;  /* 0x0000001218007207 */ /* 0x001fc40005000000 */
[----:B------:R-:W-:-:S03]  /*1bf70*/  SEL R2, R24, R16, !P2 ;  /* 0x0000001018027207 */ /* 0x000fc60005000000 */
[----:B------:R0:W-:Y:S04]  /*1bf80*/  STL [R1+0x6f8], R0 ;  /* 0x0006f80001007387 */ /* 0x0001e80000100800 */
[----:B------:R-:W-:Y:S01]  /*1bf90*/  STL [R1+0x6f4], R17 ;  /* 0x0006f41101007387 */ /* 0x000fe20000100800 */
[C---:B------:R-:W-:Y:S02]  /*1bfa0*/  SEL R15, R24.reuse, R15, !P2 ;  /* 0x0000000f180f7207 */ /* 0x040fe40005000000 */
[C---:B0-----:R-:W-:Y:S02]  /*1bfb0*/  SEL R0, R24.reuse, R5, !P2 ;  /* 0x0000000518007207 */ /* 0x041fe40005000000 */
[----:B------:R-:W5:Y:S04]  /*1bfc0*/  LDL.LU R5, [R1+0x69c] ;  /* 0x00069c0001057983 */ /* 0x000f680000300800 */
[----:B------:R0:W-:Y:S04]  /*1bfd0*/  STL [R1+0x6f0], R2 ;  /* 0x0006f00201007387 */ /* 0x0001e80000100800 */
[----:B------:R2:W-:Y:S04]  /*1bfe0*/  STL [R1+0x6ec], R0 ;  /* 0x0006ec0001007387 */ /* 0x0005e80000100800 */
[----:B------:R-:W-:Y:S01]  /*1bff0*/  STL [R1+0x6e8], R15 ;  /* 0x0006e80f01007387 */ /* 0x000fe20000100800 */
[----:B0-----:R-:W-:-:S03]  /*1c000*/  SEL R2, R24, R9, !P2 ;  /* 0x0000000918027207 */ /* 0x001fc60005000000 */
[----:B------:R-:W5:Y:S04]  /*1c010*/  LDL.LU R9, [R1+0x6a8] ;  /* 0x0006a80001097983 */ /* 0x000f680000300800 */
[----:B------:R3:W-:Y:S01]  /*1c020*/  STL [R1+0x6e4], R2 ;  /* 0x0006e40201007387 */ /* 0x0007e20000100800 */
[----:B--2---:R-:W-:-:S03]  /*1c030*/  SEL R0, R24, R4, !P2 ;  /* 0x0000000418007207 */ /* 0x004fc60005000000 */
[----:B------:R-:W2:Y:S01]  /*1c040*/  LDL.LU R4, [R1+0x6ac] ;  /* 0x0006ac0001047983 */ /* 0x000ea20000300800 */
[----:B---3--:R-:W-:-:S03]  /*1c050*/  SEL R2, R24, R14, !P2 ;  /* 0x0000000e18027207 */ /* 0x008fc60005000000 */
[----:B------:R0:W-:Y:S04]  /*1c060*/  STL [R1+0x6e0], R0 ;  /* 0x0006e00001007387 */ /* 0x0001e80000100800 */
[----:B------:R1:W-:Y:S01]  /*1c070*/  STL [R1+0x6dc], R2 ;  /* 0x0006dc0201007387 */ /* 0x0003e20000100800 */
[----:B0-----:R-:W-:-:S05]  /*1c080*/  SEL R0, R24, R13, !P2 ;  /* 0x0000000d18007207 */ /* 0x001fca0005000000 */
[----:B------:R0:W-:Y:S01]  /*1c090*/  STL [R1+0x6d8], R0 ;  /* 0x0006d80001007387 */ /* 0x0001e20000100800 */
[C---:B----4-:R-:W-:Y:S02]  /*1c0a0*/  SEL R12, R24.reuse, R12, !P2 ;  /* 0x0000000c180c7207 */ /* 0x050fe40005000000 */
[----:B-1----:R-:W-:-:S03]  /*1c0b0*/  SEL R2, R24, R11, !P2 ;  /* 0x0000000b18027207 */ /* 0x002fc60005000000 */
[----:B------:R-:W-:Y:S01]  /*1c0c0*/  STL [R1+0x6d4], R12 ;  /* 0x0006d40c01007387 */ /* 0x000fe20000100800 */
[----:B0-----:R-:W-:-:S03]  /*1c0d0*/  SEL R0, R24, R8, !P2 ;  /* 0x0000000818007207 */ /* 0x001fc60005000000 */
[----:B------:R0:W-:Y:S01]  /*1c0e0*/  STL [R1+0x6d0], R2 ;  /* 0x0006d00201007387 */ /* 0x0001e20000100800 */
[----:B------:R-:W-:-:S03]  /*1c0f0*/  SEL R7, R24, R7, !P2 ;  /* 0x0000000718077207 */ /* 0x000fc60005000000 */
[----:B0-----:R-:W3:Y:S04]  /*1c100*/  LDL.LU R2, [R1+0x6a0] ;  /* 0x0006a00001027983 */ /* 0x001ee80000300800 */
[----:B------:R0:W-:Y:S04]  /*1c110*/  STL [R1+0x6cc], R0 ;  /* 0x0006cc0001007387 */ /* 0x0001e80000100800 */
[----:B0-----:R-:W4:Y:S04]  /*1c120*/  LDL.LU R0, [R1+0x6a4] ;  /* 0x0006a40001007983 */ /* 0x001f280000300800 */
[----:B------:R0:W-:Y:S04]  /*1c130*/  STL [R1+0x6c8], R7 ;  /* 0x0006c80701007387 */ /* 0x0001e80000100800 */
[----:B------:R-:W4:Y:S04]  /*1c140*/  LDL.LU R27, [R1+0x694] ;  /* 0x00069400011b7983 */ /* 0x000f280000300800 */
        /* <DEDUP_REMOVED lines=9> */
[----:B0-----:R-:W4:Y:S04]  /*1c1e0*/  LDL.LU R7, [R1+0x614] ;  /* 0x0006140001077983 */ /* 0x001f280000300800 */
[----:B------:R-:W4:Y:S01]  /*1c1f0*/  LDL.LU R18, [R1+0x660] ;  /* 0x0006600001127983 */ /* 0x000f220000300800 */
[----:B-----5:R-:W-:-:S05]  /*1c200*/  SEL R10, R24, R10, !P2 ;  /* 0x0000000a180a7207 */ /* 0x020fca0005000000 */
        /* <DEDUP_REMOVED lines=8> */
[----:B------:R-:W-:-:S05]  /*1c290*/  SEL R5, R24, R5, !P2 ;  /* 0x0000000518057207 */ /* 0x000fca0005000000 */
[----:B------:R0:W-:Y:S04]  /*1c2a0*/  STL [R1+0x6bc], R5 ;  /* 0x0006bc0501007387 */ /* 0x0001e80000100800 */
[----:B0-----:R-:W5:Y:S01]  /*1c2b0*/  LDL.LU R5, [R1+0x658] ;  /* 0x0006580001057983 */ /* 0x001f620000300800 */
[----:B------:R-:W-:-:S03]  /*1c2c0*/  SEL R9, R24, R9, !P2 ;  /* 0x0000000918097207 */ /* 0x000fc60005000000 */
[----:B------:R-:W5:Y:S04]  /*1c2d0*/  LDL.LU R14, [R1+0x64c] ;  /* 0x00064c00010e7983 */ /* 0x000f680000300800 */
[----:B------:R0:W-:Y:S04]  /*1c2e0*/  STL [R1+0x6b8], R9 ;  /* 0x0006b80901007387 */ /* 0x0001e80000100800 */
[----:B------:R-:W5:Y:S01]  /*1c2f0*/  LDL.LU R13, [R1+0x63c] ;  /* 0x00063c00010d7983 */ /* 0x000f620000300800 */
[----:B--2---:R-:W-:-:S05]  /*1c300*/  SEL R4, R24, R4, !P2 ;  /* 0x0000000418047207 */ /* 0x004fca0005000000 */
[----:B------:R1:W-:Y:S04]  /*1c310*/  STL [R1+0x6b4], R4 ;  /* 0x0006b40401007387 */ /* 0x0003e80000100800 */
[----:B------:R-:W2:Y:S04]  /*1c320*/  LDL.LU R12, [R1+0x640] ;  /* 0x00064000010c7983 */ /* 0x000ea80000300800 */
[----:B------:R-:W2:Y:S04]  /*1c330*/  LDL.LU R11, [R1+0x644] ;  /* 0x00064400010b7983 */ /* 0x000ea80000300800 */
[----:B0-----:R-:W2:Y:S04]  /*1c340*/  LDL.LU R9, [R1+0x638] ;  /* 0x0006380001097983 */ /* 0x001ea80000300800 */
[----:B-1----:R-:W2:Y:S01]  /*1c350*/  LDL.LU R4, [R1+0x634] ;  /* 0x0006340001047983 */ /* 0x002ea20000300800 */
[----:B---3--:R-:W-:-:S05]  /*1c360*/  SEL R2, R24, R2, !P2 ;  /* 0x0000000218027207 */ /* 0x008fca0005000000 */
[----:B------:R0:W-:Y:S01]  /*1c370*/  STL [R1+0x6b0], R2 ;  /* 0x0006b00201007387 */ /* 0x0001e20000100800 */
[----:B----4-:R-:W-:-:S05]  /*1c380*/  SEL R0, R24, R0, !P2 ;  /* 0x0000000018007207 */ /* 0x010fca0005000000 */
        /* <DEDUP_REMOVED lines=20> */
[----:B------:R-:W3:Y:S01]  /*1c4d0*/  LDL.LU R8, [R1+0x630] ;  /* 0x0006300001087983 */ /* 0x000ee20000300800 */
[----:B-1----:R-:W-:-:S03]  /*1c4e0*/  SEL R0, R24, R7, !P2 ;  /* 0x0000000718007207 */ /* 0x002fc60005000000 */
[----:B------:R-:W-:Y:S04]  /*1c4f0*/  STL [R1+0x680], R2 ;  /* 0x0006800201007387 */ /* 0x000fe80000100800 */
[----:B------:R-:W4:Y:S04]  /*1c500*/  LDL.LU R7, [R1+0x62c] ;  /* 0x00062c0001077983 */ /* 0x000f280000300800 */
[----:B------:R0:W-:Y:S02]  /*1c510*/  STL [R1+0x67c], R0 ;  /* 0x00067c0001007387 */ /* 0x0001e40000100800 */
[----:B0-----:R-:W-:-:S02]  /*1c520*/  SEL R0, R24, R18, !P2 ;  /* 0x0000001218007207 */ /* 0x001fc40005000000 */
[----:B-----5:R-:W-:-:S03]  /*1c530*/  SEL R17, R24, R17, !P2 ;  /* 0x0000001118117207 */ /* 0x020fc60005000000 */
[----:B------:R0:W-:Y:S01]  /*1c540*/  STL [R1+0x678], R0 ;  /* 0x0006780001007387 */ /* 0x0001e20000100800 */
[----:B------:R-:W-:-:S03]  /*1c550*/  SEL R2, R24, R16, !P2 ;  /* 0x0000001018027207 */ /* 0x000fc60005000000 */
[----:B------:R-:W-:Y:S01]  /*1c560*/  STL [R1+0x674], R17 ;  /* 0x0006741101007387 */ /* 0x000fe20000100800 */
[----:B0-----:R-:W-:-:S03]  /*1c570*/  SEL R0, R24, R6, !P2 ;  /* 0x0000000618007207 */ /* 0x001fc60005000000 */
[----:B------:R-:W5:Y:S01]  /*1c580*/  LDL.LU R6, [R1+0x624] ;  /* 0x0006240001067983 */ /* 0x000f620000300800 */
[----:B------:R-:W-:-:S03]  /*1c590*/  SEL R15, R24, R15, !P2 ;  /* 0x0000000f180f7207 */ /* 0x000fc60005000000 */
[----:B------:R0:W-:Y:S04]  /*1c5a0*/  STL [R1+0x670], R2 ;  /* 0x0006700201007387 */ /* 0x0001e80000100800 */
[----:B------:R1:W-:Y:S04]  /*1c5b0*/  STL [R1+0x66c], R0 ;  /* 0x00066c0001007387 */ /* 0x0003e80000100800 */
[----:B------:R-:W-:Y:S01]  /*1c5c0*/  STL [R1+0x668], R15 ;  /* 0x0006680f01007387 */ /* 0x000fe20000100800 */
[----:B0-----:R-:W-:-:S03]  /*1c5d0*/  SEL R2, R24, R10, !P2 ;  /* 0x0000000a18027207 */ /* 0x001fc60005000000 */
[----:B------:R-:W5:Y:S04]  /*1c5e0*/  LDL.LU R10, [R1+0x620] ;  /* 0x00062000010a7983 */ /* 0x000f680000300800 */
[----:B------:R0:W-:Y:S01]  /*1c5f0*/  STL [R1+0x664], R2 ;  /* 0x0006640201007387 */ /* 0x0001e20000100800 */
[----:B-1----:R-:W-:-:S03]  /*1c600*/  SEL R0, R24, R5, !P2 ;  /* 0x0000000518007207 */ /* 0x002fc60005000000 */
[----:B------:R-:W5:Y:S01]  /*1c610*/  LDL.LU R5, [R1+0x618] ;  /* 0x0006180001057983 */ /* 0x000f620000300800 */
[----:B0-----:R-:W-:-:S03]  /*1c620*/  SEL R2, R24, R14, !P2 ;  /* 0x0000000e18027207 */ /* 0x001fc60005000000 */
[----:B------:R0:W-:Y:S04]  /*1c630*/  STL [R1+0x660], R0 ;  /* 0x0006600001007387 */ /* 0x0001e80000100800 */
[----:B------:R1:W-:Y:S01]  /*1c640*/  STL [R1+0x65c], R2 ;  /* 0x00065c0201007387 */ /* 0x0003e20000100800 */
[----:B0-----:R-:W-:-:S05]  /*1c650*/  SEL R0, R24, R13, !P2 ;  /* 0x0000000d18007207 */ /* 0x001fca0005000000 */
[----:B------:R0:W-:Y:S01]  /*1c660*/  STL [R1+0x658], R0 ;  /* 0x0006580001007387 */ /* 0x0001e20000100800 */
[C---:B--2---:R-:W-:Y:S02]  /*1c670*/  SEL R12, R24.reuse, R12, !P2 ;  /* 0x0000000c180c7207 */ /* 0x044fe40005000000 */
[----:B-1----:R-:W-:-:S03]  /*1c680*/  SEL R2, R24, R11, !P2 ;  /* 0x0000000b18027207 */ /* 0x002fc60005000000 */
[----:B------:R-:W-:Y:S01]  /*1c690*/  STL [R1+0x654], R12 ;  /* 0x0006540c01007387 */ /* 0x000fe20000100800 */
[----:B0-----:R-:W-:-:S03]  /*1c6a0*/  SEL R0, R24, R9, !P2 ;  /* 0x0000000918007207 */ /* 0x001fc60005000000 */
[----:B------:R0:W-:Y:S01]  /*1c6b0*/  STL [R1+0x650], R2 ;  /* 0x0006500201007387 */ /* 0x0001e20000100800 */
[----:B------:R-:W-:-:S03]  /*1c6c0*/  SEL R4, R24, R4, !P2 ;  /* 0x0000000418047207 */ /* 0x000fc60005000000 */
[----:B0-----:R-:W2:Y:S04]  /*1c6d0*/  LDL.LU R2, [R1+0x61c] ;  /* 0x00061c0001027983 */ /* 0x001ea80000300800 */
[----:B------:R0:W-:Y:S04]  /*1c6e0*/  STL [R1+0x64c], R0 ;  /* 0x00064c0001007387 */ /* 0x0001e80000100800 */
[----:B0-----:R-:W2:Y:S04]  /*1c6f0*/  LDL.LU R0, [R1+0x5d8] ;  /* 0x0005d80001007983 */ /* 0x001ea80000300800 */
[----:B------:R0:W-:Y:S04]  /*1c700*/  STL [R1+0x648], R4 ;  /* 0x0006480401007387 */ /* 0x0001e80000100800 */
[----:B------:R-:W2:Y:S04]  /*1c710*/  LDL.LU R27, [R1+0x5e8] ;  /* 0x0005e800011b7983 */ /* 0x000ea80000300800 */
        /* <DEDUP_REMOVED lines=9> */
[----:B0-----:R-:W2:Y:S04]  /*1c7b0*/  LDL.LU R4, [R1+0x5ec] ;  /* 0x0005ec0001047983 */ /* 0x001ea80000300800 */
[----:B------:R-:W2:Y:S01]  /*1c7c0*/  LDL.LU R18, [R1+0x5e4] ;  /* 0x0005e40001127983 */ /* 0x000ea20000300800 */
[----:B---3--:R-:W-:-:S05]  /*1c7d0*/  SEL R8, R24, R8, !P2 ;  /* 0x0000000818087207 */ /* 0x008fca0005000000 */
[----:B------:R-:W-:Y:S01]  /*1c7e0*/  STL [R1+0x644], R8 ;  /* 0x0006440801007387 */ /* 0x000fe20000100800 */
[----:B----4-:R-:W-:-:S03]  /*1c7f0*/  SEL R7, R24, R7, !P2 ;  /* 0x0000000718077207 */ /* 0x010fc60005000000 */
[----:B------:R-:W3:Y:S04]  /*1c800*/  LDL.LU R17, [R1+0x5e0] ;  /* 0x0005e00001117983 */ /* 0x000ee80000300800 */
[----:B------:R0:W-:Y:S04]  /*1c810*/  STL [R1+0x640], R7 ;  /* 0x0006400701007387 */ /* 0x0001e80000100800 */
[----:B------:R-:W4:Y:S04]  /*1c820*/  LDL.LU R16, [R1+0x5dc] ;  /* 0x0005dc0001107983 */ /* 0x000f280000300800 */
[----:B0-----:R-:W4:Y:S04]  /*1c830*/  LDL.LU R7, [R1+0x5b4] ;  /* 0x0005b40001077983 */ /* 0x001f280000300800 */
[----:B------:R-:W4:Y:S04]  /*1c840*/  LDL.LU R15, [R1+0x5b8] ;  /* 0x0005b800010f7983 */ /* 0x000f280000300800 */
[----:B------:R-:W4:Y:S01]  /*1c850*/  LDL.LU R8, [R1+0x5d4] ;  /* 0x0005d40001087983 */ /* 0x000f220000300800 */
[----:B-----5:R-:W-:-:S05]  /*1c860*/  SEL R6, R24, R6, !P2 ;  /* 0x0000000618067207 */ /* 0x020fca0005000000 */
[----:B------:R0:W-:Y:S04]  /*1c870*/  STL [R1+0x63c], R6 ;  /* 0x00063c0601007387 */ /* 0x0001e80000100800 */
[----:B0-----:R-:W5:Y:S01]  /*1c880*/  LDL.LU R6, [R1+0x5c0] ;  /* 0x0005c00001067983 */ /* 0x001f620000300800 */
[----:B------:R-:W-:-:S03]  /*1c890*/  SEL R10, R24, R10, !P2 ;  /* 0x0000000a180a7207 */ /* 0x000fc60005000000 */
[----:B------:R-:W5:Y:S04]  /*1c8a0*/  LDL.LU R14, [R1+0x5d0] ;  /* 0x0005d000010e7983 */ /* 0x000f680000300800 */
[----:B------:R0:W-:Y:S04]  /*1c8b0*/  STL [R1+0x638], R10 ;  /* 0x0006380a01007387 */ /* 0x0001e80000100800 */
[----:B------:R-:W5:Y:S01]  /*1c8c0*/  LDL.LU R13, [R1+0x5c4] ;  /* 0x0005c400010d7983 */ /* 0x000f620000300800 */
[----:B------:R-:W-:-:S05]  /*1c8d0*/  SEL R5, R24, R5, !P2 ;  /* 0x0000000518057207 */ /* 0x000fca0005000000 */
[----:B------:R1:W-:Y:S04]  /*1c8e0*/  STL [R1+0x634], R5 ;  /* 0x0006340501007387 */ /* 0x0003e80000100800 */
[----:B------:R-:W5:Y:S04]  /*1c8f0*/  LDL.LU R12, [R1+0x5cc] ;  /* 0x0005cc00010c7983 */ /* 0x000f680000300800 */
[----:B------:R-:W5:Y:S04]  /*1c900*/  LDL.LU R11, [R1+0x5c8] ;  /* 0x0005c800010b7983 */ /* 0x000f680000300800 */
[----:B0-----:R-:W5:Y:S04]  /*1c910*/  LDL.LU R10, [R1+0x5bc] ;  /* 0x0005bc00010a7983 */ /* 0x001f680000300800 */
[----:B-1----:R-:W5:Y:S01]  /*1c920*/  LDL.LU R5, [R1+0x5b0] ;  /* 0x0005b00001057983 */ /* 0x002f620000300800 */
[----:B--2---:R-:W-:-:S05]  /*1c930*/  SEL R2, R24, R2, !P2 ;  /* 0x0000000218027207 */ /* 0x004fca0005000000 */
        /* <DEDUP_REMOVED lines=14> */
[C---:B0-----:R-:W-:Y:S02]  /*1ca20*/  SEL R2, R24.reuse, R21, !P2 ;  /* 0x0000001518027207 */ /* 0x041fe40005000000 */
[C---:B------:R-:W-:Y:S02]  /*1ca30*/  SEL R19, R24.reuse, R19, !P2 ;  /* 0x0000001318137207 */ /* 0x040fe40005000000 */
[C---:B-1----:R-:W-:Y:S01]  /*1ca40*/  SEL R0, R24.reuse, R20, !P2 ;  /* 0x0000001418007207 */ /* 0x042fe20005000000 */
[----:B------:R-:W-:Y:S04]  /*1ca50*/  STL [R1+0x614], R22 ;  /* 0x0006141601007387 */ /* 0x000fe80000100800 */
[----:B------:R0:W-:Y:S04]  /*1ca60*/  STL [R1+0x610], R2 ;  /* 0x0006100201007387 */ /* 0x0001e80000100800 */
[----:B------:R1:W-:Y:S04]  /*1ca70*/  STL [R1+0x60c], R0 ;  /* 0x00060c0001007387 */ /* 0x0003e80000100800 */
[----:B------:R-:W-:Y:S01]  /*1ca80*/  STL [R1+0x608], R19 ;  /* 0x0006081301007387 */ /* 0x000fe20000100800 */
[----:B0-----:R-:W-:-:S03]  /*1ca90*/  SEL R2, R24, R9, !P2 ;  /* 0x0000000918027207 */ /* 0x001fc60005000000 */
[----:B------:R-:W2:Y:S01]  /*1caa0*/  LDL.LU R9, [R1+0x5ac] ;  /* 0x0005ac0001097983 */ /* 0x000ea20000300800 */
[----:B-1----:R-:W-:-:S03]  /*1cab0*/  SEL R0, R24, R4, !P2 ;  /* 0x0000000418007207 */ /* 0x002fc60005000000 */
[----:B------:R-:W-:Y:S04]  /*1cac0*/  STL [R1+0x604], R2 ;  /* 0x0006040201007387 */ /* 0x000fe80000100800 */
[----:B------:R-:W2:Y:S04]  /*1cad0*/  LDL.LU R4, [R1+0x5a8] ;  /* 0x0005a80001047983 */ /* 0x000ea80000300800 */
[----:B------:R0:W-:Y:S01]  /*1cae0*/  STL [R1+0x600], R0 ;  /* 0x0006000001007387 */ /* 0x0001e20000100800 */
[C---:B---3--:R-:W-:Y:S02]  /*1caf0*/  SEL R17, R24.reuse, R17, !P2 ;  /* 0x0000001118117207 */ /* 0x048fe40005000000 */
[----:B0-----:R-:W-:-:S02]  /*1cb00*/  SEL R0, R24, R18, !P2 ;  /* 0x0000001218007207 */ /* 0x001fc40005000000 */
[----:B----4-:R-:W-:-:S03]  /*1cb10*/  SEL R2, R24, R16, !P2 ;  /* 0x0000001018027207 */ /* 0x010fc60005000000 */
[----:B------:R0:W-:Y:S04]  /*1cb20*/  STL [R1+0x5fc], R0 ;  /* 0x0005fc0001007387 */ /* 0x0001e80000100800 */
[----:B------:R-:W-:Y:S01]  /*1cb30*/  STL [R1+0x5f8], R17 ;  /* 0x0005f81101007387 */ /* 0x000fe20000100800 */
[C---:B------:R-:W-:Y:S02]  /*1cb40*/  SEL R15, R24.reuse, R15, !P2 ;  /* 0x0000000f180f7207 */ /* 0x040fe40005000000 */
[C---:B0-----:R-:W-:Y:S02]  /*1cb50*/  SEL R0, R24.reuse, R7, !P2 ;  /* 0x0000000718007207 */ /* 0x041fe40005000000 */
[----:B------:R-:W3:Y:S04]  /*1cb60*/  LDL.LU R7, [R1+0x5a4] ;  /* 0x0005a40001077983 */ /* 0x000ee80000300800 */
[----:B------:R0:W-:Y:S04]  /*1cb70*/  STL [R1+0x5f4], R2 ;  /* 0x0005f40201007387 */ /* 0x0001e80000100800 */
[----:B------:R5:W-:Y:S04]  /*1cb80*/  STL [R1+0x5f0], R0 ;  /* 0x0005f00001007387 */ /* 0x000be80000100800 */
[----:B------:R-:W-:Y:S01]  /*1cb90*/  STL [R1+0x5ec], R15 ;  /* 0x0005ec0f01007387 */ /* 0x000fe20000100800 */
[----:B0-----:R-:W-:-:S03]  /*1cba0*/  SEL R2, R24, R8, !P2 ;  /* 0x0000000818027207 */ /* 0x001fc60005000000 */
[----:B------:R-:W4:Y:S04]  /*1cbb0*/  LDL.LU R8, [R1+0x5a0] ;  /* 0x0005a00001087983 */ /* 0x000f280000300800 */
[----:B------:R0:W-:Y:S01]  /*1cbc0*/  STL [R1+0x5e8], R2 ;  /* 0x0005e80201007387 */ /* 0x0001e20000100800 */
[----:B-----5:R-:W-:-:S03]  /*1cbd0*/  SEL R0, R24, R6, !P2 ;  /* 0x0000000618007207 */ /* 0x020fc60005000000 */
[----:B------:R-:W5:Y:S04]  /*1cbe0*/  LDL.LU R6, [R1+0x59c] ;  /* 0x00059c0001067983 */ /* 0x000f680000300800 */
[----:B------:R1:W-:Y:S01]  /*1cbf0*/  STL [R1+0x5e4], R0 ;  /* 0x0005e40001007387 */ /* 0x0003e20000100800 */
[----:B0-----:R-:W-:-:S05]  /*1cc00*/  SEL R2, R24, R14, !P2 ;  /* 0x0000000e18027207 */ /* 0x001fca0005000000 */
[----:B------:R0:W-:Y:S01]  /*1cc10*/  STL [R1+0x5e0], R2 ;  /* 0x0005e00201007387 */ /* 0x0001e20000100800 */
[----:B-1----:R-:W-:-:S05]  /*1cc20*/  SEL R0, R24, R13, !P2 ;  /* 0x0000000d18007207 */ /* 0x002fca0005000000 */
[----:B------:R1:W-:Y:S01]  /*1cc30*/  STL [R1+0x5dc], R0 ;  /* 0x0005dc0001007387 */ /* 0x0003e20000100800 */
[C---:B------:R-:W-:Y:S02]  /*1cc40*/  SEL R12, R24.reuse, R12, !P2 ;  /* 0x0000000c180c7207 */ /* 0x040fe40005000000 */
[----:B0-----:R-:W-:-:S03]  /*1cc50*/  SEL R2, R24, R11, !P2 ;  /* 0x0000000b18027207 */ /* 0x001fc60005000000 */
[----:B------:R-:W-:Y:S01]  /*1cc60*/  STL [R1+0x5d8], R12 ;  /* 0x0005d80c01007387 */ /* 0x000fe20000100800 */
[----:B-1----:R-:W-:-:S03]  /*1cc70*/  SEL R0, R24, R10, !P2 ;  /* 0x0000000a18007207 */ /* 0x002fc60005000000 */
        /* <DEDUP_REMOVED lines=20> */
[----:B------:R-:W-:-:S03]  /*1cdc0*/  SEL R4, R24, R4, !P2 ;  /* 0x0000000418047207 */ /* 0x000fc60005000000 */
[----:B------:R-:W2:Y:S04]  /*1cdd0*/  LDL.LU R17, [R1+0x560] ;  /* 0x0005600001117983 */ /* 0x000ea80000300800 */
[----:B------:R0:W-:Y:S04]  /*1cde0*/  STL [R1+0x5c4], R4 ;  /* 0x0005c40401007387 */ /* 0x0001e80000100800 */
[----:B------:R-:W2:Y:S04]  /*1cdf0*/  LDL.LU R16, [R1+0x55c] ;  /* 0x00055c0001107983 */ /* 0x000ea80000300800 */
[----:B0-----:R-:W2:Y:S04]  /*1ce00*/  LDL.LU R4, [R1+0x558] ;  /* 0x0005580001047983 */ /* 0x001ea80000300800 */
[----:B------:R-:W2:Y:S04]  /*1ce10*/  LDL.LU R15, [R1+0x554] ;  /* 0x00055400010f7983 */ /* 0x000ea80000300800 */
[----:B------:R-:W2:Y:S01]  /*1ce20*/  LDL.LU R9, [R1+0x550] ;  /* 0x0005500001097983 */ /* 0x000ea20000300800 */
[----:B---3--:R-:W-:-:S05]  /*1ce30*/  SEL R7, R24, R7, !P2 ;  /* 0x0000000718077207 */ /* 0x008fca0005000000 */
[----:B------:R0:W-:Y:S04]  /*1ce40*/  STL [R1+0x5c0], R7 ;  /* 0x0005c00701007387 */ /* 0x0001e80000100800 */
[----:B0-----:R-:W3:Y:S01]  /*1ce50*/  LDL.LU R7, [R1+0x54c] ;  /* 0x00054c0001077983 */ /* 0x001ee20000300800 */
[----:B----4-:R-:W-:-:S03]  /*1ce60*/  SEL R8, R24, R8, !P2 ;  /* 0x0000000818087207 */ /* 0x010fc60005000000 */
[----:B------:R-:W4:Y:S04]  /*1ce70*/  LDL.LU R14, [R1+0x530] ;  /* 0x00053000010e7983 */ /* 0x000f280000300800 */
[----:B------:R0:W-:Y:S01]  /*1ce80*/  STL [R1+0x5bc], R8 ;  /* 0x0005bc0801007387 */ /* 0x0001e20000100800 */
[----:B-----5:R-:W-:-:S03]  /*1ce90*/  SEL R6, R24, R6, !P2 ;  /* 0x0000000618067207 */ /* 0x020fc60005000000 */
        /* <DEDUP_REMOVED lines=38> */
[----:B0-----:R-:W-:-:S03]  /*1d100*/  SEL R0, R24, R4, !P2 ;  /* 0x0000000418007207 */ /* 0x001fc60005000000 */
[----:B------:R-:W2:Y:S01]  /*1d110*/  LDL.LU R4, [R1+0x520] ;  /* 0x0005200001047983 */ /* 0x000ea20000300800 */
[C---:B------:R-:W-:Y:S02]  /*1d120*/  SEL R2, R24.reuse, R16, !P2 ;  /* 0x0000001018027207 */ /* 0x040fe40005000000 */
[----:B------:R-:W-:-:S03]  /*1d130*/  SEL R15, R24, R15, !P2 ;  /* 0x0000000f180f7207 */ /* 0x000fc60005000000 */
[----:B------:R0:W-:Y:S04]  /*1d140*/  STL [R1+0x578], R2 ;  /* 0x0005780201007387 */ /* 0x0001e80000100800 */
[----:B------:R3:W-:Y:S01]  /*1d150*/  STL [R1+0x574], R0 ;  /* 0x0005740001007387 */ /* 0x0007e20000100800 */
[----:B0-----:R-:W-:-:S03]  /*1d160*/  SEL R2, R24, R9, !P2 ;  /* 0x0000000918027207 */ /* 0x001fc60005000000 */
[----:B------:R-:W-:Y:S04]  /*1d170*/  STL [R1+0x570], R15 ;  /* 0x0005700f01007387 */ /* 0x000fe80000100800 */
[----:B------:R-:W2:Y:S04]  /*1d180*/  LDL.LU R9, [R1+0x524] ;  /* 0x0005240001097983 */ /* 0x000ea80000300800 */
[----:B------:R4:W-:Y:S01]  /*1d190*/  STL [R1+0x56c], R2 ;  /* 0x00056c0201007387 */ /* 0x0009e20000100800 */
[----:B---3--:R-:W-:-:S03]  /*1d1a0*/  SEL R0, R24, R7, !P2 ;  /* 0x0000000718007207 */ /* 0x008fc60005000000 */
[----:B------:R-:W3:Y:S01]  /*1d1b0*/  LDL.LU R7, [R1+0x528] ;  /* 0x0005280001077983 */ /* 0x000ee20000300800 */
[----:B----4-:R-:W-:-:S03]  /*1d1c0*/  SEL R2, R24, R14, !P2 ;  /* 0x0000000e18027207 */ /* 0x010fc60005000000 */
[----:B------:R5:W-:Y:S04]  /*1d1d0*/  STL [R1+0x568], R0 ;  /* 0x0005680001007387 */ /* 0x000be80000100800 */
[----:B------:R0:W-:Y:S01]  /*1d1e0*/  STL [R1+0x564], R2 ;  /* 0x0005640201007387 */ /* 0x0001e20000100800 */
[C---:B-----5:R-:W-:Y:S02]  /*1d1f0*/  SEL R0, R24.reuse, R13, !P2 ;  /* 0x0000000d18007207 */ /* 0x060fe40005000000 */
[----:B------:R-:W-:-:S03]  /*1d200*/  SEL R12, R24, R12, !P2 ;  /* 0x0000000c180c7207 */ /* 0x000fc60005000000 */
[----:B------:R1:W-:Y:S01]  /*1d210*/  STL [R1+0x560], R0 ;  /* 0x0005600001007387 */ /* 0x0003e20000100800 */
[----:B0-----:R-:W-:-:S03]  /*1d220*/  SEL R2, R24, R11, !P2 ;  /* 0x0000000b18027207 */ /* 0x001fc60005000000 */
[----:B------:R-:W-:Y:S01]  /*1d230*/  STL [R1+0x55c], R12 ;  /* 0x00055c0c01007387 */ /* 0x000fe20000100800 */
[----:B-1----:R-:W-:-:S03]  /*1d240*/  SEL R0, R24, R8, !P2 ;  /* 0x0000000818007207 */ /* 0x002fc60005000000 */
[----:B------:R0:W-:Y:S01]  /*1d250*/  STL [R1+0x558], R2 ;  /* 0x0005580201007387 */ /* 0x0001e20000100800 */
[----:B------:R-:W-:-:S03]  /*1d260*/  SEL R6, R24, R6, !P2 ;  /* 0x0000000618067207 */ /* 0x000fc60005000000 */
[----:B0-----:R-:W4:Y:S04]  /*1d270*/  LDL.LU R2, [R1+0x52c] ;  /* 0x00052c0001027983 */ /* 0x001f280000300800 */
        /* <DEDUP_REMOVED lines=26> */
[----:B0-----:R-:W2:Y:S04]  /*1d420*/  LDL.LU R4, [R1+0x4cc] ;  /* 0x0004cc0001047983 */ /* 0x001ea80000300800 */
[----:B------:R-:W2:Y:S01]  /*1d430*/  LDL.LU R14, [R1+0x4d8] ;  /* 0x0004d800010e7983 */ /* 0x000ea20000300800 */
[----:B------:R-:W-:-:S05]  /*1d440*/  SEL R9, R24, R9, !P2 ;  /* 0x0000000918097207 */ /* 0x000fca0005000000 */
[----:B------:R0:W-:Y:S04]  /*1d450*/  STL [R1+0x540], R9 ;  /* 0x0005400901007387 */ /* 0x0001e80000100800 */
[----:B------:R-:W2:Y:S01]  /*1d460*/  LDL.LU R13, [R1+0x4dc] ;  /* 0x0004dc00010d7983 */ /* 0x000ea20000300800 */
[----:B---3--:R-:W-:-:S05]  /*1d470*/  SEL R7, R24, R7, !P2 ;  /* 0x0000000718077207 */ /* 0x008fca0005000000 */
[----:B------:R1:W-:Y:S04]  /*1d480*/  STL [R1+0x53c], R7 ;  /* 0x00053c0701007387 */ /* 0x0003e80000100800 */
[----:B------:R-:W3:Y:S04]  /*1d490*/  LDL.LU R12, [R1+0x4d0] ;  /* 0x0004d000010c7983 */ /* 0x000ee80000300800 */
[----:B------:R-:W3:Y:S04]  /*1d4a0*/  LDL.LU R11, [R1+0x4d4] ;  /* 0x0004d400010b7983 */ /* 0x000ee80000300800 */
[----:B0-----:R-:W3:Y:S04]  /*1d4b0*/  LDL.LU R9, [R1+0x4c4] ;  /* 0x0004c40001097983 */ /* 0x001ee80000300800 */
[----:B-1----:R-:W3:Y:S01]  /*1d4c0*/  LDL.LU R7, [R1+0x4c0] ;  /* 0x0004c00001077983 */ /* 0x002ee20000300800 */
[----:B----4-:R-:W-:-:S05]  /*1d4d0*/  SEL R2, R24, R2, !P2 ;  /* 0x0000000218027207 */ /* 0x010fca0005000000 */
[----:B------:R0:W-:Y:S01]  /*1d4e0*/  STL [R1+0x538], R2 ;  /* 0x0005380201007387 */ /* 0x0001e20000100800 */
[----:B-----5:R-:W-:-:S05]  /*1d4f0*/  SEL R0, R24, R0, !P2 ;  /* 0x0000000018007207 */ /* 0x020fca0005000000 */
        /* <DEDUP_REMOVED lines=20> */
[----:B------:R-:W4:Y:S01]  /*1d640*/  LDL.LU R8, [R1+0x4bc] ;  /* 0x0004bc0001087983 */ /* 0x000f220000300800 */
        /* <DEDUP_REMOVED lines=20> */
[----:B0-----:R-:W-:-:S03]  /*1d790*/  SEL R2, R24, R14, !P2 ;  /* 0x0000000e18027207 */ /* 0x001fc60005000000 */
[----:B------:R0:W-:Y:S04]  /*1d7a0*/  STL [R1+0x4ec], R0 ;  /* 0x0004ec0001007387 */ /* 0x0001e80000100800 */
[----:B------:R1:W-:Y:S01]  /*1d7b0*/  STL [R1+0x4e8], R2 ;  /* 0x0004e80201007387 */ /* 0x0003e20000100800 */
[----:B0-----:R-:W-:-:S05]  /*1d7c0*/  SEL R0, R24, R13, !P2 ;  /* 0x0000000d18007207 */ /* 0x001fca0005000000 */
[----:B------:R0:W-:Y:S01]  /*1d7d0*/  STL [R1+0x4e4], R0 ;  /* 0x0004e40001007387 */ /* 0x0001e20000100800 */
[C---:B---3--:R-:W-:Y:S02]  /*1d7e0*/  SEL R12, R24.reuse, R12, !P2 ;  /* 0x0000000c180c7207 */ /* 0x048fe40005000000 */
[----:B-1----:R-:W-:-:S03]  /*1d7f0*/  SEL R2, R24, R11, !P2 ;  /* 0x0000000b18027207 */ /* 0x002fc60005000000 */
[----:B------:R-:W-:Y:S01]  /*1d800*/  STL [R1+0x4e0], R12 ;  /* 0x0004e00c01007387 */ /* 0x000fe20000100800 */
[----:B0-----:R-:W-:-:S03]  /*1d810*/  SEL R0, R24, R9, !P2 ;  /* 0x0000000918007207 */ /* 0x001fc60005000000 */
[----:B------:R0:W-:Y:S01]  /*1d820*/  STL [R1+0x4dc], R2 ;  /* 0x0004dc0201007387 */ /* 0x0001e20000100800 */
[----:B------:R-:W-:-:S03]  /*1d830*/  SEL R7, R24, R7, !P2 ;  /* 0x0000000718077207 */ /* 0x000fc60005000000 */
[----:B0-----:R-:W3:Y:S04]  /*1d840*/  LDL.LU R2, [R1+0x49c] ;  /* 0x00049c0001027983 */ /* 0x001ee80000300800 */
[----:B------:R0:W-:Y:S04]  /*1d850*/  STL [R1+0x4d8], R0 ;  /* 0x0004d80001007387 */ /* 0x0001e80000100800 */
[----:B0-----:R-:W3:Y:S04]  /*1d860*/  LDL.LU R0, [R1+0x498] ;  /* 0x0004980001007983 */ /* 0x001ee80000300800 */
[----:B------:R0:W-:Y:S04]  /*1d870*/  STL [R1+0x4d4], R7 ;  /* 0x0004d40701007387 */ /* 0x0001e80000100800 */
[----:B------:R-:W3:Y:S04]  /*1d880*/  LDL.LU R27, [R1+0x494] ;  /* 0x00049400011b7983 */ /* 0x000ee80000300800 */
        /* <DEDUP_REMOVED lines=9> */
[----:B0-----:R-:W3:Y:S04]  /*1d920*/  LDL.LU R7, [R1+0x46c] ;  /* 0x00046c0001077983 */ /* 0x001ee80000300800 */
[----:B------:R-:W3:Y:S01]  /*1d930*/  LDL.LU R18, [R1+0x470] ;  /* 0x0004700001127983 */ /* 0x000ee20000300800 */
[----:B----4-:R-:W-:-:S05]  /*1d940*/  SEL R8, R24, R8, !P2 ;  /* 0x0000000818087207 */ /* 0x010fca0005000000 */
[----:B------:R-:W-:Y:S01]  /*1d950*/  STL [R1+0x4d0], R8 ;  /* 0x0004d00801007387 */ /* 0x000fe20000100800 */
[----:B-----5:R-:W-:-:S03]  /*1d960*/  SEL R6, R24, R6, !P2 ;  /* 0x0000000618067207 */ /* 0x020fc60005000000 */
[----:B------:R-:W4:Y:S04]  /*1d970*/  LDL.LU R17, [R1+0x474] ;  /* 0x0004740001117983 */ /* 0x000f280000300800 */
        /* <DEDUP_REMOVED lines=20> */
[----:B------:R-:W-:-:S05]  /*1dac0*/  SEL R0, R24, R0, !P2 ;  /* 0x0000000018007207 */ /* 0x000fca0005000000 */
[----:B------:R1:W-:Y:S01]  /*1dad0*/  STL [R1+0x4b8], R0 ;  /* 0x0004b80001007387 */ /* 0x0003e20000100800 */
[----:B0-----:R-:W-:-:S05]  /*1dae0*/  SEL R2, R24, R27, !P2 ;  /* 0x0000001b18027207 */ /* 0x001fca0005000000 */
[----:B------:R0:W-:Y:S01]  /*1daf0*/  STL [R1+0x4b0], R2 ;  /* 0x0004b00201007387 */ /* 0x0001e20000100800 */
[C---:B-1----:R-:W-:Y:S02]  /*1db00*/  SEL R0, R24.reuse, R26, !P2 ;  /* 0x0000001a18007207 */ /* 0x042fe40005000000 */
[----:B------:R-:W-:-:S03]  /*1db10*/  SEL R25, R24, R25, !P2 ;  /* 0x0000001918197207 */ /* 0x000fc60005000000 */
[----:B------:R1:W-:Y:S01]  /*1db20*/  STL [R1+0x4ac], R0 ;  /* 0x0004ac0001007387 */ /* 0x0003e20000100800 */
[----:B0-----:R-:W-:-:S03]  /*1db30*/  SEL R2, R24, R23, !P2 ;  /* 0x0000001718027207 */ /* 0x001fc60005000000 */
[----:B------:R-:W-:Y:S04]  /*1db40*/  STL [R1+0x4a8], R25 ;  /* 0x0004a81901007387 */ /* 0x000fe80000100800 */
[----:B------:R0:W-:Y:S01]  /*1db50*/  STL [R1+0x4a4], R2 ;  /* 0x0004a40201007387 */ /* 0x0001e20000100800 */
[C---:B-1----:R-:W-:Y:S02]  /*1db60*/  SEL R0, R24.reuse, R22, !P2 ;  /* 0x0000001618007207 */ /* 0x042fe40005000000 */
[----:B------:R-:W-:-:S03]  /*1db70*/  SEL R22, R24, R29, !P2 ;  /* 0x0000001d18167207 */ /* 0x000fc60005000000 */
[----:B------:R1:W-:Y:S01]  /*1db80*/  STL [R1+0x4a0], R0 ;  /* 0x0004a00001007387 */ /* 0x0003e20000100800 */
[----:B0-----:R-:W-:-:S03]  /*1db90*/  SEL R2, R24, R21, !P2 ;  /* 0x0000001518027207 */ /* 0x001fc60005000000 */
[----:B------:R-:W-:Y:S01]  /*1dba0*/  STL [R1+0x49c], R22 ;  /* 0x00049c1601007387 */ /* 0x000fe20000100800 */
[----:B------:R-:W-:-:S03]  /*1dbb0*/  SEL R19, R24, R19, !P2 ;  /* 0x0000001318137207 */ /* 0x000fc60005000000 */
[----:B------:R0:W-:Y:S01]  /*1dbc0*/  STL [R1+0x498], R2 ;  /* 0x0004980201007387 */ /* 0x0001e20000100800 */
[----:B-1----:R-:W-:-:S05]  /*1dbd0*/  SEL R0, R24, R20, !P2 ;  /* 0x0000001418007207 */ /* 0x002fca0005000000 */
[----:B------:R1:W-:Y:S01]  /*1dbe0*/  STL [R1+0x494], R0 ;  /* 0x0004940001007387 */ /* 0x0003e20000100800 */
[----:B0-----:R-:W-:-:S03]  /*1dbf0*/  SEL R2, R24, R9, !P2 ;  /* 0x0000000918027207 */ /* 0x001fc60005000000 */
[----:B------:R-:W-:Y:S04]  /*1dc00*/  STL [R1+0x490], R19 ;  /* 0x0004901301007387 */ /* 0x000fe80000100800 */
[----:B------:R-:W3:Y:S01]  /*1dc10*/  LDL.LU R9, [R1+0x430] ;  /* 0x0004300001097983 */ /* 0x000ee20000300800 */
[----:B-1----:R-:W-:-:S03]  /*1dc20*/  SEL R0, R24, R7, !P2 ;  /* 0x0000000718007207 */ /* 0x002fc60005000000 */
[----:B------:R-:W-:Y:S04]  /*1dc30*/  STL [R1+0x48c], R2 ;  /* 0x00048c0201007387 */ /* 0x000fe80000100800 */
[----:B------:R-:W3:Y:S04]  /*1dc40*/  LDL.LU R7, [R1+0x440] ;  /* 0x0004400001077983 */ /* 0x000ee80000300800 */
[----:B------:R0:W-:Y:S01]  /*1dc50*/  STL [R1+0x488], R0 ;  /* 0x0004880001007387 */ /* 0x0001e20000100800 */
[C---:B----4-:R-:W-:Y:S02]  /*1dc60*/  SEL R17, R24.reuse, R17, !P2 ;  /* 0x0000001118117207 */ /* 0x050fe40005000000 */
[----:B0-----:R-:W-:-:S05]  /*1dc70*/  SEL R0, R24, R18, !P2 ;  /* 0x0000001218007207 */ /* 0x001fca0005000000 */
[----:B------:R0:W-:Y:S01]  /*1dc80*/  STL [R1+0x484], R0 ;  /* 0x0004840001007387 */ /* 0x0001e20000100800 */
[----:B-----5:R-:W-:-:S03]  /*1dc90*/  SEL R2, R24, R16, !P2 ;  /* 0x0000001018027207 */ /* 0x020fc60005000000 */
[----:B------:R-:W-:Y:S01]  /*1dca0*/  STL [R1+0x480], R17 ;  /* 0x0004801101007387 */ /* 0x000fe20000100800 */
[----:B0-----:R-:W-:-:S03]  /*1dcb0*/  SEL R0, R24, R6, !P2 ;  /* 0x0000000618007207 */ /* 0x001fc60005000000 */
[----:B------:R-:W4:Y:S01]  /*1dcc0*/  LDL.LU R6, [R1+0x434] ;  /* 0x0004340001067983 */ /* 0x000f220000300800 */
        /* <DEDUP_REMOVED lines=38> */
[----:B------:R-:W-:-:S03]  /*1df30*/  SEL R7, R24, R7, !P2 ;  /* 0x0000000718077207 */ /* 0x000fc60005000000 */
[----:B------:R-:W3:Y:S04]  /*1df40*/  LDL.LU R17, [R1+0x3e4] ;  /* 0x0003e40001117983 */ /* 0x000ee80000300800 */
        /* <DEDUP_REMOVED lines=48> */
[----:B------:R-:W-:-:S03]  /*1e250*/  SEL R2, R24, R16, !P2 ;  /* 0x0000001018027207 */ /* 0x000fc60005000000 */
[----:B------:R0:W-:Y:S04]  /*1e260*/  STL [R1+0x404], R0 ;  /* 0x0004040001007387 */ /* 0x0001e80000100800 */
[----:B------:R-:W-:Y:S01]  /*1e270*/  STL [R1+0x400], R17 ;  /* 0x0004001101007387 */ /* 0x000fe20000100800 */
[C---:B------:R-:W-:Y:S02]  /*1e280*/  SEL R15, R24.reuse, R15, !P2 ;  /* 0x0000000f180f7207 */ /* 0x040fe40005000000 */
[C---:B0-----:R-:W-:Y:S02]  /*1e290*/  SEL R0, R24.reuse, R7, !P2 ;  /* 0x0000000718007207 */ /* 0x041fe40005000000 */
[----:B------:R-:W3:Y:S04]  /*1e2a0*/  LDL.LU R7, [R1+0x3b0] ;  /* 0x0003b00001077983 */ /* 0x000ee80000300800 */
[----:B------:R0:W-:Y:S04]  /*1e2b0*/  STL [R1+0x3fc], R2 ;  /* 0x0003fc0201007387 */ /* 0x0001e80000100800 */
[----:B------:R4:W-:Y:S01]  /*1e2c0*/  STL [R1+0x3f8], R0 ;  /* 0x0003f80001007387 */ /* 0x0009e20000100800 */
[----:B0-----:R-:W-:-:S03]  /*1e2d0*/  SEL R2, R24, R9, !P2 ;  /* 0x0000000918027207 */ /* 0x001fc60005000000 */
[----:B------:R-:W-:Y:S04]  /*1e2e0*/  STL [R1+0x3f4], R15 ;  /* 0x0003f40f01007387 */ /* 0x000fe80000100800 */
[----:B------:R-:W3:Y:S04]  /*1e2f0*/  LDL.LU R9, [R1+0x3b4] ;  /* 0x0003b40001097983 */ /* 0x000ee80000300800 */
[----:B------:R5:W-:Y:S01]  /*1e300*/  STL [R1+0x3f0], R2 ;  /* 0x0003f00201007387 */ /* 0x000be20000100800 */
[----:B----4-:R-:W-:-:S03]  /*1e310*/  SEL R0, R24, R6, !P2 ;  /* 0x0000000618007207 */ /* 0x010fc60005000000 */
[----:B------:R-:W4:Y:S04]  /*1e320*/  LDL.LU R6, [R1+0x3b8] ;  /* 0x0003b80001067983 */ /* 0x000f280000300800 */
[----:B------:R0:W-:Y:S01]  /*1e330*/  STL [R1+0x3ec], R0 ;  /* 0x0003ec0001007387 */ /* 0x0001e20000100800 */
[----:B-----5:R-:W-:-:S05]  /*1e340*/  SEL R2, R24, R14, !P2 ;  /* 0x0000000e18027207 */ /* 0x020fca0005000000 */
[----:B------:R1:W-:Y:S01]  /*1e350*/  STL [R1+0x3e8], R2 ;  /* 0x0003e80201007387 */ /* 0x0003e20000100800 */
[----:B0-----:R-:W-:-:S05]  /*1e360*/  SEL R0, R24, R13, !P2 ;  /* 0x0000000d18007207 */ /* 0x001fca0005000000 */
[----:B------:R0:W-:Y:S01]  /*1e370*/  STL [R1+0x3e4], R0 ;  /* 0x0003e40001007387 */ /* 0x0001e20000100800 */
[C---:B------:R-:W-:Y:S02]  /*1e380*/  SEL R12, R24.reuse, R12, !P2 ;  /* 0x0000000c180c7207 */ /* 0x040fe40005000000 */
        /* <DEDUP_REMOVED lines=33> */
[----:B------:R-:W-:-:S03]  /*1e5a0*/  SEL R9, R24, R9, !P2 ;  /* 0x0000000918097207 */ /* 0x000fc60005000000 */
[----:B------:R-:W3:Y:S04]  /*1e5b0*/  LDL.LU R14, [R1+0x360] ;  /* 0x00036000010e7983 */ /* 0x000ee80000300800 */
[----:B------:R0:W-:Y:S01]  /*1e5c0*/  STL [R1+0x3c4], R9 ;  /* 0x0003c40901007387 */ /* 0x0001e20000100800 */
[----:B----4-:R-:W-:-:S03]  /*1e5d0*/  SEL R6, R24, R6, !P2 ;  /* 0x0000000618067207 */ /* 0x010fc60005000000 */
[----:B------:R-:W4:Y:S04]  /*1e5e0*/  LDL.LU R13, [R1+0x2e8] ;  /* 0x0002e800010d7983 */ /* 0x000f280000300800 */
        /* <DEDUP_REMOVED lines=49> */
[----:B0-----:R-:W-:-:S03]  /*1e900*/  SEL R2, R24, R14, !P2 ;  /* 0x0000000e18027207 */ /* 0x001fc60005000000 */
[----:B------:R4:W-:Y:S04]  /*1e910*/  STL [R1+0x370], R0 ;  /* 0x0003700001007387 */ /* 0x0009e80000100800 */
[----:B------:R0:W-:Y:S01]  /*1e920*/  STL [R1+0x36c], R2 ;  /* 0x00036c0201007387 */ /* 0x0001e20000100800 */
[C---:B----4-:R-:W-:Y:S02]  /*1e930*/  SEL R0, R24.reuse, R13, !P2 ;  /* 0x0000000d18007207 */ /* 0x050fe40005000000 */
[----:B------:R-:W-:-:S03]  /*1e940*/  SEL R12, R24, R12, !P2 ;  /* 0x0000000c180c7207 */ /* 0x000fc60005000000 */
[----:B------:R1:W-:Y:S01]  /*1e950*/  STL [R1+0x368], R0 ;  /* 0x0003680001007387 */ /* 0x0003e20000100800 */
[----:B0-----:R-:W-:-:S03]  /*1e960*/  SEL R2, R24, R11, !P2 ;  /* 0x0000000b18027207 */ /* 0x001fc60005000000 */
[----:B------:R-:W-:Y:S04]  /*1e970*/  STL [R1+0x364], R12 ;  /* 0x0003640c01007387 */ /* 0x000fe80000100800 */
[----:B------:R0:W-:Y:S01]  /*1e980*/  STL [R1+0x360], R2 ;  /* 0x0003600201007387 */ /* 0x0001e20000100800 */
[C---:B-1----:R-:W-:Y:S02]  /*1e990*/  SEL R0, R24.reuse, R9, !P2 ;  /* 0x0000000918007207 */ /* 0x042fe40005000000 */
[C---:B------:R-:W-:Y:S01]  /*1e9a0*/  SEL R6, R24.reuse, R6, !P2 ;  /* 0x0000000618067207 */ /* 0x040fe20005000000 */
[----:B0-----:R-:W4:Y:S04]  /*1e9b0*/  LDL.LU R2, [R1+0x338] ;  /* 0x0003380001027983 */ /* 0x001f280000300800 */
        /* <DEDUP_REMOVED lines=60> */
[----:B------:R-:W4:Y:S01]  /*1ed80*/  LDL.LU R9, [R1+0x2c4] ;  /* 0x0002c40001097983 */ /* 0x000f220000300800 */
[----:B-1----:R-:W-:-:S03]  /*1ed90*/  SEL R0, R24, R6, !P2 ;  /* 0x0000000618007207 */ /* 0x002fc60005000000 */
[----:B------:R-:W-:Y:S04]  /*1eda0*/  STL [R1+0x314], R2 ;  /* 0x0003140201007387 */ /* 0x000fe80000100800 */
[----:B------:R-:W4:Y:S04]  /*1edb0*/  LDL.LU R6, [R1+0x2b0] ;  /* 0x0002b00001067983 */ /* 0x000f280000300800 */
[----:B------:R0:W-:Y:S01]  /*1edc0*/  STL [R1+0x310], R0 ;  /* 0x0003100001007387 */ /* 0x0001e20000100800 */
[C---:B-----5:R-:W-:Y:S02]  /*1edd0*/  SEL R17, R24.reuse, R17, !P2 ;  /* 0x0000001118117207 */ /* 0x060fe40005000000 */
[----:B0-----:R-:W-:-:S05]  /*1ede0*/  SEL R0, R24, R18, !P2 ;  /* 0x0000001218007207 */ /* 0x001fca0005000000 */
        /* <DEDUP_REMOVED lines=42> */
[----:B------:R0:W-:Y:S01]  /*1f090*/  STL [R1+0x2d8], R9 ;  /* 0x0002d80901007387 */ /* 0x0001e20000100800 */
[----:B------:R-:W-:-:S03]  /*1f0a0*/  SEL R6, R24, R6, !P2 ;  /* 0x0000000618067207 */ /* 0x000fc60005000000 */
[----:B------:R-:W4:Y:S04]  /*1f0b0*/  LDL.LU R17, [R1+0x274] ;  /* 0x0002740001117983 */ /* 0x000f280000300800 */
[----:B------:R1:W-:Y:S04]  /*1f0c0*/  STL [R1+0x2d4], R6 ;  /* 0x0002d40601007387 */ /* 0x0003e80000100800 */
[----:B------:R-:W4:Y:S04]  /*1f0d0*/  LDL.LU R16, [R1+0x250] ;  /* 0x0002500001107983 */ /* 0x000f280000300800 */
[----:B0-----:R-:W4:Y:S04]  /*1f0e0*/  LDL.LU R9, [R1+0x254] ;  /* 0x0002540001097983 */ /* 0x001f280000300800 */
[----:B------:R-:W4:Y:S04]  /*1f0f0*/  LDL.LU R15, [R1+0x258] ;  /* 0x00025800010f7983 */ /* 0x000f280000300800 */
[----:B-1----:R-:W4:Y:S01]  /*1f100*/  LDL.LU R6, [R1+0x25c] ;  /* 0x00025c0001067983 */ /* 0x002f220000300800 */
[----:B-----5:R-:W-:-:S05]  /*1f110*/  SEL R5, R24, R5, !P2 ;  /* 0x0000000518057207 */ /* 0x020fca0005000000 */
        /* <DEDUP_REMOVED lines=41> */
[----:B0-----:R-:W-:-:S02]  /*1f3b0*/  SEL R0, R24, R18, !P2 ;  /* 0x0000001218007207 */ /* 0x001fc40005000000 */
[----:B------:R-:W-:-:S03]  /*1f3c0*/  SEL R2, R24, R16, !P2 ;  /* 0x0000001018027207 */ /* 0x000fc60005000000 */
[----:B------:R0:W-:Y:S04]  /*1f3d0*/  STL [R1+0x28c], R0 ;  /* 0x00028c0001007387 */ /* 0x0001e80000100800 */
[----:B------:R-:W-:Y:S01]  /*1f3e0*/  STL [R1+0x288], R17 ;  /* 0x0002881101007387 */ /* 0x000fe20000100800 */
[C---:B------:R-:W-:Y:S02]  /*1f3f0*/  SEL R15, R24.reuse, R15, !P2 ;  /* 0x0000000f180f7207 */ /* 0x040fe40005000000 */
[C---:B0-----:R-:W-:Y:S02]  /*1f400*/  SEL R0, R24.reuse, R9, !P2 ;  /* 0x0000000918007207 */ /* 0x041fe40005000000 */
[----:B------:R-:W4:Y:S04]  /*1f410*/  LDL.LU R9, [R1+0x208] ;  /* 0x0002080001097983 */ /* 0x000f280000300800 */
[----:B------:R0:W-:Y:S04]  /*1f420*/  STL [R1+0x284], R2 ;  /* 0x0002840201007387 */ /* 0x0001e80000100800 */
[----:B------:R5:W-:Y:S01]  /*1f430*/  STL [R1+0x280], R0 ;  /* 0x0002800001007387 */ /* 0x000be20000100800 */
[----:B0-----:R-:W-:-:S03]  /*1f440*/  SEL R2, R24, R6, !P2 ;  /* 0x0000000618027207 */ /* 0x001fc60005000000 */
[----:B------:R-:W-:Y:S04]  /*1f450*/  STL [R1+0x27c], R15 ;  /* 0x00027c0f01007387 */ /* 0x000fe80000100800 */
        /* <DEDUP_REMOVED lines=9> */
[C---:B--2---:R-:W-:Y:S02]  /*1f4f0*/  SEL R12, R24.reuse, R12, !P2 ;  /* 0x0000000c180c7207 */ /* 0x044fe40005000000 */
[----:B0-----:R-:W-:-:S03]  /*1f500*/  SEL R2, R24, R11, !P2 ;  /* 0x0000000b18027207 */ /* 0x001fc60005000000 */
[----:B------:R-:W-:Y:S01]  /*1f510*/  STL [R1+0x264], R12 ;  /* 0x0002640c01007387 */ /* 0x000fe20000100800 */
[----:B-1----:R-:W-:-:S03]  /*1f520*/  SEL R0, R24, R8, !P2 ;  /* 0x0000000818007207 */ /* 0x002fc60005000000 */
        /* <DEDUP_REMOVED lines=30> */
[----:B------:R-:W-:-:S03]  /*1f710*/  SEL R6, R24, R6, !P2 ;  /* 0x0000000618067207 */ /* 0x000fc60005000000 */
        /* <DEDUP_REMOVED lines=36> */
[----:B------:R0:W-:Y:S02]  /*1f960*/  STL [R1+0x1fc], R0 ;  /* 0x0001fc0001007387 */ /* 0x0001e40000100800 */
[----:B0-----:R-:W-:-:S02]  /*1f970*/  SEL R0, R24, R18, !P2 ;  /* 0x0000001218007207 */ /* 0x001fc40005000000 */
[----:B---3--:R-:W-:-:S03]  /*1f980*/  SEL R17, R24, R17, !P2 ;  /* 0x0000001118117207 */ /* 0x008fc60005000000 */
[----:B------:R0:W-:Y:S01]  /*1f990*/  STL [R1+0x1f8], R0 ;  /* 0x0001f80001007387 */ /* 0x0001e20000100800 */
[----:B------:R-:W-:-:S03]  /*1f9a0*/  SEL R2, R24, R16, !P2 ;  /* 0x0000001018027207 */ /* 0x000fc60005000000 */
[----:B------:R-:W-:Y:S01]  /*1f9b0*/  STL [R1+0x1f4], R17 ;  /* 0x0001f41101007387 */ /* 0x000fe20000100800 */
[----:B0-----:R-:W-:-:S03]  /*1f9c0*/  SEL R0, R24, R7, !P2 ;  /* 0x0000000718007207 */ /* 0x001fc60005000000 */
[----:B------:R-:W3:Y:S01]  /*1f9d0*/  LDL.LU R7, [R1+0x190] ;  /* 0x0001900001077983 */ /* 0x000ee20000300800 */
[----:B------:R-:W-:-:S03]  /*1f9e0*/  SEL R15, R24, R15, !P2 ;  /* 0x0000000f180f7207 */ /* 0x000fc60005000000 */
[----:B------:R0:W-:Y:S04]  /*1f9f0*/  STL [R1+0x1f0], R2 ;  /* 0x0001f00201007387 */ /* 0x0001e80000100800 */
[----:B------:R4:W-:Y:S01]  /*1fa00*/  STL [R1+0x1ec], R0 ;  /* 0x0001ec0001007387 */ /* 0x0009e20000100800 */
[----:B0-----:R-:W-:-:S03]  /*1fa10*/  SEL R2, R24, R10, !P2 ;  /* 0x0000000a18027207 */ /* 0x001fc60005000000 */
[----:B------:R-:W-:Y:S04]  /*1fa20*/  STL [R1+0x1e8], R15 ;  /* 0x0001e80f01007387 */ /* 0x000fe80000100800 */
[----:B------:R-:W3:Y:S04]  /*1fa30*/  LDL.LU R10, [R1+0x18c] ;  /* 0x00018c00010a7983 */ /* 0x000ee80000300800 */
[----:B------:R0:W-:Y:S01]  /*1fa40*/  STL [R1+0x1e4], R2 ;  /* 0x0001e40201007387 */ /* 0x0001e20000100800 */
[----:B----4-:R-:W-:-:S03]  /*1fa50*/  SEL R0, R24, R9, !P2 ;  /* 0x0000000918007207 */ /* 0x010fc60005000000 */
[----:B------:R-:W4:Y:S01]  /*1fa60*/  LDL.LU R9, [R1+0x168] ;  /* 0x0001680001097983 */ /* 0x000f220000300800 */
[----:B0-----:R-:W-:-:S03]  /*1fa70*/  SEL R2, R24, R14, !P2 ;  /* 0x0000000e18027207 */ /* 0x001fc60005000000 */
[----:B------:R5:W-:Y:S04]  /*1fa80*/  STL [R1+0x1e0], R0 ;  /* 0x0001e00001007387 */ /* 0x000be80000100800 */
[----:B------:R0:W-:Y:S01]  /*1fa90*/  STL [R1+0x1dc], R2 ;  /* 0x0001dc0201007387 */ /* 0x0001e20000100800 */
[C---:B-----5:R-:W-:Y:S02]  /*1faa0*/  SEL R0, R24.reuse, R13, !P2 ;  /* 0x0000000d18007207 */ /* 0x060fe40005000000 */
[----:B------:R-:W-:-:S03]  /*1fab0*/  SEL R12, R24, R12, !P2 ;  /* 0x0000000c180c7207 */ /* 0x000fc60005000000 */
[----:B------:R1:W-:Y:S01]  /*1fac0*/  STL [R1+0x1d8], R0 ;  /* 0x0001d80001007387 */ /* 0x0003e20000100800 */
[----:B0-----:R-:W-:-:S03]  /*1fad0*/  SEL R2, R24, R11, !P2 ;  /* 0x0000000b18027207 */ /* 0x001fc60005000000 */
[----:B------:R-:W-:Y:S04]  /*1fae0*/  STL [R1+0x1d0], R12 ;  /* 0x0001d00c01007387 */ /* 0x000fe80000100800 */
[----:B------:R0:W-:Y:S01]  /*1faf0*/  STL [R1+0x1cc], R2 ;  /* 0x0001cc0201007387 */ /* 0x0001e20000100800 */
[C---:B-1----:R-:W-:Y:S02]  /*1fb00*/  SEL R0, R24.reuse, R6, !P2 ;  /* 0x0000000618007207 */ /* 0x042fe40005000000 */
[C---:B------:R-:W-:Y:S01]  /*1fb10*/  SEL R5, R24.reuse, R5, !P2 ;  /* 0x0000000518057207 */ /* 0x040fe20005000000 */
        /* <DEDUP_REMOVED lines=93> */
[----:B0-----:R-:W4:Y:S04]  /*200f0*/  LDL.LU R2, [R1+0x104] ;  /* 0x0001040001027983 */ /* 0x001f280000300800 */
[----:B------:R0:W-:Y:S04]  /*20100*/  STL [R1+0x128], R0 ;  /* 0x0001280001007387 */ /* 0x0001e80000100800 */
[----:B0-----:R-:W4:Y:S04]  /*20110*/  LDL.LU R0, [R1+0x108] ;  /* 0x0001080001007983 */ /* 0x001f280000300800 */
[----:B------:R-:W-:Y:S04]  /*20120*/  STL [R1+0x124], R9 ;  /* 0x0001240901007387 */ /* 0x000fe80000100800 */
        /* <DEDUP_REMOVED lines=11> */
[----:B------:R-:W4:Y:S01]  /*201e0*/  LDL.LU R16, [R1+0xa8] ;  /* 0x0000a80001107983 */ /* 0x000f220000300800 */
[----:B-----5:R-:W-:-:S05]  /*201f0*/  SEL R6, R24, R6, !P2 ;  /* 0x0000000618067207 */ /* 0x020fca0005000000 */
[----:B------:R0:W-:Y:S01]  /*20200*/  STL [R1+0x120], R6 ;  /* 0x0001200601007387 */ /* 0x0001e20000100800 */
[----:B------:R-:W-:-:S03]  /*20210*/  SEL R5, R24, R5, !P2 ;  /* 0x0000000518057207 */ /* 0x000fc60005000000 */
[----:B------:R-:W5:Y:S04]  /*20220*/  LDL.LU R15, [R1+0xa4] ;  /* 0x0000a400010f7983 */ /* 0x000f680000300800 */
[----:B------:R1:W-:Y:S04]  /*20230*/  STL [R1+0x11c], R5 ;  /* 0x00011c0501007387 */ /* 0x0003e80000100800 */
[----:B------:R-:W5:Y:S04]  /*20240*/  LDL.LU R14, [R1+0xa0] ;  /* 0x0000a000010e7983 */ /* 0x000f680000300800 */
[----:B0-----:R-:W5:Y:S04]  /*20250*/  LDL.LU R6, [R1+0x88] ;  /* 0x0000880001067983 */ /* 0x001f680000300800 */
[----:B------:R-:W5:Y:S04]  /*20260*/  LDL.LU R13, [R1+0x90] ;  /* 0x00009000010d7983 */ /* 0x000f680000300800 */
[----:B-1----:R-:W5:Y:S01]  /*20270*/  LDL.LU R5, [R1+0x94] ;  /* 0x0000940001057983 */ /* 0x002f620000300800 */
        /* <DEDUP_REMOVED lines=44> */
[----:B-----5:R-:W-:-:S03]  /*20540*/  SEL R3, R24, R15, !P2 ;  /* 0x0000000f18037207 */ /* 0x020fc60005000000 */
[----:B------:R1:W-:Y:S01]  /*20550*/  STL [R1+0xb4], R0 ;  /* 0x0000b40001007387 */ /* 0x0003e20000100800 */
[----:B0-----:R-:W-:-:S03]  /*20560*/  SEL R2, R24, R14, !P2 ;  /* 0x0000000e18027207 */ /* 0x001fc60005000000 */
[----:B------:R0:W-:Y:S01]  /*20570*/  STL [R1+0xb0], R3 ;  /* 0x0000b00301007387 */ /* 0x0001e20000100800 */
[----:B-1----:R-:W-:-:S03]  /*20580*/  SEL R0, R24, R6, !P2 ;  /* 0x0000000618007207 */ /* 0x002fc60005000000 */
[----:B------:R-:W4:Y:S01]  /*20590*/  LDL.LU R6, [R1+0x6c] ;  /* 0x00006c0001067983 */ /* 0x000f220000300800 */
[----:B0-----:R-:W-:-:S03]  /*205a0*/  SEL R3, R24, R13, !P2 ;  /* 0x0000000d18037207 */ /* 0x001fc60005000000 */
[----:B------:R0:W-:Y:S04]  /*205b0*/  STL [R1+0xac], R2 ;  /* 0x0000ac0201007387 */ /* 0x0001e80000100800 */
[----:B------:R2:W-:Y:S01]  /*205c0*/  STL [R1+0xa8], R0 ;  /* 0x0000a80001007387 */ /* 0x0005e20000100800 */
[----:B0-----:R-:W-:-:S03]  /*205d0*/  SEL R2, R24, R5, !P2 ;  /* 0x0000000518027207 */ /* 0x001fc60005000000 */
[----:B------:R-:W-:Y:S04]  /*205e0*/  STL [R1+0xa4], R3 ;  /* 0x0000a40301007387 */ /* 0x000fe80000100800 */
        /* <DEDUP_REMOVED lines=11> */
[----:B------:R1:W-:Y:S01]  /*206a0*/  STL [R1+0x8c], R3 ;  /* 0x00008c0301007387 */ /* 0x0003e20000100800 */
[----:B0-----:R-:W-:-:S03]  /*206b0*/  SEL R0, R24, R8, !P2 ;  /* 0x0000000818007207 */ /* 0x001fc60005000000 */
[----:B------:R0:W-:Y:S01]  /*206c0*/  STL [R1+0x88], R2 ;  /* 0x0000880201007387 */ /* 0x0001e20000100800 */
[----:B-1----:R-:W-:-:S03]  /*206d0*/  SEL R3, R24, R7, !P2 ;  /* 0x0000000718037207 */ /* 0x002fc60005000000 */
        /* <DEDUP_REMOVED lines=21> */
[----:B------:R-:W3:Y:S04]  /*20830*/  LDL.LU R9, [R1+0x134] ;  /* 0x0001340001097983 */ /* 0x000ee80000300800 */
[----:B------:R-:W3:Y:S01]  /*20840*/  LDL.LU R8, [R1+0x138] ;  /* 0x0001380001087983 */ /* 0x000ee20000300800 */
[----:B----4-:R-:W-:-:S05]  /*20850*/  SEL R6, R24, R6, !P2 ;  /* 0x0000000618067207 */ /* 0x010fca0005000000 */
[----:B------:R0:W-:Y:S04]  /*20860*/  STL [R1+0x7c], R6 ;  /* 0x00007c0601007387 */ /* 0x0001e80000100800 */
[----:B------:R-:W4:Y:S04]  /*20870*/  LDL.LU R29, [R1+0x13c] ;  /* 0x00013c00011d7983 */ /* 0x000f280000300800 */
[----:B------:R-:W4:Y:S01]  /*20880*/  LDL.LU R7, [R1+0x140] ;  /* 0x0001400001077983 */ /* 0x000f220000300800 */
[----:B-----5:R-:W-:-:S05]  /*20890*/  SEL R5, R24, R5, !P2 ;  /* 0x0000000518057207 */ /* 0x020fca0005000000 */
[----:B------:R1:W-:Y:S04]  /*208a0*/  STL [R1+0x78], R5 ;  /* 0x0000780501007387 */ /* 0x0003e80000100800 */
[----:B0-----:R-:W5:Y:S01]  /*208b0*/  LDL.LU R6, [R1+0xfc] ;  /* 0x0000fc0001067983 */ /* 0x001f620000300800 */
[----:B--2---:R-:W-:-:S05]  /*208c0*/  SEL R4, R24, R4, !P2 ;  /* 0x0000000418047207 */ /* 0x004fca0005000000 */
[----:B------:R0:W-:Y:S04]  /*208d0*/  STL [R1+0x74], R4 ;  /* 0x0000740401007387 */ /* 0x0001e80000100800 */
[----:B-1----:R-:W2:Y:S04]  /*208e0*/  LDL.LU R5, [R1+0x100] ;  /* 0x0001000001057983 */ /* 0x002ea80000300800 */
[----:B0-----:R-:W2:Y:S04]  /*208f0*/  LDL.LU R4, [R1+0xc8] ;  /* 0x0000c80001047983 */ /* 0x001ea80000300800 */
[----:B------:R-:W2:Y:S04]  /*20900*/  LDL.LU R28, [R1+0xc0] ;  /* 0x0000c000011c7983 */ /* 0x000ea80000300800 */
[----:B------:R-:W2:Y:S01]  /*20910*/  LDL.LU R25, [R1+0x98] ;  /* 0x0000980001197983 */ /* 0x000ea20000300800 */
[----:B---3--:R-:W-:-:S05]  /*20920*/  SEL R2, R24, R2, !P2 ;  /* 0x0000000218027207 */ /* 0x008fca0005000000 */
[----:B------:R0:W-:Y:S01]  /*20930*/  STL [R1+0x70], R2 ;  /* 0x0000700201007387 */ /* 0x0001e20000100800 */
[----:B------:R-:W-:-:S03]  /*20940*/  SEL R0, R24, R0, !P2 ;  /* 0x0000000018007207 */ /* 0x000fc60005000000 */
[----:B0-----:R-:W3:Y:S04]  /*20950*/  LDL.LU R2, [R1+0x1df0] ;  /* 0x001df00001027983 */ /* 0x001ee80000300800 */
[----:B------:R0:W-:Y:S01]  /*20960*/  STL [R1+0x6c], R0 ;  /* 0x00006c0001007387 */ /* 0x0001e20000100800 */
[C---:B------:R-:W-:Y:S02]  /*20970*/  SEL R27, R24.reuse, R27, !P2 ;  /* 0x0000001b181b7207 */ /* 0x040fe40005000000 */
[C---:B------:R-:W-:Y:S01]  /*20980*/  SEL R26, R24.reuse, R26, !P2 ;  /* 0x0000001a181a7207 */ /* 0x040fe20005000000 */
[----:B0-----:R-:W3:Y:S01]  /*20990*/  LDL.LU R0, [R1+0x1dec] ;  /* 0x001dec0001007983 */ /* 0x001ee20000300800 */
[----:B------:R-:W-:-:S03]  /*209a0*/  SEL R23, R24, R23, !P2 ;  /* 0x0000001718177207 */ /* 0x000fc60005000000 */
        /* <DEDUP_REMOVED lines=8> */
[----:B0-----:R-:W3:Y:S04]  /*20a30*/  LDL.LU R26, [R1+0x1de4] ;  /* 0x001de400011a7983 */ /* 0x001ee80000300800 */
[----:B------:R0:W-:Y:S01]  /*20a40*/  STL [R1+0x60], R23 ;  /* 0x0000601701007387 */ /* 0x0001e20000100800 */
[----:B------:R-:W-:-:S03]  /*20a50*/  SEL R17, R24, R17, !P2 ;  /* 0x0000001118117207 */ /* 0x000fc60005000000 */
        /* <DEDUP_REMOVED lines=32> */
[----:B----4-:R-:W-:-:S03]  /*20c60*/  SEL R29, R24, R29, !P2 ;  /* 0x0000001d181d7207 */ /* 0x010fc60005000000 */
[----:B0-----:R-:W4:Y:S04]  /*20c70*/  LDL.LU R12, [R1+0x1db4] ;  /* 0x001db400010c7983 */ /* 0x001f280000300800 */
[----:B------:R0:W-:Y:S01]  /*20c80*/  STL [R1+0x2c], R11 ;  /* 0x00002c0b01007387 */ /* 0x0001e20000100800 */
[----:B------:R-:W-:-:S03]  /*20c90*/  SEL R7, R24, R7, !P2 ;  /* 0x0000000718077207 */ /* 0x000fc60005000000 */
[----:B0-----:R-:W4:Y:S04]  /*20ca0*/  LDL.LU R11, [R1+0x1db0] ;  /* 0x001db000010b7983 */ /* 0x001f280000300800 */
[----:B------:R0:W-:Y:S01]  /*20cb0*/  STL [R1+0x28], R10 ;  /* 0x0000280a01007387 */ /* 0x0001e20000100800 */
[----:B-----5:R-:W-:-:S03]  /*20cc0*/  SEL R6, R24, R6, !P2 ;  /* 0x0000000618067207 */ /* 0x020fc60005000000 */
[----:B0-----:R-:W5:Y:S04]  /*20cd0*/  LDL.LU R10, [R1+0x1dac] ;  /* 0x001dac00010a7983 */ /* 0x001f680000300800 */
[----:B------:R0:W-:Y:S04]  /*20ce0*/  STL [R1+0x24], R3 ;  /* 0x0000240301007387 */ /* 0x0001e80000100800 */
[----:B0-----:R-:W5:Y:S04]  /*20cf0*/  LDL.LU R3, [R1+0x30] ;  /* 0x0000300001037983 */ /* 0x001f680000300800 */
[----:B------:R0:W-:Y:S01]  /*20d00*/  STL [R1+0x20], R9 ;  /* 0x0000200901007387 */ /* 0x0001e20000100800 */
[----:B--2---:R-:W-:-:S02]  /*20d10*/  SEL R5, R24, R5, !P2 ;  /* 0x0000000518057207 */ /* 0x004fc40005000000 */
[C---:B------:R-:W-:Y:S01]  /*20d20*/  SEL R4, R24.reuse, R4, !P2 ;  /* 0x0000000418047207 */ /* 0x040fe20005000000 */
[----:B0-----:R-:W2:Y:S04]  /*20d30*/  LDL.LU R9, [R1+0x1da8] ;  /* 0x001da80001097983 */ /* 0x001ea80000300800 */
[----:B------:R0:W-:Y:S04]  /*20d40*/  STL [R1+0x1c], R8 ;  /* 0x00001c0801007387 */ /* 0x0001e80000100800 */
        /* <DEDUP_REMOVED lines=10> */
[----:B0-----:R-:W2:Y:S01]  /*20df0*/  LDL.LU R4, [R1+0x1d94] ;  /* 0x001d940001047983 */ /* 0x001ea20000300800 */
[----:B------:R-:W-:-:S02]  /*20e00*/  SEL R25, R24, R25, !P2 ;  /* 0x0000001918197207 */ /* 0x000fc40005000000 */
[C---:B------:R-:W-:Y:S02]  /*20e10*/  SEL R28, R24.reuse, R28, !P2 ;  /* 0x0000001c181c7207 */ /* 0x040fe40005000000 */
[C---:B---3--:R-:W-:Y:S02]  /*20e20*/  SEL R22, R24.reuse, R22, !P2 ;  /* 0x0000001618167207 */ /* 0x048fe40005000000 */
[C---:B------:R-:W-:Y:S02]  /*20e30*/  SEL R21, R24.reuse, R21, !P2 ;  /* 0x0000001518157207 */ /* 0x040fe40005000000 */
[C---:B------:R-:W-:Y:S02]  /*20e40*/  SEL R20, R24.reuse, R20, !P2 ;  /* 0x0000001418147207 */ /* 0x040fe40005000000 */
[C---:B------:R-:W-:Y:S02]  /*20e50*/  SEL R19, R24.reuse, R19, !P2 ;  /* 0x0000001318137207 */ /* 0x040fe40005000000 */
[----:B------:R-:W-:-:S02]  /*20e60*/  SEL R18, R24, R18, !P2 ;  /* 0x0000001218127207 */ /* 0x000fc40005000000 */
[C---:B------:R-:W-:Y:S02]  /*20e70*/  SEL R17, R24.reuse, R17, !P2 ;  /* 0x0000001118117207 */ /* 0x040fe40005000000 */
[C---:B------:R-:W-:Y:S02]  /*20e80*/  SEL R16, R24.reuse, R16, !P2 ;  /* 0x0000001018107207 */ /* 0x040fe40005000000 */
[C---:B------:R-:W-:Y:S02]  /*20e90*/  SEL R15, R24.reuse, R15, !P2 ;  /* 0x0000000f180f7207 */ /* 0x040fe40005000000 */
[C---:B------:R-:W-:Y:S02]  /*20ea0*/  SEL R14, R24.reuse, R14, !P2 ;  /* 0x0000000e180e7207 */ /* 0x040fe40005000000 */
[C---:B------:R-:W-:Y:S02]  /*20eb0*/  SEL R13, R24.reuse, R13, !P2 ;  /* 0x0000000d180d7207 */ /* 0x040fe40005000000 */
[----:B----4-:R-:W-:-:S02]  /*20ec0*/  SEL R12, R24, R12, !P2 ;  /* 0x0000000c180c7207 */ /* 0x010fc40005000000 */
[C---:B------:R-:W-:Y:S02]  /*20ed0*/  SEL R11, R24.reuse, R11, !P2 ;  /* 0x0000000b180b7207 */ /* 0x040fe40005000000 */
[C---:B-----5:R-:W-:Y:S02]  /*20ee0*/  SEL R10, R24.reuse, R10, !P2 ;  /* 0x0000000a180a7207 */ /* 0x060fe40005000000 */
[C---:B--2---:R-:W-:Y:S02]  /*20ef0*/  SEL R9, R24.reuse, R9, !P2 ;  /* 0x0000000918097207 */ /* 0x044fe40005000000 */
[C---:B------:R-:W-:Y:S02]  /*20f00*/  SEL R8, R24.reuse, R8, !P2 ;  /* 0x0000000818087207 */ /* 0x040fe40005000000 */
[----:B------:R-:W-:-:S05]  /*20f10*/  SEL R29, R24, R29, !P2 ;  /* 0x0000001d181d7207 */ /* 0x000fca0005000000 */
[----:B------:R-:W-:Y:S04]  /*20f20*/  STL [R1+0x8], R29 ;  /* 0x0000081d01007387 */ /* 0x000fe80000100800 */
[----:B------:R-:W-:Y:S04]  /*20f30*/  STL [R1+0x1d24], R25 ;  /* 0x001d241901007387 */ /* 0x000fe80000100800 */
[----:B------:R0:W-:Y:S01]  /*20f40*/  STL [R1+0x4], R28 ;  /* 0x0000041c01007387 */ /* 0x0001e20000100800 */
[C---:B------:R-:W-:Y:S02]  /*20f50*/  SEL R7, R24.reuse, R7, !P2 ;  /* 0x0000000718077207 */ /* 0x040fe40005000000 */
[----:B------:R-:W-:-:S02]  /*20f60*/  SEL R6, R24, R6, !P2 ;  /* 0x0000000618067207 */ /* 0x000fc40005000000 */
[C---:B------:R-:W-:Y:S02]  /*20f70*/  SEL R5, R24.reuse, R5, !P2 ;  /* 0x0000000518057207 */ /* 0x040fe40005000000 */
[----:B0-----:R-:W-:-:S05]  /*20f80*/  SEL R28, R24, R4, !P2 ;  /* 0x00000004181c7207 */ /* 0x001fca0005000000 */
[----:B------:R-:W-:Y:S04]  /*20f90*/  STL [R1+0x1d28], R28 ;  /* 0x001d281c01007387 */ /* 0x000fe80000100800 */
[----:B------:R-:W-:Y:S04]  /*20fa0*/  STL [R1+0x1d2c], R5 ;  /* 0x001d2c0501007387 */ /* 0x000fe80000100800 */
[----:B------:R-:W-:Y:S04]  /*20fb0*/  STL [R1+0x1d30], R6 ;  /* 0x001d300601007387 */ /* 0x000fe80000100800 */
[----:B------:R-:W-:Y:S04]  /*20fc0*/  STL [R1+0x1d34], R7 ;  /* 0x001d340701007387 */ /* 0x000fe80000100800 */
[----:B------:R-:W-:Y:S04]  /*20fd0*/  STL [R1+0x1d3c], R8 ;  /* 0x001d3c0801007387 */ /* 0x000fe80000100800 */
[----:B------:R-:W-:Y:S04]  /*20fe0*/  STL [R1+0x1d40], R9 ;  /* 0x001d400901007387 */ /* 0x000fe80000100800 */
[----:B------:R-:W-:Y:S04]  /*20ff0*/  STL [R1+0x1d44], R10 ;  /* 0x001d440a01007387 */ /* 0x000fe80000100800 */
[----:B------:R-:W-:Y:S04]  /*21000*/  STL [R1+0x1d48], R11 ;  /* 0x001d480b01007387 */ /* 0x000fe80000100800 */
[----:B------:R0:W-:Y:S01]  /*21010*/  STL [R1+0x1d4c], R12 ;  /* 0x001d4c0c01007387 */ /* 0x0001e20000100800 */
[----:B------:R-:W-:-:S03]  /*21020*/  SEL R3, R24, R3, !P2 ;  /* 0x0000000318037207 */ /* 0x000fc60005000000 */
[----:B0-----:R-:W2:Y:S04]  /*21030*/  LDL.LU R12, [R1+0x7e8] ;  /* 0x0007e800010c7983 */ /* 0x001ea80000300800 */
[----:B------:R-:W3:Y:S04]  /*21040*/  LDL.LU R11, [R1+0x7e4] ;  /* 0x0007e400010b7983 */ /* 0x000ee80000300800 */
[----:B------:R-:W4:Y:S04]  /*21050*/  LDL.LU R10, [R1+0x7e0] ;  /* 0x0007e000010a7983 */ /* 0x000f280000300800 */
[----:B------:R-:W5:Y:S04]  /*21060*/  LDL.LU R5, [R1+0x7dc] ;  /* 0x0007dc0001057983 */ /* 0x000f680000300800 */
[----:B------:R-:W2:Y:S04]  /*21070*/  LDL.LU R28, [R1+0x7d8] ;  /* 0x0007d800011c7983 */ /* 0x000ea80000300800 */
[----:B------:R-:W2:Y:S04]  /*21080*/  LDL.LU R25, [R1+0x7d4] ;  /* 0x0007d40001197983 */ /* 0x000ea80000300800 */
[----:B------:R-:W2:Y:S04]  /*21090*/  LDL.LU R9, [R1+0x7d0] ;  /* 0x0007d00001097983 */ /* 0x000ea80000300800 */
[----:B------:R-:W2:Y:S04]  /*210a0*/  LDL.LU R8, [R1+0x7cc] ;  /* 0x0007cc0001087983 */ /* 0x000ea80000300800 */
[----:B------:R-:W2:Y:S04]  /*210b0*/  LDL.LU R7, [R1+0x7c8] ;  /* 0x0007c80001077983 */ /* 0x000ea80000300800 */
[----:B------:R-:W2:Y:S04]  /*210c0*/  LDL.LU R6, [R1+0x7c4] ;  /* 0x0007c40001067983 */ /* 0x000ea80000300800 */
[----:B------:R-:W2:Y:S04]  /*210d0*/  LDL.LU R29, [R1+0x7c0] ;  /* 0x0007c000011d7983 */ /* 0x000ea80000300800 */
        /* <DEDUP_REMOVED lines=13> */
[----:B0-----:R-:W3:Y:S04]  /*211b0*/  LDL.LU R18, [R1+0x804] ;  /* 0x0008040001127983 */ /* 0x001ee80000300800 */
[----:B------:R0:W-:Y:S04]  /*211c0*/  STL [R1+0x1d6c], R19 ;  /* 0x001d6c1301007387 */ /* 0x0001e80000100800 */
[----:B0-----:R-:W3:Y:S04]  /*211d0*/  LDL.LU R19, [R1+0x808] ;  /* 0x0008080001137983 */ /* 0x001ee80000300800 */
[----:B------:R0:W-:Y:S04]  /*211e0*/  STL [R1+0x1d70], R20 ;  /* 0x001d701401007387 */ /* 0x0001e80000100800 */
[----:B0-----:R-:W3:Y:S04]  /*211f0*/  LDL.LU R20, [R1+0x428] ;  /* 0x0004280001147983 */ /* 0x001ee80000300800 */
[----:B------:R-:W-:Y:S04]  /*21200*/  STL [R1+0x1d74], R21 ;  /* 0x001d741501007387 */ /* 0x000fe80000100800 */
[----:B------:R0:W-:Y:S04]  /*21210*/  STL [R1+0x1d78], R22 ;  /* 0x001d781601007387 */ /* 0x0001e80000100800 */
[----:B0-----:R-:W4:Y:S04]  /*21220*/  LDL R22, [R1+0x844] ;  /* 0x0008440001167983 */ /* 0x001f280000100800 */
[----:B------:R-:W0:Y:S01]  /*21230*/  S2R R4, SR_TID.X ;  /* 0x0000000000047919 */ /* 0x000e220000002100 */
[----:B------:R-:W-:-:S02]  /*21240*/  SEL R23, R24, R23, !P2 ;  /* 0x0000001718177207 */ /* 0x000fc40005000000 */
[C---:B------:R-:W-:Y:S02]  /*21250*/  SEL R26, R24.reuse, R26, !P2 ;  /* 0x0000001a181a7207 */ /* 0x040fe40005000000 */
[C---:B------:R-:W-:Y:S02]  /*21260*/  SEL R27, R24.reuse, R27, !P2 ;  /* 0x0000001b181b7207 */ /* 0x040fe40005000000 */
[C---:B------:R-:W-:Y:S01]  /*21270*/  SEL R0, R24.reuse, R0, !P2 ;  /* 0x0000000018007207 */ /* 0x040fe20005000000 */
[----:B------:R-:W-:Y:S01]  /*21280*/  STL [R1+0x1d7c], R23 ;  /* 0x001d7c1701007387 */ /* 0x000fe20000100800 */
[----:B------:R-:W-:Y:S01]  /*21290*/  IMAD.MOV R21, RZ, RZ, -c[0x0][0x188] ;  /* 0x80006200ff157624 */ /* 0x000fe200078e02ff */
[----:B------:R-:W-:Y:S02]  /*212a0*/  SEL R2, R24, R2, !P2 ;  /* 0x0000000218027207 */ /* 0x000fe40005000000 */
[----:B------:R-:W-:Y:S01]  /*212b0*/  STL [R1+0x1d80], R26 ;  /* 0x001d801a01007387 */ /* 0x000fe20000100800 */
[----:B0-----:R-:W-:-:S03]  /*212c0*/  LOP3.LUT R4, R4, 0x7f, RZ, 0xc0, !PT ;  /* 0x0000007f04047812 */ /* 0x001fc600078ec0ff */
[----:B------:R-:W-:Y:S02]  /*212d0*/  STL [R1+0x1d84], R27 ;  /* 0x001d841b01007387 */ /* 0x000fe40000100800 */
[----:B------:R-:W-:Y:S02]  /*212e0*/  IMAD R4, R4, c[0x0][0x18c], RZ ;  /* 0x0000630004047a24 */ /* 0x000fe400078e02ff */
[----:B------:R-:W-:Y:S03]  /*212f0*/  STL [R1+0x1d88], R0 ;  /* 0x001d880001007387 */ /* 0x000fe60000100800 */
[----:B------:R-:W-:Y:S01]  /*21300*/  LEA.HI.X.SX32 R4, R4, c[0x0][0x16c], 0x1, P6 ;  /* 0x00005b0004047a11 */ /* 0x000fe200030f0eff */
[----:B------:R-:W-:Y:S04]  /*21310*/  STL [R1+0x1d8c], R2 ;  /* 0x001d8c0201007387 */ /* 0x000fe80000100800 */
[----:B------:R2:W-:Y:S02]  /*21320*/  STL [R1+0x1d90], R4 ;  /* 0x001d900401007387 */ /* 0x0005e40000100800 */
[----:B--2---:R-:W-:-:S02]  /*21330*/  IMAD R4, R17, c[0x0][0x190], RZ ;  /* 0x0000640011047a24 */ /* 0x004fc400078e02ff */
[----:B---3--:R-:W-:Y:S02]  /*21340*/  IMAD R2, R20, c[0x0][0x184], RZ ;  /* 0x0000610014027a24 */ /* 0x008fe400078e02ff */
[----:B----4-:R-:W-:-:S05]  /*21350*/  IMAD R0, R21, 0x2, R22 ;  /* 0x0000000215007824 */ /* 0x010fca00078e0216 */
[----:B------:R0:W-:Y:S04]  /*21360*/  STL [R1+0x80c], R0 ;  /* 0x00080c0001007387 */ /* 0x0001e80000100800 */
[----:B------:R1:W-:Y:S01]  /*21370*/  STL [R1+0x84c], R2 ;  /* 0x00084c0201007387 */ /* 0x0003e20000100800 */
[----:B0-----:R-:W-:Y:S02]  /*21380*/  IMAD R0, R18, c[0x0][0x190], RZ ;  /* 0x0000640012007a24 */ /* 0x001fe400078e02ff */
[----:B-1----:R-:W-:-:S03]  /*21390*/  IMAD R2, R16, c[0x0][0x190], RZ ;  /* 0x0000640010027a24 */ /* 0x002fc600078e02ff */
[----:B------:R0:W-:Y:S04]  /*213a0*/  STL [R1+0x30], R0 ;  /* 0x0000300001007387 */ /* 0x0001e80000100800 */
[----:B------:R1:W-:Y:S01]  /*213b0*/  STL [R1+0x98], R4 ;  /* 0x0000980401007387 */ /* 0x0003e20000100800 */
[----:B0-----:R-:W-:-:S03]  /*213c0*/  IMAD R0, R15, c[0x0][0x190], RZ ;  /* 0x000064000f007a24 */ /* 0x001fc600078e02ff */
[----:B------:R0:W-:Y:S01]  /*213d0*/  STL [R1+0xc0], R2 ;  /* 0x0000c00201007387 */ /* 0x0001e20000100800 */
[----:B-1----:R-:W-:-:S03]  /*213e0*/  IMAD R4, R14, c[0x0][0x190], RZ ;  /* 0x000064000e047a24 */ /* 0x002fc600078e02ff */
[----:B------:R1:W-:Y:S01]  /*213f0*/  STL [R1+0xc4], R0 ;  /* 0x0000c40001007387 */ /* 0x0003e20000100800 */
[----:B0-----:R-:W-:-:S03]  /*21400*/  IMAD R2, R13, c[0x0][0x190], RZ ;  /* 0x000064000d027a24 */ /* 0x001fc600078e02ff */
[----:B------:R-:W-:Y:S01]  /*21410*/  STL [R1+0xc8], R4 ;  /* 0x0000c80401007387 */ /* 0x000fe20000100800 */
[----:B-1----:R-:W-:-:S03]  /*21420*/  IMAD R0, R3, c[0x0][0x190], RZ ;  /* 0x0000640003007a24 */ /* 0x002fc600078e02ff */
[----:B------:R0:W-:Y:S01]  /*21430*/  STL [R1+0xd0], R2 ;  /* 0x0000d00201007387 */ /* 0x0001e20000100800 */
[----:B------:R-:W-:-:S03]  /*21440*/  IMAD R3, R12, c[0x0][0x190], RZ ;  /* 0x000064000c037a24 */ /* 0x000fc600078e02ff */
[----:B------:R1:W-:Y:S01]  /*21450*/  STL [R1+0xe0], R0 ;  /* 0x0000e00001007387 */ /* 0x0003e20000100800 */
[----:B0-----:R-:W-:-:S03]  /*21460*/  IMAD R2, R11, c[0x0][0x190], RZ ;  /* 0x000064000b027a24 */ /* 0x001fc600078e02ff */
[----:B------:R5:W-:Y:S01]  /*21470*/  STL [R1+0xfc], R3 ;  /* 0x0000fc0301007387 */ /* 0x000be20000100800 */
[----:B-1----:R-:W-:-:S03]  /*21480*/  IMAD R0, R10, c[0x0][0x190], RZ ;  /* 0x000064000a007a24 */ /* 0x002fc600078e02ff */
[----:B------:R0:W-:Y:S01]  /*21490*/  STL [R1+0x100], R2 ;  /* 0x0001000201007387 */ /* 0x0001e20000100800 */
[----:B-----5:R-:W-:-:S03]  /*214a0*/  IMAD R3, R5, c[0x0][0x190], RZ ;  /* 0x0000640005037a24 */ /* 0x020fc600078e02ff */
[----:B------:R1:W-:Y:S01]  /*214b0*/  STL [R1+0x134], R0 ;  /* 0x0001340001007387 */ /* 0x0003e20000100800 */
[----:B0-----:R-:W-:-:S03]  /*214c0*/  IMAD R2, R28, c[0x0][0x190], RZ ;  /* 0x000064001c027a24 */ /* 0x001fc600078e02ff */
[----:B------:R0:W-:Y:S04]  /*214d0*/  STL [R1+0x138], R3 ;  /* 0x0001380301007387 */ /* 0x0001e80000100800 */
[----:B------:R-:W2:Y:S01]  /*214e0*/  LDL.LU R5, [R1+0x7bc] ;  /* 0x0007bc0001057983 */ /* 0x000ea20000300800 */
[----:B-1----:R-:W-:-:S03]  /*214f0*/  IMAD R0, R25, c[0x0][0x190], RZ ;  /* 0x0000640019007a24 */ /* 0x002fc600078e02ff */
[----:B------:R1:W-:Y:S04]  /*21500*/  STL [R1+0x13c], R2 ;  /* 0x00013c0201007387 */ /* 0x0003e80000100800 */
[----:B------:R-:W3:Y:S01]  /*21510*/  LDL.LU R28, [R1+0x7b8] ;  /* 0x0007b800011c7983 */ /* 0x000ee20000300800 */
[----:B0-----:R-:W-:-:S03]  /*21520*/  IMAD R3, R7, c[0x0][0x190], RZ ;  /* 0x0000640007037a24 */ /* 0x001fc600078e02ff */
[----:B------:R0:W-:Y:S01]  /*21530*/  STL [R1+0x140], R0 ;  /* 0x0001400001007387 */ /* 0x0001e20000100800 */
[----:B-1----:R-:W-:-:S03]  /*21540*/  IMAD R2, R9, c[0x0][0x190], RZ ;  /* 0x0000640009027a24 */ /* 0x002fc600078e02ff */
[----:B------:R-:W4:Y:S04]  /*21550*/  LDL.LU R25, [R1+0x7b4] ;  /* 0x0007b40001197983 */ /* 0x000f280000300800 */
[----:B------:R1:W-:Y:S01]  /*21560*/  STL [R1+0x178], R2 ;  /* 0x0001780201007387 */ /* 0x0003e20000100800 */
[----:B0-----:R-:W-:-:S05]  /*21570*/  IMAD R0, R8, c[0x0][0x190], RZ ;  /* 0x0000640008007a24 */ /* 0x001fca00078e02ff */
[----:B------:R0:W-:Y:S01]  /*21580*/  STL [R1+0x188], R0 ;  /* 0x0001880001007387 */ /* 0x0001e20000100800 */
[----:B-1----:R-:W-:-:S03]  /*21590*/  IMAD R2, R6, c[0x0][0x190], RZ ;  /* 0x0000640006027a24 */ /* 0x002fc600078e02ff */
[----:B------:R-:W-:Y:S04]  /*215a0*/  STL [R1+0x1b4], R3 ;  /* 0x0001b40301007387 */ /* 0x000fe80000100800 */
[----:B------:R-:W5:Y:S01]  /*215b0*/  LDL.LU R4, [R1+0x7b0] ;  /* 0x0007b00001047983 */ /* 0x000f620000300800 */
[----:B0-----:R-:W-:-:S03]  /*215c0*/  IMAD R0, R29, c[0x0][0x190], RZ ;  /* 0x000064001d007a24 */ /* 0x001fc600078e02ff */
[----:B------:R0:W-:Y:S04]  /*215d0*/  STL [R1+0x1c0], R2 ;  /* 0x0001c00201007387 */ /* 0x0001e80000100800 */
[----:B0-----:R-:W5:Y:S04]  /*215e0*/  LDL.LU R2, [R1+0x7ac] ;  /* 0x0007ac0001027983 */ /* 0x001f680000300800 */
[----:B------:R0:W-:Y:S04]  /*215f0*/  STL [R1+0x1c4], R0 ;  /* 0x0001c40001007387 */ /* 0x0001e80000100800 */
[----:B0-----:R-:W5:Y:S04]  /*21600*/  LDL.LU R0, [R1+0x7a8] ;  /* 0x0007a80001007983 */ /* 0x001f680000300800 */
[----:B------:R-:W5:Y:S04]  /*21610*/  LDL.LU R27, [R1+0x7a4] ;  /* 0x0007a400011b7983 */ /* 0x000f680000300800 */
[----:B------:R-:W5:Y:S04]  /*21620*/  LDL.LU R26, [R1+0x7a0] ;  /* 0x0007a000011a7983 */ /* 0x000f680000300800 */
[----:B------:R-:W5:Y:S04]  /*21630*/  LDL.LU R23, [R1+0x79c] ;  /* 0x00079c0001177983 */ /* 0x000f680000300800 */
[----:B------:R-:W5:Y:S01]  /*21640*/  LDL.LU R22, [R1+0x798] ;  /* 0x0007980001167983 */ /* 0x000f620000300800 */
[----:B------:R-:W-:-:S03]  /*21650*/  IMAD R24, R19, c[0x0][0x190], RZ ;  /* 0x0000640013187a24 */ /* 0x000fc600078e02ff */
        /* <DEDUP_REMOVED lines=15> */
[----:B------:R-:W5:Y:S01]  /*21750*/  LDL.LU R29, [R1+0x758] ;  /* 0x00075800011d7983 */ /* 0x000f620000300800 */
[----:B--2---:R-:W-:-:S05]  /*21760*/  IMAD R9, R5, c[0x0][0x190], RZ ;  /* 0x0000640005097a24 */ /* 0x004fca00078e02ff */
[----:B------:R0:W-:Y:S01]  /*21770*/  STL [R1+0x1d4], R9 ;  /* 0x0001d40901007387 */ /* 0x0001e20000100800 */
[----:B---3--:R-:W-:-:S03]  /*21780*/  IMAD R8, R28, c[0x0][0x190], RZ ;  /* 0x000064001c087a24 */ /* 0x008fc600078e02ff */
[----:B0-----:R-:W2:Y:S01]  /*21790*/  LDL.LU R9, [R1+0x754] ;  /* 0x0007540001097983 */ /* 0x001ea20000300800 */
[----:B----4-:R-:W-:-:S03]  /*217a0*/  IMAD R5, R25, c[0x0][0x190], RZ ;  /* 0x0000640019057a24 */ /* 0x010fc600078e02ff */
[----:B------:R0:W-:Y:S04]  /*217b0*/  STL [R1+0x20c], R8 ;  /* 0x00020c0801007387 */ /* 0x0001e80000100800 */
[----:B0-----:R-:W3:Y:S04]  /*217c0*/  LDL.LU R8, [R1+0x750] ;  /* 0x0007500001087983 */ /* 0x001ee80000300800 */
[----:B------:R0:W-:Y:S01]  /*217d0*/  STL [R1+0x214], R5 ;  /* 0x0002140501007387 */ /* 0x0001e20000100800 */
[----:B-----5:R-:W-:-:S03]  /*217e0*/  IMAD R4, R4, c[0x0][0x190], RZ ;  /* 0x0000640004047a24 */ /* 0x020fc600078e02ff */
[----:B0-----:R-:W4:Y:S04]  /*217f0*/  LDL.LU R5, [R1+0x74c] ;  /* 0x00074c0001057983 */ /* 0x001f280000300800 */
[----:B------:R-:W4:Y:S01]  /*21800*/  LDL.LU R28, [R1+0x748] ;  /* 0x00074800011c7983 */ /* 0x000f220000300800 */
[----:B------:R-:W-:-:S03]  /*21810*/  IMAD R2, R2, c[0x0][0x190], RZ ;  /* 0x0000640002027a24 */ /* 0x000fc600078e02ff */
[----:B------:R-:W4:Y:S04]  /*21820*/  LDL.LU R25, [R1+0x744] ;  /* 0x0007440001197983 */ /* 0x000f280000300800 */
[----:B------:R0:W-:Y:S04]  /*21830*/  STL [R1+0x240], R4 ;  /* 0x0002400401007387 */ /* 0x0001e80000100800 */
[----:B------:R1:W-:Y:S01]  /*21840*/  STL [R1+0x248], R2 ;  /* 0x0002480201007387 */ /* 0x0003e20000100800 */
[----:B0-----:R-:W-:Y:S02]  /*21850*/  IMAD R4, R0, c[0x0][0x190], RZ ;  /* 0x0000640000047a24 */ /* 0x001fe400078e02ff */
[----:B-1----:R-:W-:-:S02]  /*21860*/  IMAD R2, R27, c[0x0][0x190], RZ ;  /* 0x000064001b027a24 */ /* 0x002fc400078e02ff */
[----:B------:R-:W-:Y:S01]  /*21870*/  IMAD R0, R26, c[0x0][0x190], RZ ;  /* 0x000064001a007a24 */ /* 0x000fe200078e02ff */
[----:B------:R0:W-:Y:S04]  /*21880*/  STL [R1+0x260], R4 ;  /* 0x0002600401007387 */ /* 0x0001e80000100800 */
[----:B------:R1:W-:Y:S04]  /*21890*/  STL [R1+0x268], R2 ;  /* 0x0002680201007387 */ /* 0x0003e80000100800 */
[----:B------:R1:W-:Y:S01]  /*218a0*/  STL [R1+0x29c], R0 ;  /* 0x00029c0001007387 */ /* 0x0003e20000100800 */
[----:B0-----:R-:W-:-:S02]  /*218b0*/  IMAD R4, R23, c[0x0][0x190], RZ ;  /* 0x0000640017047a24 */ /* 0x001fc400078e02ff */
[----:B-1----:R-:W-:-:S03]  /*218c0*/  IMAD R2, R22, c[0x0][0x190], RZ ;  /* 0x0000640016027a24 */ /* 0x002fc600078e02ff */
[----:B------:R0:W-:Y:S01]  /*218d0*/  STL [R1+0x428], R4 ;  /* 0x0004280401007387 */ /* 0x0001e20000100800 */
[----:B------:R-:W-:-:S03]  /*218e0*/  IMAD R0, R21, c[0x0][0x190], RZ ;  /* 0x0000640015007a24 */ /* 0x000fc600078e02ff */
[----:B------:R1:W-:Y:S04]  /*218f0*/  STL [R1+0x798], R2 ;  /* 0x0007980201007387 */ /* 0x0003e80000100800 */
[----:B------:R1:W-:Y:S01]  /*21900*/  STL [R1+0x794], R0 ;  /* 0x0007940001007387 */ /* 0x0003e20000100800 */
[----:B0-----:R-:W-:Y:S02]  /*21910*/  IMAD R4, R20, c[0x0][0x190], RZ ;  /* 0x0000640014047a24 */ /* 0x001fe400078e02ff */
        /* <DEDUP_REMOVED lines=13> */
[----:B------:R-:W-:Y:S01]  /*219f0*/  STL [R1+0x778], R4 ;  /* 0x0007780401007387 */ /* 0x000fe20000100800 */
[----:B------:R-:W-:-:S03]  /*21a00*/  IMAD R0, R3, c[0x0][0x190], RZ ;  /* 0x0000640003007a24 */ /* 0x000fc600078e02ff */
[----:B------:R0:W-:Y:S01]  /*21a10*/  STL [R1+0x774], R2 ;  /* 0x0007740201007387 */ /* 0x0001e20000100800 */
[----:B------:R-:W-:-:S03]  /*21a20*/  IMAD R3, R12, c[0x0][0x190], RZ ;  /* 0x000064000c037a24 */ /* 0x000fc600078e02ff */
[----:B------:R1:W-:Y:S01]  /*21a30*/  STL [R1+0x770], R0 ;  /* 0x0007700001007387 */ /* 0x0003e20000100800 */
[----:B0-----:R-:W-:-:S03]  /*21a40*/  IMAD R2, R11, c[0x0][0x190], RZ ;  /* 0x000064000b027a24 */ /* 0x001fc600078e02ff */
[----:B------:R0:W-:Y:S01]  /*21a50*/  STL [R1+0x76c], R3 ;  /* 0x00076c0301007387 */ /* 0x0001e20000100800 */
[----:B-1----:R-:W-:-:S03]  /*21a60*/  IMAD R0, R10, c[0x0][0x190], RZ ;  /* 0x000064000a007a24 */ /* 0x002fc600078e02ff */
[----:B------:R1:W-:Y:S01]  /*21a70*/  STL [R1+0x768], R2 ;  /* 0x0007680201007387 */ /* 0x0003e20000100800 */
[----:B0-----:R-:W-:-:S03]  /*21a80*/  IMAD R3, R7, c[0x0][0x190], RZ ;  /* 0x0000640007037a24 */ /* 0x001fc600078e02ff */
[----:B------:R0:W-:Y:S01]  /*21a90*/  STL [R1+0x764], R0 ;  /* 0x0007640001007387 */ /* 0x0001e20000100800 */
[----:B-1----:R-:W-:-:S03]  /*21aa0*/  IMAD R2, R6, c[0x0][0x190], RZ ;  /* 0x0000640006027a24 */ /* 0x002fc600078e02ff */
[----:B------:R-:W-:Y:S04]  /*21ab0*/  STL [R1+0x760], R3 ;  /* 0x0007600301007387 */ /* 0x000fe80000100800 */
[----:B------:R-:W5:Y:S01]  /*21ac0*/  LDL.LU R7, [R1+0x740] ;  /* 0x0007400001077983 */ /* 0x000f620000300800 */
[----:B0-----:R-:W-:-:S03]  /*21ad0*/  IMAD R0, R29, c[0x0][0x190], RZ ;  /* 0x000064001d007a24 */ /* 0x001fc600078e02ff */
[----:B------:R2:W-:Y:S04]  /*21ae0*/  STL [R1+0x75c], R2 ;  /* 0x00075c0201007387 */ /* 0x0005e80000100800 */
[----:B------:R-:W5:Y:S04]  /*21af0*/  LDL.LU R6, [R1+0x73c] ;  /* 0x00073c0001067983 */ /* 0x000f680000300800 */
[----:B------:R3:W-:Y:S04]  /*21b00*/  STL [R1+0x758], R0 ;  /* 0x0007580001007387 */ /* 0x0007e80000100800 */
[----:B------:R-:W5:Y:S01]  /*21b10*/  LDL.LU R29, [R1+0x738] ;  /* 0x00073800011d7983 */ /* 0x000f620000300800 */
[----:B--2---:R-:W-:-:S05]  /*21b20*/  IMAD R2, R9, c[0x0][0x190], RZ ;  /* 0x0000640009027a24 */ /* 0x004fca00078e02ff */
[----:B------:R0:W-:Y:S01]  /*21b30*/  STL [R1+0x754], R2 ;  /* 0x0007540201007387 */ /* 0x0001e20000100800 */
[----:B---3--:R-:W-:-:S05]  /*21b40*/  IMAD R0, R8, c[0x0][0x190], RZ ;  /* 0x0000640008007a24 */ /* 0x008fca00078e02ff */
[----:B------:R1:W-:Y:S01]  /*21b50*/  STL [R1+0x750], R0 ;  /* 0x0007500001007387 */ /* 0x0003e20000100800 */
[----:B----4-:R-:W-:Y:S02]  /*21b60*/  IMAD R3, R5, c[0x0][0x190], RZ ;  /* 0x0000640005037a24 */ /* 0x010fe400078e02ff */
[----:B0-----:R-:W-:-:S03]  /*21b70*/  IMAD R2, R28, c[0x0][0x190], RZ ;  /* 0x000064001c027a24 */ /* 0x001fc600078e02ff */
[----:B------:R-:W-:Y:S01]  /*21b80*/  STL [R1+0x74c], R3 ;  /* 0x00074c0301007387 */ /* 0x000fe20000100800 */
[----:B-1----:R-:W-:-:S03]  /*21b90*/  IMAD R0, R25, c[0x0][0x190], RZ ;  /* 0x0000640019007a24 */ /* 0x002fc600078e02ff */
[----:B------:R-:W2:Y:S04]  /*21ba0*/  LDL.LU R4, [R1+0x734] ;  /* 0x0007340001047983 */ /* 0x000ea80000300800 */
[----:B------:R0:W-:Y:S04]  /*21bb0*/  STL [R1+0x748], R2 ;  /* 0x0007480201007387 */ /* 0x0001e80000100800 */
[----:B0-----:R-:W3:Y:S04]  /*21bc0*/  LDL.LU R2, [R1+0x730] ;  /* 0x0007300001027983 */ /* 0x001ee80000300800 */
[----:B------:R0:W-:Y:S04]  /*21bd0*/  STL [R1+0x744], R0 ;  /* 0x0007440001007387 */ /* 0x0001e80000100800 */
[----:B0-----:R-:W4:Y:S04]  /*21be0*/  LDL.LU R0, [R1+0x72c] ;  /* 0x00072c0001007983 */ /* 0x001f280000300800 */
        /* <DEDUP_REMOVED lines=20> */
[----:B-----5:R-:W-:-:S05]  /*21d30*/  IMAD R8, R7, c[0x0][0x190], RZ ;  /* 0x0000640007087a24 */ /* 0x020fca00078e02ff */
[----:B------:R0:W-:Y:S01]  /*21d40*/  STL [R1+0x740], R8 ;  /* 0x0007400801007387 */ /* 0x0001e20000100800 */
[----:B------:R-:W-:-:S03]  /*21d50*/  IMAD R7, R6, c[0x0][0x190], RZ ;  /* 0x0000640006077a24 */ /* 0x000fc600078e02ff */
[----:B------:R-:W5:Y:S04]  /*21d60*/  LDL.LU R9, [R1+0x6d8] ;  /* 0x0006d80001097983 */ /* 0x000f680000300800 */
[----:B------:R1:W-:Y:S01]  /*21d70*/  STL [R1+0x73c], R7 ;  /* 0x00073c0701007387 */ /* 0x0003e20000100800 */
[----:B------:R-:W-:-:S03]  /*21d80*/  IMAD R6, R29, c[0x0][0x190], RZ ;  /* 0x000064001d067a24 */ /* 0x000fc600078e02ff */
[----:B0-----:R-:W5:Y:S04]  /*21d90*/  LDL.LU R8, [R1+0x6d4] ;  /* 0x0006d40001087983 */ /* 0x001f680000300800 */
[----:B------:R0:W-:Y:S04]  /*21da0*/  STL [R1+0x738], R6 ;  /* 0x0007380601007387 */ /* 0x0001e80000100800 */
[----:B-1----:R-:W5:Y:S04]  /*21db0*/  LDL.LU R7, [R1+0x6d0] ;  /* 0x0006d00001077983 */ /* 0x002f680000300800 */
[----:B0-----:R-:W5:Y:S04]  /*21dc0*/  LDL.LU R6, [R1+0x6cc] ;  /* 0x0006cc0001067983 */ /* 0x001f680000300800 */
[----:B------:R-:W5:Y:S01]  /*21dd0*/  LDL.LU R29, [R1+0x6c8] ;  /* 0x0006c800011d7983 */ /* 0x000f620000300800 */
[----:B--2---:R-:W-:-:S05]  /*21de0*/  IMAD R4, R4, c[0x0][0x190], RZ ;  /* 0x0000640004047a24 */ /* 0x004fca00078e02ff */
[----:B------:R4:W-:Y:S01]  /*21df0*/  STL [R1+0x734], R4 ;  /* 0x0007340401007387 */ /* 0x0009e20000100800 */
[----:B---3--:R-:W-:-:S05]  /*21e00*/  IMAD R2, R2, c[0x0][0x190], RZ ;  /* 0x0000640002027a24 */ /* 0x008fca00078e02ff */
[----:B------:R0:W-:Y:S01]  /*21e10*/  STL [R1+0x730], R2 ;  /* 0x0007300201007387 */ /* 0x0001e20000100800 */
[----:B----4-:R-:W-:Y:S02]  /*21e20*/  IMAD R4, R0, c[0x0][0x190], RZ ;  /* 0x0000640000047a24 */ /* 0x010fe400078e02ff */
[----:B0-----:R-:W-:-:S03]  /*21e30*/  IMAD R2, R27, c[0x0][0x190], RZ ;  /* 0x000064001b027a24 */ /* 0x001fc600078e02ff */
[----:B------:R0:W-:Y:S01]  /*21e40*/  STL [R1+0x72c], R4 ;  /* 0x00072c0401007387 */ /* 0x0001e20000100800 */
[----:B------:R-:W-:-:S03]  /*21e50*/  IMAD R0, R26, c[0x0][0x190], RZ ;  /* 0x000064001a007a24 */ /* 0x000fc600078e02ff */
[----:B------:R1:W-:Y:S04]  /*21e60*/  STL [R1+0x728], R2 ;  /* 0x0007280201007387 */ /* 0x0003e80000100800 */
[----:B------:R2:W-:Y:S01]  /*21e70*/  STL [R1+0x724], R0 ;  /* 0x0007240001007387 */ /* 0x0005e20000100800 */
[----:B0-----:R-:W-:Y:S02]  /*21e80*/  IMAD R4, R23, c[0x0][0x190], RZ ;  /* 0x0000640017047a24 */ /* 0x001fe400078e02ff */
[----:B-1----:R-:W-:-:S03]  /*21e90*/  IMAD R2, R22, c[0x0][0x190], RZ ;  /* 0x0000640016027a24 */ /* 0x002fc600078e02ff */
[----:B------:R0:W-:Y:S01]  /*21ea0*/  STL [R1+0x720], R4 ;  /* 0x0007200401007387 */ /* 0x0001e20000100800 */
[----:B--2---:R-:W-:-:S03]  /*21eb0*/  IMAD R0, R21, c[0x0][0x190], RZ ;  /* 0x0000640015007a24 */ /* 0x004fc600078e02ff */
        /* <DEDUP_REMOVED lines=16> */
[----:B------:R-:W-:Y:S01]  /*21fc0*/  STL [R1+0x6fc], R4 ;  /* 0x0006fc0401007387 */ /* 0x000fe20000100800 */
[----:B--2---:R-:W-:-:S03]  /*21fd0*/  IMAD R0, R3, c[0x0][0x190], RZ ;  /* 0x0000640003007a24 */ /* 0x004fc600078e02ff */
        /* <DEDUP_REMOVED lines=11> */
[----:B------:R-:W2:Y:S01]  /*22090*/  LDL.LU R5, [R1+0x6c4] ;  /* 0x0006c40001057983 */ /* 0x000ea20000300800 */
[----:B0-----:R-:W-:-:S03]  /*220a0*/  IMAD R0, R25, c[0x0][0x190], RZ ;  /* 0x0000640019007a24 */ /* 0x001fc600078e02ff */
[----:B------:R5:W-:Y:S04]  /*220b0*/  STL [R1+0x6e0], R2 ;  /* 0x0006e00201007387 */ /* 0x000be80000100800 */
[----:B------:R-:W3:Y:S04]  /*220c0*/  LDL.LU R28, [R1+0x6c0] ;  /* 0x0006c000011c7983 */ /* 0x000ee80000300800 */
[----:B------:R0:W-:Y:S01]  /*220d0*/  STL [R1+0x6dc], R0 ;  /* 0x0006dc0001007387 */ /* 0x0001e20000100800 */
[----:B-----5:R-:W-:-:S03]  /*220e0*/  IMAD R2, R9, c[0x0][0x190], RZ ;  /* 0x0000640009027a24 */ /* 0x020fc600078e02ff */
[----:B------:R-:W4:Y:S01]  /*220f0*/  LDL.LU R25, [R1+0x6bc] ;  /* 0x0006bc0001197983 */ /* 0x000f220000300800 */
[----:B------:R-:W-:-:S03]  /*22100*/  IMAD R3, R7, c[0x0][0x190], RZ ;  /* 0x0000640007037a24 */ /* 0x000fc600078e02ff */
        /* <DEDUP_REMOVED lines=1115> */
[----:B------:R-:W-:Y:S02]  /*266c0*/  IMAD R3, R7, c[0x0][0x190], RZ ;  /* 0x0000640007037a24 */ /* 0x000fe400078e02ff */
[----:B0-----:R-:W-:Y:S01]  /*266d0*/  IMAD R0, R8, c[0x0][0x190], RZ ;  /* 0x0000640008007a24 */ /* 0x001fe200078e02ff */
[----:B------:R0:W-:Y:S04]  /*266e0*/  STL [R1+0x9c], R2 ;  /* 0x00009c0201007387 */ /* 0x0001e80000100800 */
[----:B------:R1:W-:Y:S01]  /*266f0*/  STL [R1+0x94], R0 ;  /* 0x0000940001007387 */ /* 0x0003e20000100800 */
[----:B0-----:R-:W-:-:S03]  /*26700*/  IMAD R2, R6, c[0x0][0x190], RZ ;  /* 0x0000640006027a24 */ /* 0x001fc600078e02ff */
[----:B------:R-:W-:Y:S01]  /*26710*/  STL [R1+0x90], R3 ;  /* 0x0000900301007387 */ /* 0x000fe20000100800 */
[----:B-1----:R-:W-:-:S03]  /*26720*/  IMAD R0, R29, c[0x0][0x190], RZ ;  /* 0x000064001d007a24 */ /* 0x002fc600078e02ff */
[----:B------:R-:W5:Y:S04]  /*26730*/  LDL.LU R4, [R1+0x78] ;  /* 0x0000780001047983 */ /* 0x000f680000300800 */
        /* <DEDUP_REMOVED lines=34> */
[----:B------:R-:W5:Y:S04]  /*26960*/  LDL.LU R28, [R1+0xc] ;  /* 0x00000c00011c7983 */ /* 0x000f680000300800 */
[----:B------:R-:W2:Y:S01]  /*26970*/  LDL.LU R25, [R1+0x8] ;  /* 0x0000080001197983 */ /* 0x000ea20000300800 */
[----:B------:R-:W-:-:S03]  /*26980*/  IMAD R2, R2, c[0x0][0x190], RZ ;  /* 0x0000640002027a24 */ /* 0x000fc600078e02ff */
[----:B------:R0:W-:Y:S04]  /*26990*/  STL [R1+0x78], R4 ;  /* 0x0000780401007387 */ /* 0x0001e80000100800 */
[----:B0-----:R-:W2:Y:S01]  /*269a0*/  LDL.LU R4, [R1+0x1d90] ;  /* 0x001d900001047983 */ /* 0x001ea20000300800 */
[----:B------:R-:W-:-:S03]  /*269b0*/  IMAD R0, R0, c[0x0][0x190], RZ ;  /* 0x0000640000007a24 */ /* 0x000fc600078e02ff */
[----:B------:R0:W-:Y:S01]  /*269c0*/  STL [R1+0x74], R2 ;  /* 0x0000740201007387 */ /* 0x0001e20000100800 */
[----:B------:R-:W-:Y:S02]  /*269d0*/  IMAD R27, R27, c[0x0][0x190], RZ ;  /* 0x000064001b1b7a24 */ /* 0x000fe400078e02ff */
[----:B------:R-:W-:Y:S01]  /*269e0*/  IMAD R26, R26, c[0x0][0x190], RZ ;  /* 0x000064001a1a7a24 */ /* 0x000fe200078e02ff */
[----:B0-----:R-:W5:Y:S01]  /*269f0*/  LDL.LU R2, [R1+0x1d8c] ;  /* 0x001d8c0001027983 */ /* 0x001f620000300800 */
[----:B------:R-:W-:-:S03]  /*26a00*/  IMAD R23, R23, c[0x0][0x190], RZ ;  /* 0x0000640017177a24 */ /* 0x000fc600078e02ff */
[----:B------:R0:W-:Y:S01]  /*26a10*/  STL [R1+0x70], R0 ;  /* 0x0000700001007387 */ /* 0x0001e20000100800 */
[----:B------:R-:W-:Y:S02]  /*26a20*/  IMAD R22, R22, c[0x0][0x190], RZ ;  /* 0x0000640016167a24 */ /* 0x000fe400078e02ff */
[----:B------:R-:W-:Y:S01]  /*26a30*/  IMAD R21, R21, c[0x0][0x190], RZ ;  /* 0x0000640015157a24 */ /* 0x000fe200078e02ff */
[----:B0-----:R-:W5:Y:S04]  /*26a40*/  LDL.LU R0, [R1+0x1d88] ;  /* 0x001d880001007983 */ /* 0x001f680000300800 */
[----:B------:R0:W-:Y:S01]  /*26a50*/  STL [R1+0x6c], R27 ;  /* 0x00006c1b01007387 */ /* 0x0001e20000100800 */
[----:B------:R-:W-:Y:S02]  /*26a60*/  IMAD R20, R20, c[0x0][0x190], RZ ;  /* 0x0000640014147a24 */ /* 0x000fe400078e02ff */
[----:B------:R-:W-:Y:S01]  /*26a70*/  IMAD R19, R19, c[0x0][0x190], RZ ;  /* 0x0000640013137a24 */ /* 0x000fe200078e02ff */
[----:B0-----:R-:W5:Y:S04]  /*26a80*/  LDL.LU R27, [R1+0x1d84] ;  /* 0x001d8400011b7983 */ /* 0x001f680000300800 */
[----:B------:R0:W-:Y:S01]  /*26a90*/  STL [R1+0x68], R26 ;  /* 0x0000681a01007387 */ /* 0x0001e20000100800 */
[----:B------:R-:W-:-:S03]  /*26aa0*/  IMAD R18, R18, c[0x0][0x190], RZ ;  /* 0x0000640012127a24 */ /* 0x000fc600078e02ff */
        /* <DEDUP_REMOVED lines=37> */
[----:B------:R0:W-:Y:S04]  /*26d00*/  STL [R1+0x34], R12 ;  /* 0x0000340c01007387 */ /* 0x0001e80000100800 */
        /* <DEDUP_REMOVED lines=10> */
[----:B0-----:R-:W5:Y:S01]  /*26db0*/  LDL.LU R29, [R1+0x1d38] ;  /* 0x001d3800011d7983 */ /* 0x001f620000300800 */
[----:B--2---:R-:W-:-:S02]  /*26dc0*/  IMAD R7, R7, c[0x0][0x190], RZ ;  /* 0x0000640007077a24 */ /* 0x004fc400078e02ff */
[----:B---3--:R-:W-:Y:S02]  /*26dd0*/  IMAD R6, R6, c[0x0][0x190], RZ ;  /* 0x0000640006067a24 */ /* 0x008fe400078e02ff */
[----:B----4-:R-:W-:Y:S02]  /*26de0*/  IMAD R5, R5, c[0x0][0x190], RZ ;  /* 0x0000640005057a24 */ /* 0x010fe400078e02ff */
[----:B-----5:R-:W-:Y:S02]  /*26df0*/  IMAD R28, R28, c[0x0][0x190], RZ ;  /* 0x000064001c1c7a24 */ /* 0x020fe400078e02ff */
[----:B------:R-:W-:Y:S02]  /*26e00*/  IMAD R25, R25, c[0x0][0x190], RZ ;  /* 0x0000640019197a24 */ /* 0x000fe400078e02ff */
[----:B------:R-:W-:-:S05]  /*26e10*/  IMAD R29, R29, c[0x0][0x190], RZ ;  /* 0x000064001d1d7a24 */ /* 0x000fca00078e02ff */
[----:B------:R0:W-:Y:S04]  /*26e20*/  STL [R1+0x1d04], R29 ;  /* 0x001d041d01007387 */ /* 0x0001e80000100800 */
[----:B0-----:R-:W2:Y:S04]  /*26e30*/  LDL.LU R29, [R1+0x4] ;  /* 0x00000400011d7983 */ /* 0x001ea80000300800 */
[----:B------:R0:W-:Y:S04]  /*26e40*/  STL [R1+0x18], R7 ;  /* 0x0000180701007387 */ /* 0x0001e80000100800 */
[----:B0-----:R-:W3:Y:S04]  /*26e50*/  LDL.LU R7, [R1+0x1d34] ;  /* 0x001d340001077983 */ /* 0x001ee80000300800 */
[----:B------:R0:W-:Y:S04]  /*26e60*/  STL [R1+0x14], R6 ;  /* 0x0000140601007387 */ /* 0x0001e80000100800 */
[----:B0-----:R-:W4:Y:S04]  /*26e70*/  LDL.LU R6, [R1+0x1d30] ;  /* 0x001d300001067983 */ /* 0x001f280000300800 */
[----:B------:R0:W-:Y:S04]  /*26e80*/  STL [R1+0x10], R5 ;  /* 0x0000100501007387 */ /* 0x0001e80000100800 */
[----:B0-----:R-:W5:Y:S04]  /*26e90*/  LDL.LU R5, [R1+0x1d2c] ;  /* 0x001d2c0001057983 */ /* 0x001f680000300800 */
[----:B------:R0:W-:Y:S04]  /*26ea0*/  STL [R1+0xc], R28 ;  /* 0x00000c1c01007387 */ /* 0x0001e80000100800 */
[----:B0-----:R-:W5:Y:S04]  /*26eb0*/  LDL.LU R28, [R1+0x1d28] ;  /* 0x001d2800011c7983 */ /* 0x001f680000300800 */
[----:B------:R0:W-:Y:S04]  /*26ec0*/  STL [R1+0x8], R25 ;  /* 0x0000081901007387 */ /* 0x0001e80000100800 */
[----:B0-----:R-:W5:Y:S01]  /*26ed0*/  LDL.LU R25, [R1+0x1d24] ;  /* 0x001d240001197983 */ /* 0x001f620000300800 */
[----:B------:R-:W-:-:S02]  /*26ee0*/  IMAD R8, R8, c[0x0][0x190], RZ ;  /* 0x0000640008087a24 */ /* 0x000fc400078e02ff */
[----:B------:R-:W-:Y:S02]  /*26ef0*/  IMAD R9, R9, c[0x0][0x190], RZ ;  /* 0x0000640009097a24 */ /* 0x000fe400078e02ff */
[----:B------:R-:W-:Y:S02]  /*26f00*/  IMAD R10, R10, c[0x0][0x190], RZ ;  /* 0x000064000a0a7a24 */ /* 0x000fe400078e02ff */
[----:B------:R-:W-:Y:S02]  /*26f10*/  IMAD R11, R11, c[0x0][0x190], RZ ;  /* 0x000064000b0b7a24 */ /* 0x000fe400078e02ff */
[----:B------:R-:W-:Y:S02]  /*26f20*/  IMAD R12, R12, c[0x0][0x190], RZ ;  /* 0x000064000c0c7a24 */ /* 0x000fe400078e02ff */
[----:B------:R-:W-:Y:S02]  /*26f30*/  IMAD R3, R3, c[0x0][0x190], RZ ;  /* 0x0000640003037a24 */ /* 0x000fe400078e02ff */
[----:B------:R-:W-:-:S02]  /*26f40*/  IMAD R13, R13, c[0x0][0x190], RZ ;  /* 0x000064000d0d7a24 */ /* 0x000fc400078e02ff */
[----:B------:R-:W-:Y:S02]  /*26f50*/  IMAD R14, R14, c[0x0][0x190], RZ ;  /* 0x000064000e0e7a24 */ /* 0x000fe400078e02ff */
[----:B------:R-:W-:Y:S02]  /*26f60*/  IMAD R15, R15, c[0x0][0x190], RZ ;  /* 0x000064000f0f7a24 */ /* 0x000fe400078e02ff */
[----:B------:R-:W-:Y:S02]  /*26f70*/  IMAD R16, R16, c[0x0][0x190], RZ ;  /* 0x0000640010107a24 */ /* 0x000fe400078e02ff */
[----:B------:R-:W-:Y:S02]  /*26f80*/  IMAD R17, R17, c[0x0][0x190], RZ ;  /* 0x0000640011117a24 */ /* 0x000fe400078e02ff */
[----:B------:R-:W-:Y:S02]  /*26f90*/  IMAD R18, R18, c[0x0][0x190], RZ ;  /* 0x0000640012127a24 */ /* 0x000fe400078e02ff */
[----:B--2---:R-:W-:-:S05]  /*26fa0*/  IMAD R29, R29, c[0x0][0x190], RZ ;  /* 0x000064001d1d7a24 */ /* 0x004fca00078e02ff */
[----:B------:R0:W-:Y:S01]  /*26fb0*/  STL [R1+0x4], R29 ;  /* 0x0000041d01007387 */ /* 0x0001e20000100800 */
[----:B---3--:R-:W-:Y:S02]  /*26fc0*/  IMAD R7, R7, c[0x0][0x190], RZ ;  /* 0x0000640007077a24 */ /* 0x008fe400078e02ff */
[----:B----4-:R-:W-:Y:S02]  /*26fd0*/  IMAD R6, R6, c[0x0][0x190], RZ ;  /* 0x0000640006067a24 */ /* 0x010fe400078e02ff */
[----:B-----5:R-:W-:Y:S02]  /*26fe0*/  IMAD R5, R5, c[0x0][0x190], RZ ;  /* 0x0000640005057a24 */ /* 0x020fe400078e02ff */
[----:B------:R-:W-:Y:S02]  /*26ff0*/  IMAD R28, R28, c[0x0][0x190], RZ ;  /* 0x000064001c1c7a24 */ /* 0x000fe400078e02ff */
[----:B0-----:R-:W-:Y:S02]  /*27000*/  IMAD R29, R25, c[0x0][0x190], RZ ;  /* 0x00006400191d7a24 */ /* 0x001fe400078e02ff */
[----:B------:R-:W2:Y:S04]  /*27010*/  LDL.LU R25, [R1+0x1d20] ;  /* 0x001d200001197983 */ /* 0x000ea80000300800 */
[----:B------:R0:W-:Y:S04]  /*27020*/  STL [R1+0x1ce8], R28 ;  /* 0x001ce81c01007387 */ /* 0x0001e80000100800 */
[----:B------:R-:W-:Y:S04]  /*27030*/  STL [R1], R29 ;  /* 0x0000001d01007387 */ /* 0x000fe80000100800 */
[----:B0-----:R-:W3:Y:S04]  /*27040*/  LDL R28, [R1+0x80c] ;  /* 0x00080c00011c7983 */ /* 0x001ee80000100800 */
[----:B------:R-:W-:Y:S04]  /*27050*/  STL [R1+0x79c], R5 ;  /* 0x00079c0501007387 */ /* 0x000fe80000100800 */
[----:B------:R0:W-:Y:S04]  /*27060*/  STL [R1+0x1ce0], R6 ;  /* 0x001ce00601007387 */ /* 0x0001e80000100800 */
[----:B0-----:R-:W4:Y:S04]  /*27070*/  LDL.LU R6, [R1+0x30] ;  /* 0x0000300001067983 */ /* 0x001f280000300800 */
[----:B------:R0:W-:Y:S04]  /*27080*/  STL [R1+0x1cdc], R7 ;  /* 0x001cdc0701007387 */ /* 0x0001e80000100800 */
[----:B0-----:R-:W5:Y:S04]  /*27090*/  LDL.LU R7, [R1+0x98] ;  /* 0x0000980001077983 */ /* 0x001f680000300800 */
[----:B------:R-:W-:Y:S04]  /*270a0*/  STL [R1+0x1cd8], R8 ;  /* 0x001cd80801007387 */ /* 0x000fe80000100800 */
[----:B------:R0:W-:Y:S04]  /*270b0*/  STL [R1+0x1cd4], R9 ;  /* 0x001cd40901007387 */ /* 0x0001e80000100800 */
[----:B0-----:R-:W5:Y:S04]  /*270c0*/  LDL.LU R9, [R1+0xc0] ;  /* 0x0000c00001097983 */ /* 0x001f680000300800 */
[----:B------:R-:W-:Y:S04]  /*270d0*/  STL [R1+0x1cd0], R10 ;  /* 0x001cd00a01007387 */ /* 0x000fe80000100800 */
        /* <DEDUP_REMOVED lines=22> */
[----:B------:R-:W-:Y:S01]  /*27240*/  IMAD.MOV R29, RZ, RZ, -c[0x0][0x188] ;  /* 0x80006200ff1d7624 */ /* 0x000fe200078e02ff */
[----:B------:R2:W-:Y:S04]  /*27250*/  STL [R1+0x1d10], R19 ;  /* 0x001d101301007387 */ /* 0x0005e80000100800 */
[----:B------:R-:W-:Y:S04]  /*27260*/  STL [R1+0x1d14], R20 ;  /* 0x001d141401007387 */ /* 0x000fe80000100800 */
[----:B------:R-:W-:Y:S04]  /*27270*/  STL [R1+0x1d18], R21 ;  /* 0x001d181501007387 */ /* 0x000fe80000100800 */
[----:B------:R-:W-:Y:S01]  /*27280*/  STL [R1+0x1d1c], R22 ;  /* 0x001d1c1601007387 */ /* 0x000fe20000100800 */
[----:B--2---:R-:W-:Y:S01]  /*27290*/  LEA R19, P6, R24, R25, 0x1 ;  /* 0x0000001918137211 */ /* 0x004fe200078c08ff */
[----:B---3--:R-:W-:-:S02]  /*272a0*/  IMAD R5, R29, 0x2, R28 ;  /* 0x000000021d057824 */ /* 0x008fc400078e021c */
[----:B------:R-:W2:Y:S04]  /*272b0*/  LDL.LU R29, [R1+0x140] ;  /* 0x00014000011d7983 */ /* 0x000ea80000300800 */
[----:B------:R-:W3:Y:S04]  /*272c0*/  LDL.LU R10, [R1+0x178] ;  /* 0x00017800010a7983 */ /* 0x000ee80000300800 */
[----:B------:R5:W-:Y:S01]  /*272d0*/  STL [R1+0xbb8], R19 ;  /* 0x000bb81301007387 */ /* 0x000be20000100800 */
[----:B----4-:R-:W-:-:S05]  /*272e0*/  LEA R8, P5, R6, R25, 0x1 ;  /* 0x0000001906087211 */ /* 0x010fca00078a08ff */
[----:B------:R0:W-:Y:S04]  /*272f0*/  STL [R1+0xbc0], R8 ;  /* 0x000bc00801007387 */ /* 0x0001e80000100800 */
[----:B------:R-:W4:Y:S01]  /*27300*/  LDL.LU R28, [R1+0x188] ;  /* 0x00018800011c7983 */ /* 0x000f220000300800 */
[----:B-----5:R-:W-:-:S05]  /*27310*/  LEA R19, P4, R7, R25, 0x1 ;  /* 0x0000001907137211 */ /* 0x020fca00078808ff */
[----:B------:R1:W-:Y:S01]  /*27320*/  STL [R1+0xbc8], R19 ;  /* 0x000bc81301007387 */ /* 0x0003e20000100800 */
[----:B0-----:R-:W-:-:S05]  /*27330*/  LEA R8, P3, R9, R25, 0x1 ;  /* 0x0000001909087211 */ /* 0x001fca00078608ff */
[----:B------:R0:W-:Y:S04]  /*27340*/  STL [R1+0xbd0], R8 ;  /* 0x000bd00801007387 */ /* 0x0001e80000100800 */
[----:B-1----:R-:W4:Y:S01]  /*27350*/  LDL.LU R19, [R1+0x1b4] ;  /* 0x0001b40001137983 */ /* 0x002f220000300800 */
[-C--:B------:R-:W-:Y:S02]  /*27360*/  LEA R21, P0, R16, R25.reuse, 0x1 ;  /* 0x0000001910157211 */ /* 0x080fe400078008ff */
[-C--:B0-----:R-:W-:Y:S02]  /*27370*/  LEA R8, P1, R17, R25.reuse, 0x1 ;  /* 0x0000001911087211 */ /* 0x081fe400078208ff */
[----:B------:R-:W-:-:S05]  /*27380*/  LEA R20, P2, R18, R25, 0x1 ;  /* 0x0000001912147211 */ /* 0x000fca00078408ff */
[----:B------:R-:W-:Y:S04]  /*27390*/  STL [R1+0xbd8], R20 ;  /* 0x000bd81401007387 */ /* 0x000fe80000100800 */
[----:B------:R0:W-:Y:S04]  /*273a0*/  STL [R1+0xbe0], R8 ;  /* 0x000be00801007387 */ /* 0x0001e80000100800 */
[----:B0-----:R-:W5:Y:S01]  /*273b0*/  LDL.LU R8, [R1+0x1c0] ;  /* 0x0001c00001087983 */ /* 0x001f620000300800 */
[----:B------:R-:W-:-:S03]  /*273c0*/  LEA.HI.X.SX32 R20, R24, R4, 0x1, P6 ;  /* 0x0000000418147211 */ /* 0x000fc600030f0eff */
[----:B------:R0:W-:Y:S04]  /*273d0*/  STL [R1+0xbe8], R21 ;  /* 0x000be81501007387 */ /* 0x0001e80000100800 */
[----:B------:R1:W-:Y:S01]  /*273e0*/  STL [R1+0xbb4], R20 ;  /* 0x000bb41401007387 */ /* 0x0003e20000100800 */
[-C--:B0-----:R-:W-:Y:S02]  /*273f0*/  LEA R21, P6, R15, R25.reuse, 0x1 ;  /* 0x000000190f157211 */ /* 0x081fe400078c08ff */
[----:B-1----:R-:W-:Y:S02]  /*27400*/  LEA.HI.X.SX32 R20, R6, R4, 0x1, P5 ;  /* 0x0000000406147211 */ /* 0x002fe400028f0eff */
[----:B------:R-:W5:Y:S04]  /*27410*/  LDL.LU R6, [R1+0x1c4] ;  /* 0x0001c40001067983 */ /* 0x000f680000300800 */
[----:B------:R0:W-:Y:S04]  /*27420*/  STL [R1+0xbf0], R21 ;  /* 0x000bf01501007387 */ /* 0x0001e80000100800 */
[----:B------:R1:W-:Y:S01]  /*27430*/  STL [R1+0xbbc], R20 ;  /* 0x000bbc1401007387 */ /* 0x0003e20000100800 */
[----:B0-----:R-:W-:-:S02]  /*27440*/  LEA R21, P5, R14, R25, 0x1 ;  /* 0x000000190e157211 */ /* 0x001fc400078a08ff */
[----:B-1----:R-:W-:Y:S02]  /*27450*/  LEA.HI.X.SX32 R20, R7, R4, 0x1, P4 ;  /* 0x0000000407147211 */ /* 0x002fe400020f0eff */
[----:B------:R-:W5:Y:S04]  /*27460*/  LDL.LU R7, [R1+0x1d4] ;  /* 0x0001d40001077983 */ /* 0x000f680000300800 */
[----:B------:R0:W-:Y:S04]  /*27470*/  STL [R1+0xbf8], R21 ;  /* 0x000bf81501007387 */ /* 0x0001e80000100800 */
[----:B------:R1:W-:Y:S01]  /*27480*/  STL [R1+0xbc4], R20 ;  /* 0x000bc41401007387 */ /* 0x0003e20000100800 */
[----:B0-----:R-:W-:-:S02]  /*27490*/  LEA R21, P4, R13, R25, 0x1 ;  /* 0x000000190d157211 */ /* 0x001fc400078808ff */
[-C--:B-1----:R-:W-:Y:S02]  /*274a0*/  LEA.HI.X.SX32 R20, R9, R4.reuse, 0x1, P3 ;  /* 0x0000000409147211 */ /* 0x082fe400018f0eff */
[----:B------:R-:W5:Y:S04]  /*274b0*/  LDL.LU R9, [R1+0x20c] ;  /* 0x00020c0001097983 */ /* 0x000f680000300800 */
[----:B------:R-:W-:Y:S04]  /*274c0*/  STL [R1+0xc00], R21 ;  /* 0x000c001501007387 */ /* 0x000fe80000100800 */
[----:B------:R0:W-:Y:S02]  /*274d0*/  STL [R1+0xbcc], R20 ;  /* 0x000bcc1401007387 */ /* 0x0001e40000100800 */
[----:B0-----:R-:W-:-:S02]  /*274e0*/  LEA.HI.X.SX32 R20, R18, R4, 0x1, P2 ;  /* 0x0000000412147211 */ /* 0x001fc400010f0eff */
[----:B------:R-:W5:Y:S01]  /*274f0*/  LDL.LU R18, [R1+0x214] ;  /* 0x0002140001127983 */ /* 0x000f620000300800 */
[----:B------:R-:W-:-:S05]  /*27500*/  LEA R21, P3, R3, R25, 0x1 ;  /* 0x0000001903157211 */ /* 0x000fca00078608ff */
        /* <DEDUP_REMOVED lines=12> */
[----:B--2---:R-:W-:-:S02]  /*275d0*/  LEA R21, P0, R29, R25, 0x1 ;  /* 0x000000191d157211 */ /* 0x004fc400078008ff */
[----:B0-----:R-:W-:Y:S02]  /*275e0*/  LEA.HI.X.SX32 R20, R15, R4, 0x1, P6 ;  /* 0x000000040f147211 */ /* 0x001fe400030f0eff */
[----:B------:R-:W2:Y:S04]  /*275f0*/  LDL.LU R15, [R1+0x260] ;  /* 0x00026000010f7983 */ /* 0x000ea80000300800 */
[----:B------:R3:W-:Y:S04]  /*27600*/  STL [R1+0xc20], R21 ;  /* 0x000c201501007387 */ /* 0x0007e80000100800 */
[----:B------:R0:W-:Y:S01]  /*27610*/  STL [R1+0xbec], R20 ;  /* 0x000bec1401007387 */ /* 0x0001e20000100800 */
[----:B---3--:R-:W-:-:S02]  /*27620*/  LEA R21, P6, R10, R25, 0x1 ;  /* 0x000000190a157211 */ /* 0x008fc400078c08ff */
[----:B0-----:R-:W-:Y:S02]  /*27630*/  LEA.HI.X.SX32 R20, R14, R4, 0x1, P5 ;  /* 0x000000040e147211 */ /* 0x001fe400028f0eff */
[----:B------:R-:W3:Y:S04]  /*27640*/  LDL.LU R14, [R1+0x268] ;  /* 0x00026800010e7983 */ /* 0x000ee80000300800 */
[----:B------:R4:W-:Y:S04]  /*27650*/  STL [R1+0xc28], R21 ;  /* 0x000c281501007387 */ /* 0x0009e80000100800 */
[----:B------:R0:W-:Y:S01]  /*27660*/  STL [R1+0xbf4], R20 ;  /* 0x000bf41401007387 */ /* 0x0001e20000100800 */
[----:B----4-:R-:W-:-:S02]  /*27670*/  LEA R21, P5, R28, R25, 0x1 ;  /* 0x000000191c157211 */ /* 0x010fc400078a08ff */
[----:B0-----:R-:W-:Y:S02]  /*27680*/  LEA.HI.X.SX32 R20, R13, R4, 0x1, P4 ;  /* 0x000000040d147211 */ /* 0x001fe400020f0eff */
[----:B------:R-:W4:Y:S04]  /*27690*/  LDL.LU R13, [R1+0x29c] ;  /* 0x00029c00010d7983 */ /* 0x000f280000300800 */
[----:B------:R0:W-:Y:S04]  /*276a0*/  STL [R1+0xc30], R21 ;  /* 0x000c301501007387 */ /* 0x0001e80000100800 */
[----:B------:R1:W-:Y:S01]  /*276b0*/  STL [R1+0xbfc], R20 ;  /* 0x000bfc1401007387 */ /* 0x0003e20000100800 */
[----:B0-----:R-:W-:-:S02]  /*276c0*/  LEA R21, P4, R19, R25, 0x1 ;  /* 0x0000001913157211 */ /* 0x001fc400078808ff */
[-C--:B-1----:R-:W-:Y:S02]  /*276d0*/  LEA.HI.X.SX32 R20, R3, R4.reuse, 0x1, P3 ;  /* 0x0000000403147211 */ /* 0x082fe400018f0eff */
[----:B------:R-:W4:Y:S04]  /*276e0*/  LDL.LU R3, [R1+0x428] ;  /* 0x0004280001037983 */ /* 0x000f280000300800 */
[----:B------:R-:W-:Y:S04]  /*276f0*/  STL [R1+0xc38], R21 ;  /* 0x000c381501007387 */ /* 0x000fe80000100800 */
[----:B------:R0:W-:Y:S02]  /*27700*/  STL [R1+0xc04], R20 ;  /* 0x000c041401007387 */ /* 0x0001e40000100800 */
[----:B0-----:R-:W-:-:S02]  /*27710*/  LEA.HI.X.SX32 R20, R12, R4, 0x1, P2 ;  /* 0x000000040c147211 */ /* 0x001fc400010f0eff */
[----:B------:R-:W4:Y:S01]  /*27720*/  LDL.LU R12, [R1+0x798] ;  /* 0x00079800010c7983 */ /* 0x000f220000300800 */
[----:B-----5:R-:W-:-:S05]  /*27730*/  LEA R21, P3, R8, R25, 0x1 ;  /* 0x0000001908157211 */ /* 0x020fca00078608ff */
[----:B------:R-:W-:Y:S04]  /*27740*/  STL [R1+0xc40], R21 ;  /* 0x000c401501007387 */ /* 0x000fe80000100800 */
[----:B------:R0:W-:Y:S02]  /*27750*/  STL [R1+0xc0c], R20 ;  /* 0x000c0c1401007387 */ /* 0x0001e40000100800 */
[----:B0-----:R-:W-:Y:S02]  /*27760*/  LEA.HI.X.SX32 R20, R11, R4, 0x1, P1 ;  /* 0x000000040b147211 */ /* 0x001fe400008f0eff */
        /* <DEDUP_REMOVED lines=45> */
[----:B-1----:R-:W-:Y:S02]  /*27a40*/  LEA.HI.X.SX32 R20, R18, R4, 0x1, P6 ;  /* 0x0000000412147211 */ /* 0x002fe400030f0eff */
        /* <DEDUP_REMOVED lines=16> */
[----:B------:R-:W-:Y:S04]  /*27b50*/  STL [R1+0xca8], R21 ;  /* 0x000ca81501007387 */ /* 0x000fe80000100800 */
[----:B------:R0:W-:Y:S02]  /*27b60*/  STL [R1+0xc74], R20 ;  /* 0x000c741401007387 */ /* 0x0001e40000100800 */
[----:B0-----:R-:W-:Y:S02]  /*27b70*/  LEA.HI.X.SX32 R20, R14, R4, 0x1, P2 ;  /* 0x000000040e147211 */ /* 0x001fe400010f0eff */
[-C--:B------:R-:W-:Y:S01]  /*27b80*/  LEA R21, P3, R10, R25.reuse, 0x1 ;  /* 0x000000190a157211 */ /* 0x080fe200078608ff */
        /* <DEDUP_REMOVED lines=18> */
[-C--:B--2---:R-:W-:Y:S02]  /*27cb0*/  LEA R21, P6, R6, R25.reuse, 0x1 ;  /* 0x0000001906157211 */ /* 0x084fe400078c08ff */
        /* <DEDUP_REMOVED lines=40> */
[----:B------:R-:W5:Y:S01]  /*27f40*/  LDL.LU R9, [R1+0x730] ;  /* 0x0007300001097983 */ /* 0x000f620000300800 */
[----:B------:R-:W-:-:S05]  /*27f50*/  LEA R21, P5, R13, R25, 0x1 ;  /* 0x000000190d157211 */ /* 0x000fca00078a08ff */
[----:B------:R-:W-:Y:S04]  /*27f60*/  STL [R1+0xd10], R21 ;  /* 0x000d101501007387 */ /* 0x000fe80000100800 */
[----:B------:R0:W-:Y:S02]  /*27f70*/  STL [R1+0xcdc], R20 ;  /* 0x000cdc1401007387 */ /* 0x0001e40000100800 */
[-C--:B0-----:R-:W-:Y:S02]  /*27f80*/  LEA.HI.X.SX32 R20, R18, R4.reuse, 0x1, P3 ;  /* 0x0000000412147211 */ /* 0x081fe400018f0eff */
[----:B------:R-:W-:Y:S01]  /*27f90*/  LEA R21, P4, R3, R25, 0x1 ;  /* 0x0000001903157211 */ /* 0x000fe200078808ff */
        /* <DEDUP_REMOVED lines=10> */
[----:B--2---:R-:W-:-:S05]  /*28040*/  LEA R21, P2, R11, R25, 0x1 ;  /* 0x000000190b157211 */ /* 0x004fca00078408ff */
[----:B------:R3:W-:Y:S04]  /*28050*/  STL [R1+0xd28], R21 ;  /* 0x000d281501007387 */ /* 0x0007e80000100800 */
[----:B------:R0:W-:Y:S01]  /*28060*/  STL [R1+0xcf4], R20 ;  /* 0x000cf41401007387 */ /* 0x0001e20000100800 */
[-C--:B---3--:R-:W-:Y:S02]  /*28070*/  LEA R21, P1, R29, R25.reuse, 0x1 ;  /* 0x000000191d157211 */ /* 0x088fe400078208ff */
[----:B0-----:R-:W-:Y:S02]  /*28080*/  LEA.HI.X.SX32 R20, R15, R4, 0x1, P0 ;  /* 0x000000040f147211 */ /* 0x001fe400000f0eff */
[----:B------:R-:W2:Y:S04]  /*28090*/  LDL.LU R15, [R1+0x720] ;  /* 0x00072000010f7983 */ /* 0x000ea80000300800 */
[----:B------:R4:W-:Y:S04]  /*280a0*/  STL [R1+0xd30], R21 ;  /* 0x000d301501007387 */ /* 0x0009e80000100800 */
[----:B------:R0:W-:Y:S01]  /*280b0*/  STL [R1+0xcfc], R20 ;  /* 0x000cfc1401007387 */ /* 0x0001e20000100800 */
[----:B----4-:R-:W-:-:S02]  /*280c0*/  LEA R21, P0, R10, R25, 0x1 ;  /* 0x000000190a157211 */ /* 0x010fc400078008ff */
[----:B0-----:R-:W-:Y:S02]  /*280d0*/  LEA.HI.X.SX32 R20, R14, R4, 0x1, P6 ;  /* 0x000000040e147211 */ /* 0x001fe400030f0eff */
[----:B------:R-:W3:Y:S04]  /*280e0*/  LDL.LU R14, [R1+0x71c] ;  /* 0x00071c00010e7983 */ /* 0x000ee80000300800 */
        /* <DEDUP_REMOVED lines=50> */
[----:B------:R-:W-:Y:S04]  /*28410*/  STL [R1+0xd88], R21 ;  /* 0x000d881501007387 */ /* 0x000fe80000100800 */
[----:B------:R0:W-:Y:S02]  /*28420*/  STL [R1+0xd54], R20 ;  /* 0x000d541401007387 */ /* 0x0001e40000100800 */
[----:B0-----:R-:W-:Y:S02]  /*28430*/  LEA.HI.X.SX32 R20, R7, R4, 0x1, P2 ;  /* 0x0000000407147211 */ /* 0x001fe400010f0eff */
[-C--:B---3--:R-:W-:Y:S01]  /*28440*/  LEA R21, P3, R14, R25.reuse, 0x1 ;  /* 0x000000190e157211 */ /* 0x088fe200078608ff */
        /* <DEDUP_REMOVED lines=59> */
[----:B------:R-:W2:Y:S01]  /*28800*/  LDL.LU R10, [R1+0x6c0] ;  /* 0x0006c000010a7983 */ /* 0x000ea20000300800 */
[----:B---3--:R-:W-:-:S05]  /*28810*/  LEA R21, P5, R9, R25, 0x1 ;  /* 0x0000001909157211 */ /* 0x008fca00078a08ff */
[----:B------:R-:W-:Y:S04]  /*28820*/  STL [R1+0xdf0], R21 ;  /* 0x000df01501007387 */ /* 0x000fe80000100800 */
[----:B------:R0:W-:Y:S02]  /*28830*/  STL [R1+0xdbc], R20 ;  /* 0x000dbc1401007387 */ /* 0x0001e40000100800 */
[----:B0-----:R-:W-:Y:S02]  /*28840*/  LEA.HI.X.SX32 R20, R28, R4, 0x1, P3 ;  /* 0x000000041c147211 */ /* 0x001fe400018f0eff */
[-C--:B----4-:R-:W-:Y:S01]  /*28850*/  LEA R21, P4, R18, R25.reuse, 0x1 ;  /* 0x0000001912157211 */ /* 0x090fe200078808ff */
        /* <DEDUP_REMOVED lines=59> */
[----:B------:R-:W3:Y:S01]  /*28c10*/  LDL.LU R3, [R1+0x688] ;  /* 0x0006880001037983 */ /* 0x000ee20000300800 */
[----:B----4-:R-:W-:-:S05]  /*28c20*/  LEA R21, P6, R19, R25, 0x1 ;  /* 0x0000001913157211 */ /* 0x010fca00078c08ff */
[----:B------:R-:W-:Y:S04]  /*28c30*/  STL [R1+0xe58], R21 ;  /* 0x000e581501007387 */ /* 0x000fe80000100800 */
[----:B------:R0:W-:Y:S02]  /*28c40*/  STL [R1+0xe24], R20 ;  /* 0x000e241401007387 */ /* 0x0001e40000100800 */
[-C--:B0-----:R-:W-:Y:S02]  /*28c50*/  LEA.HI.X.SX32 R20, R12, R4.reuse, 0x1, P4 ;  /* 0x000000040c147211 */ /* 0x081fe400020f0eff */
[----:B------:R-:W-:Y:S01]  /*28c60*/  LEA R21, P5, R8, R25, 0x1 ;  /* 0x0000001908157211 */ /* 0x000fe200078a08ff */
[----:B------:R-:W4:Y:S04]  /*28c70*/  LDL.LU R12, [R1+0x684] ;  /* 0x00068400010c7983 */ /* 0x000f280000300800 */
[----:B------:R-:W-:Y:S04]  /*28c80*/  STL [R1+0xe60], R21 ;  /* 0x000e601501007387 */ /* 0x000fe80000100800 */
[----:B------:R0:W-:Y:S02]  /*28c90*/  STL [R1+0xe2c], R20 ;  /* 0x000e2c1401007387 */ /* 0x0001e40000100800 */
[----:B0-----:R-:W-:-:S02]  /*28ca0*/  LEA.HI.X.SX32 R20, R11, R4, 0x1, P3 ;  /* 0x000000040b147211 */ /* 0x001fc400018f0eff */
[-C--:B------:R-:W-:Y:S01]  /*28cb0*/  LEA R21, P4, R6, R25.reuse, 0x1 ;  /* 0x0000001906157211 */ /* 0x080fe200078808ff */
        /* <DEDUP_REMOVED lines=103> */
[-C--:B0-----:R-:W-:Y:S02]  /*29330*/  LEA.HI.X.SX32 R20, R19, R4.reuse, 0x1, P3 ;  /* 0x0000000413147211 */ /* 0x081fe400018f0eff */
[----:B---3--:R-:W-:Y:S01]  /*29340*/  LEA R21, P4, R17, R25, 0x1 ;  /* 0x0000001911157211 */ /* 0x008fe200078808ff */
[----:B------:R-:W2:Y:S04]  /*29350*/  LDL.LU R19, [R1+0x62c] ;  /* 0x00062c0001137983 */ /* 0x000ea80000300800 */
[----:B------:R-:W-:Y:S04]  /*29360*/  STL [R1+0xf10], R21 ;  /* 0x000f101501007387 */ /* 0x000fe80000100800 */
[----:B------:R0:W-:Y:S02]  /*29370*/  STL [R1+0xedc], R20 ;  /* 0x000edc1401007387 */ /* 0x0001e40000100800 */
[----:B0-----:R-:W-:-:S02]  /*29380*/  LEA.HI.X.SX32 R20, R8, R4, 0x1, P2 ;  /* 0x0000000408147211 */ /* 0x001fc400010f0eff */
        /* <DEDUP_REMOVED lines=15> */
[----:B------:R-:W4:Y:S01]  /*29480*/  LDL.LU R9, [R1+0x61c] ;  /* 0x00061c0001097983 */ /* 0x000f220000300800 */
[----:B------:R-:W-:-:S05]  /*29490*/  LEA R21, P0, R13, R25, 0x1 ;  /* 0x000000190d157211 */ /* 0x000fca00078008ff */
        /* <DEDUP_REMOVED lines=1501> */
[----:B------:R0:W-:Y:S01]  /*2f270*/  STL [R1+0x185c], R20 ;  /* 0x00185c1401007387 */ /* 0x0001e20000100800 */
[-C--:B------:R-:W-:Y:S02]  /*2f280*/  LEA.HI.X.SX32 R19, R19, R4.reuse, 0x1, P5 ;  /* 0x0000000413137211 */ /* 0x080fe400028f0eff */
[----:B0-----:R-:W-:Y:S02]  /*2f290*/  LEA.HI.X.SX32 R20, R28, R4, 0x1, P6 ;  /* 0x000000041c147211 */ /* 0x001fe400030f0eff */
[-C--:B------:R-:W-:Y:S01]  /*2f2a0*/  LEA R21, P0, R18, R25.reuse, 0x1 ;  /* 0x0000001912157211 */ /* 0x080fe200078008ff */
[----:B------:R-:W4:Y:S04]  /*2f2b0*/  LDL.LU R28, [R1+0x11c] ;  /* 0x00011c00011c7983 */ /* 0x000f280000300800 */
[----:B------:R-:W-:Y:S04]  /*2f2c0*/  STL [R1+0x1898], R21 ;  /* 0x0018981501007387 */ /* 0x000fe80000100800 */
[----:B------:R0:W-:Y:S04]  /*2f2d0*/  STL [R1+0x1864], R20 ;  /* 0x0018641401007387 */ /* 0x0001e80000100800 */
[----:B0-----:R-:W4:Y:S01]  /*2f2e0*/  LDL.LU R20, [R1+0x118] ;  /* 0x0001180001147983 */ /* 0x001f220000300800 */
        /* <DEDUP_REMOVED lines=22> */
[----:B------:R0:W-:Y:S04]  /*2f450*/  STL [R1+0x188c], R19 ;  /* 0x00188c1301007387 */ /* 0x0001e80000100800 */
[----:B0-----:R-:W5:Y:S01]  /*2f460*/  LDL.LU R19, [R1+0x104] ;  /* 0x0001040001137983 */ /* 0x001f620000300800 */
[----:B------:R-:W-:Y:S02]  /*2f470*/  LEA.HI.X.SX32 R18, R18, R4, 0x1, P0 ;  /* 0x0000000412127211 */ /* 0x000fe400000f0eff */
[----:B--2---:R-:W-:-:S02]  /*2f480*/  LEA R21, P1, R3, R25, 0x1 ;  /* 0x0000001903157211 */ /* 0x004fc400078208ff */
[----:B------:R-:W-:-:S03]  /*2f490*/  LEA.HI.X.SX32 R17, R17, R4, 0x1, P6 ;  /* 0x0000000411117211 */ /* 0x000fc600030f0eff */
[----:B------:R-:W-:Y:S04]  /*2f4a0*/  STL [R1+0x18c8], R21 ;  /* 0x0018c81501007387 */ /* 0x000fe80000100800 */
[----:B------:R0:W-:Y:S01]  /*2f4b0*/  STL [R1+0x1894], R18 ;  /* 0x0018941201007387 */ /* 0x0001e20000100800 */
[----:B------:R-:W-:-:S03]  /*2f4c0*/  LEA.HI.X.SX32 R16, R16, R4, 0x1, P5 ;  /* 0x0000000410107211 */ /* 0x000fc600028f0eff */
[----:B0-----:R-:W2:Y:S01]  /*2f4d0*/  LDL.LU R18, [R1+0xf8] ;  /* 0x0000f80001127983 */ /* 0x001ea20000300800 */
[----:B---3--:R-:W-:-:S05]  /*2f4e0*/  LEA R21, P0, R12, R25, 0x1 ;  /* 0x000000190c157211 */ /* 0x008fca00078008ff */
[----:B------:R-:W-:Y:S04]  /*2f4f0*/  STL [R1+0x18d0], R21 ;  /* 0x0018d01501007387 */ /* 0x000fe80000100800 */
[----:B------:R0:W-:Y:S01]  /*2f500*/  STL [R1+0x189c], R17 ;  /* 0x00189c1101007387 */ /* 0x0001e20000100800 */
[----:B------:R-:W-:-:S03]  /*2f510*/  LEA.HI.X.SX32 R15, R15, R4, 0x1, P4 ;  /* 0x000000040f0f7211 */ /* 0x000fc600020f0eff */
[----:B0-----:R-:W3:Y:S01]  /*2f520*/  LDL.LU R17, [R1+0xf4] ;  /* 0x0000f40001117983 */ /* 0x001ee20000300800 */
[----:B----4-:R-:W-:-:S05]  /*2f530*/  LEA R21, P6, R11, R25, 0x1 ;  /* 0x000000190b157211 */ /* 0x010fca00078c08ff */
[----:B------:R-:W-:Y:S04]  /*2f540*/  STL [R1+0x18d8], R21 ;  /* 0x0018d81501007387 */ /* 0x000fe80000100800 */
[----:B------:R0:W-:Y:S01]  /*2f550*/  STL [R1+0x18a4], R16 ;  /* 0x0018a41001007387 */ /* 0x0001e20000100800 */
[----:B------:R-:W-:-:S03]  /*2f560*/  LEA.HI.X.SX32 R14, R14, R4, 0x1, P3 ;  /* 0x000000040e0e7211 */ /* 0x000fc600018f0eff */
[----:B0-----:R-:W4:Y:S01]  /*2f570*/  LDL.LU R16, [R1+0xf0] ;  /* 0x0000f00001107983 */ /* 0x001f220000300800 */
[----:B------:R-:W-:-:S05]  /*2f580*/  LEA R21, P5, R29, R25, 0x1 ;  /* 0x000000191d157211 */ /* 0x000fca00078a08ff */
        /* <DEDUP_REMOVED lines=10> */
[----:B------:R0:W-:Y:S04]  /*2f630*/  STL [R1+0x18f0], R21 ;  /* 0x0018f01501007387 */ /* 0x0001e80000100800 */
[----:B------:R1:W-:Y:S01]  /*2f640*/  STL [R1+0x18bc], R13 ;  /* 0x0018bc0d01007387 */ /* 0x0003e20000100800 */
[----:B0-----:R-:W-:-:S03]  /*2f650*/  LEA R21, P2, R20, R25, 0x1 ;  /* 0x0000001914157211 */ /* 0x001fc600078408ff */
[----:B-1----:R-:W4:Y:S04]  /*2f660*/  LDL.LU R13, [R1+0xe4] ;  /* 0x0000e400010d7983 */ /* 0x002f280000300800 */
[----:B------:R-:W-:Y:S01]  /*2f670*/  STL [R1+0x18f8], R21 ;  /* 0x0018f81501007387 */ /* 0x000fe20000100800 */
[----:B------:R-:W-:-:S03]  /*2f680*/  LEA.HI.X.SX32 R12, R12, R4, 0x1, P0 ;  /* 0x000000040c0c7211 */ /* 0x000fc600000f0eff */
[----:B------:R0:W-:Y:S04]  /*2f690*/  STL [R1+0x18c4], R3 ;  /* 0x0018c40301007387 */ /* 0x0001e80000100800 */
[----:B0-----:R-:W4:Y:S01]  /*2f6a0*/  LDL.LU R3, [R1+0xdc] ;  /* 0x0000dc0001037983 */ /* 0x001f220000300800 */
[-C--:B------:R-:W-:Y:S02]  /*2f6b0*/  LEA.HI.X.SX32 R11, R11, R4.reuse, 0x1, P6 ;  /* 0x000000040b0b7211 */ /* 0x080fe400030f0eff */
[----:B------:R-:W-:Y:S02]  /*2f6c0*/  LEA.HI.X.SX32 R10, R10, R4, 0x1, P4 ;  /* 0x000000040a0a7211 */ /* 0x000fe400020f0eff */
[----:B-----5:R-:W-:-:S05]  /*2f6d0*/  LEA R21, P1, R8, R25, 0x1 ;  /* 0x0000001908157211 */ /* 0x020fca00078208ff */
[----:B------:R-:W-:Y:S04]  /*2f6e0*/  STL [R1+0x1900], R21 ;  /* 0x0019001501007387 */ /* 0x000fe80000100800 */
[----:B------:R0:W-:Y:S04]  /*2f6f0*/  STL [R1+0x18cc], R12 ;  /* 0x0018cc0c01007387 */ /* 0x0001e80000100800 */
[----:B0-----:R-:W5:Y:S01]  /*2f700*/  LDL.LU R12, [R1+0xd8] ;  /* 0x0000d800010c7983 */ /* 0x001f620000300800 */
[----:B------:R-:W-:-:S05]  /*2f710*/  LEA R21, P0, R6, R25, 0x1 ;  /* 0x0000001906157211 */ /* 0x000fca00078008ff */
[----:B------:R-:W-:Y:S04]  /*2f720*/  STL [R1+0x1908], R21 ;  /* 0x0019081501007387 */ /* 0x000fe80000100800 */
[----:B------:R0:W-:Y:S02]  /*2f730*/  STL [R1+0x18d4], R11 ;  /* 0x0018d40b01007387 */ /* 0x0001e40000100800 */
[-C--:B0-----:R-:W-:Y:S02]  /*2f740*/  LEA.HI.X.SX32 R11, R29, R4.reuse, 0x1, P5 ;  /* 0x000000041d0b7211 */ /* 0x081fe400028f0eff */
[----:B------:R-:W5:Y:S01]  /*2f750*/  LDL.LU R29, [R1+0xd4] ;  /* 0x0000d400011d7983 */ /* 0x000f620000300800 */
[----:B------:R-:W-:Y:S02]  /*2f760*/  LEA.HI.X.SX32 R22, R28, R4, 0x1, P3 ;  /* 0x000000041c167211 */ /* 0x000fe400018f0eff */
[----:B------:R-:W-:-:S05]  /*2f770*/  LEA R21, P6, R7, R25, 0x1 ;  /* 0x0000001907157211 */ /* 0x000fca00078c08ff */
[----:B------:R-:W-:Y:S04]  /*2f780*/  STL [R1+0x1910], R21 ;  /* 0x0019101501007387 */ /* 0x000fe80000100800 */
[----:B------:R0:W-:Y:S04]  /*2f790*/  STL [R1+0x18dc], R11 ;  /* 0x0018dc0b01007387 */ /* 0x0001e80000100800 */
[----:B0-----:R-:W5:Y:S01]  /*2f7a0*/  LDL.LU R11, [R1+0xcc] ;  /* 0x0000cc00010b7983 */ /* 0x001f620000300800 */
[----:B------:R-:W-:-:S05]  /*2f7b0*/  LEA R21, P5, R9, R25, 0x1 ;  /* 0x0000001909157211 */ /* 0x000fca00078a08ff */
[----:B------:R-:W-:Y:S04]  /*2f7c0*/  STL [R1+0x1918], R21 ;  /* 0x0019181501007387 */ /* 0x000fe80000100800 */
[----:B------:R0:W-:Y:S04]  /*2f7d0*/  STL [R1+0x18e4], R10 ;  /* 0x0018e40a01007387 */ /* 0x0001e80000100800 */
[----:B0-----:R-:W5:Y:S01]  /*2f7e0*/  LDL.LU R10, [R1+0xbc] ;  /* 0x0000bc00010a7983 */ /* 0x001f620000300800 */
[----:B------:R-:W-:-:S05]  /*2f7f0*/  LEA R21, P4, R19, R25, 0x1 ;  /* 0x0000001913157211 */ /* 0x000fca00078808ff */
[----:B------:R2:W-:Y:S04]  /*2f800*/  STL [R1+0x1920], R21 ;  /* 0x0019201501007387 */ /* 0x0005e80000100800 */
[----:B------:R-:W5:Y:S04]  /*2f810*/  LDL.LU R28, [R1+0xb8] ;  /* 0x0000b800011c7983 */ /* 0x000f680000300800 */
[----:B------:R0:W-:Y:S01]  /*2f820*/  STL [R1+0x18ec], R22 ;  /* 0x0018ec1601007387 */ /* 0x0001e20000100800 */
[----:B--2---:R-:W-:Y:S02]  /*2f830*/  LEA R21, P3, R18, R25, 0x1 ;  /* 0x0000001912157211 */ /* 0x004fe400078608ff */
[----:B0-----:R-:W-:-:S03]  /*2f840*/  LEA.HI.X.SX32 R22, R20, R4, 0x1, P2 ;  /* 0x0000000414167211 */ /* 0x001fc600010f0eff */
[----:B------:R3:W-:Y:S01]  /*2f850*/  STL [R1+0x1928], R21 ;  /* 0x0019281501007387 */ /* 0x0007e20000100800 */
[----:B------:R-:W-:-:S03]  /*2f860*/  LEA.HI.X.SX32 R20, R8, R4, 0x1, P1 ;  /* 0x0000000408147211 */ /* 0x000fc600008f0eff */
[----:B------:R-:W-:Y:S04]  /*2f870*/  STL [R1+0x18f4], R22 ;  /* 0x0018f41601007387 */ /* 0x000fe80000100800 */
        /* <DEDUP_REMOVED lines=13> */
[----:B------:R0:W-:Y:S01]  /*2f950*/  STL [R1+0x190c], R20 ;  /* 0x00190c1401007387 */ /* 0x0001e20000100800 */
[----:B------:R-:W-:-:S02]  /*2f960*/  LEA.HI.X.SX32 R19, R19, R4, 0x1, P4 ;  /* 0x0000000413137211 */ /* 0x000fc400020f0eff */
[-C--:B0-----:R-:W-:Y:S02]  /*2f970*/  LEA.HI.X.SX32 R20, R9, R4.reuse, 0x1, P5 ;  /* 0x0000000409147211 */ /* 0x081fe400028f0eff */
[----:B------:R-:W-:Y:S01]  /*2f980*/  LEA R21, P6, R14, R25, 0x1 ;  /* 0x000000190e157211 */ /* 0x000fe200078c08ff */
[----:B------:R-:W4:Y:S04]  /*2f990*/  LDL.LU R9, [R1+0xa8] ;  /* 0x0000a80001097983 */ /* 0x000f280000300800 */
        /* <DEDUP_REMOVED lines=13> */
[----:B-----5:R-:W-:-:S05]  /*2fa70*/  LEA R21, P3, R12, R25, 0x1 ;  /* 0x000000190c157211 */ /* 0x020fca00078608ff */
[----:B------:R-:W-:Y:S04]  /*2fa80*/  STL [R1+0x1960], R21 ;  /* 0x0019601501007387 */ /* 0x000fe80000100800 */
[----:B------:R0:W-:Y:S04]  /*2fa90*/  STL [R1+0x192c], R17 ;  /* 0x00192c1101007387 */ /* 0x0001e80000100800 */
[----:B0-----:R-:W5:Y:S01]  /*2faa0*/  LDL.LU R17, [R1+0x94] ;  /* 0x0000940001117983 */ /* 0x001f620000300800 */
[----:B------:R-:W-:Y:S02]  /*2fab0*/  LEA.HI.X.SX32 R21, R16, R4, 0x1, P1 ;  /* 0x0000000410157211 */ /* 0x000fe400008f0eff */
[----:B------:R-:W-:-:S05]  /*2fac0*/  LEA R22, P2, R29, R25, 0x1 ;  /* 0x000000191d167211 */ /* 0x000fca00078408ff */
[----:B------:R-:W-:Y:S04]  /*2fad0*/  STL [R1+0x1968], R22 ;  /* 0x0019681601007387 */ /* 0x000fe80000100800 */
[----:B------:R0:W-:Y:S02]  /*2fae0*/  STL [R1+0x1934], R21 ;  /* 0x0019341501007387 */ /* 0x0001e40000100800 */
[-C--:B0-----:R-:W-:Y:S02]  /*2faf0*/  LEA.HI.X.SX32 R21, R15, R4.reuse, 0x1, P0 ;  /* 0x000000040f157211 */ /* 0x081fe400000f0eff */
[----:B------:R-:W-:Y:S02]  /*2fb00*/  LEA.HI.X.SX32 R13, R13, R4, 0x1, P5 ;  /* 0x000000040d0d7211 */ /* 0x000fe400028f0eff */
[----:B------:R-:W-:-:S05]  /*2fb10*/  LEA R16, P1, R11, R25, 0x1 ;  /* 0x000000190b107211 */ /* 0x000fca00078208ff */
[----:B------:R0:W-:Y:S04]  /*2fb20*/  STL [R1+0x1970], R16 ;  /* 0x0019701001007387 */ /* 0x0001e80000100800 */
[----:B0-----:R-:W5:Y:S01]  /*2fb30*/  LDL.LU R16, [R1+0x90] ;  /* 0x0000900001107983 */ /* 0x001f620000300800 */
[----:B------:R-:W-:-:S03]  /*2fb40*/  LEA R15, P0, R10, R25, 0x1 ;  /* 0x000000190a0f7211 */ /* 0x000fc600078008ff */
[----:B------:R0:W-:Y:S04]  /*2fb50*/  STL [R1+0x193c], R21 ;  /* 0x00193c1501007387 */ /* 0x0001e80000100800 */
[----:B------:R1:W-:Y:S01]  /*2fb60*/  STL [R1+0x1978], R15 ;  /* 0x0019780f01007387 */ /* 0x0003e20000100800 */
[----:B0-----:R-:W-:-:S03]  /*2fb70*/  LEA.HI.X.SX32 R21, R14, R4, 0x1, P6 ;  /* 0x000000040e157211 */ /* 0x001fc600030f0eff */
[----:B-1----:R-:W5:Y:S01]  /*2fb80*/  LDL.LU R15, [R1+0x8c] ;  /* 0x00008c00010f7983 */ /* 0x002f620000300800 */
[----:B------:R-:W-:-:S03]  /*2fb90*/  LEA R14, P6, R28, R25, 0x1 ;  /* 0x000000191c0e7211 */ /* 0x000fc600078c08ff */
[----:B------:R-:W-:Y:S04]  /*2fba0*/  STL [R1+0x1944], R21 ;  /* 0x0019441501007387 */ /* 0x000fe80000100800 */
[----:B------:R0:W-:Y:S04]  /*2fbb0*/  STL [R1+0x1980], R14 ;  /* 0x0019800e01007387 */ /* 0x0001e80000100800 */
[----:B0-----:R-:W5:Y:S04]  /*2fbc0*/  LDL.LU R14, [R1+0x88] ;  /* 0x00008800010e7983 */ /* 0x001f680000300800 */
[----:B------:R0:W-:Y:S04]  /*2fbd0*/  STL [R1+0x194c], R13 ;  /* 0x00194c0d01007387 */ /* 0x0001e80000100800 */
[----:B0-----:R-:W5:Y:S01]  /*2fbe0*/  LDL.LU R13, [R1+0x84] ;  /* 0x00008400010d7983 */ /* 0x001f620000300800 */
[----:B--2---:R-:W-:-:S02]  /*2fbf0*/  LEA R21, P5, R8, R25, 0x1 ;  /* 0x0000001908157211 */ /* 0x004fc400078a08ff */
[----:B------:R-:W-:-:S03]  /*2fc00*/  LEA.HI.X.SX32 R3, R3, R4, 0x1, P4 ;  /* 0x0000000403037211 */ /* 0x000fc600020f0eff */
[----:B------:R3:W-:Y:S01]  /*2fc10*/  STL [R1+0x1988], R21 ;  /* 0x0019881501007387 */ /* 0x0007e20000100800 */
[----:B------:R-:W-:-:S03]  /*2fc20*/  LEA.HI.X.SX32 R12, R12, R4, 0x1, P3 ;  /* 0x000000040c0c7211 */ /* 0x000fc600018f0eff */
[----:B------:R0:W-:Y:S01]  /*2fc30*/  STL [R1+0x1954], R3 ;  /* 0x0019540301007387 */ /* 0x0001e20000100800 */
[----:B---3--:R-:W-:-:S03]  /*2fc40*/  LEA R21, P4, R6, R25, 0x1 ;  /* 0x0000001906157211 */ /* 0x008fc600078808ff */
[----:B0-----:R-:W2:Y:S04]  /*2fc50*/  LDL.LU R3, [R1+0x80] ;  /* 0x0000800001037983 */ /* 0x001ea80000300800 */
[----:B------:R-:W-:Y:S04]  /*2fc60*/  STL [R1+0x1990], R21 ;  /* 0x0019901501007387 */ /* 0x000fe80000100800 */
[----:B------:R0:W-:Y:S02]  /*2fc70*/  STL [R1+0x195c], R12 ;  /* 0x00195c0c01007387 */ /* 0x0001e40000100800 */
[----:B0-----:R-:W-:-:S02]  /*2fc80*/  LEA.HI.X.SX32 R12, R29, R4, 0x1, P2 ;  /* 0x000000041d0c7211 */ /* 0x001fc400010f0eff */
[----:B------:R-:W3:Y:S01]  /*2fc90*/  LDL.LU R29, [R1+0x7c] ;  /* 0x00007c00011d7983 */ /* 0x000ee20000300800 */
[----:B----4-:R-:W-:-:S05]  /*2fca0*/  LEA R21, P3, R7, R25, 0x1 ;  /* 0x0000001907157211 */ /* 0x010fca00078608ff */
[----:B------:R0:W-:Y:S04]  /*2fcb0*/  STL [R1+0x1998], R21 ;  /* 0x0019981501007387 */ /* 0x0001e80000100800 */
[----:B------:R1:W-:Y:S01]  /*2fcc0*/  STL [R1+0x1964], R12 ;  /* 0x0019640c01007387 */ /* 0x0003e20000100800 */
[----:B0-----:R-:W-:-:S03]  /*2fcd0*/  LEA.HI.X.SX32 R21, R11, R4, 0x1, P1 ;  /* 0x000000040b157211 */ /* 0x001fc600008f0eff */
[----:B-1----:R-:W4:Y:S01]  /*2fce0*/  LDL.LU R12, [R1+0x78] ;  /* 0x00007800010c7983 */ /* 0x002f220000300800 */
[----:B------:R-:W-:-:S05]  /*2fcf0*/  LEA R22, P2, R9, R25, 0x1 ;  /* 0x0000001909167211 */ /* 0x000fca00078408ff */
[----:B------:R0:W-:Y:S04]  /*2fd00*/  STL [R1+0x19a0], R22 ;  /* 0x0019a01601007387 */ /* 0x0001e80000100800 */
[----:B------:R-:W4:Y:S04]  /*2fd10*/  LDL.LU R11, [R1+0x74] ;  /* 0x00007400010b7983 */ /* 0x000f280000300800 */
[----:B------:R1:W-:Y:S01]  /*2fd20*/  STL [R1+0x196c], R21 ;  /* 0x00196c1501007387 */ /* 0x0003e20000100800 */
[----:B0-----:R-:W-:Y:S02]  /*2fd30*/  LEA R22, P1, R20, R25, 0x1 ;  /* 0x0000001914167211 */ /* 0x001fe400078208ff */
[----:B-1----:R-:W-:-:S03]  /*2fd40*/  LEA.HI.X.SX32 R21, R10, R4, 0x1, P0 ;  /* 0x000000040a157211 */ /* 0x002fc600000f0eff */
        /* <DEDUP_REMOVED lines=10> */
[----:B------:R-:W-:Y:S04]  /*2fdf0*/  STL [R1+0x19b8], R22 ;  /* 0x0019b81601007387 */ /* 0x000fe80000100800 */
[----:B------:R-:W4:Y:S04]  /*2fe00*/  LDL.LU R8, [R1+0x68] ;  /* 0x0000680001087983 */ /* 0x000f280000300800 */
[----:B------:R0:W-:Y:S02]  /*2fe10*/  STL [R1+0x1984], R21 ;  /* 0x0019841501007387 */ /* 0x0001e40000100800 */
[----:B0-----:R-:W-:-:S02]  /*2fe20*/  LEA.HI.X.SX32 R21, R6, R4, 0x1, P4 ;  /* 0x0000000406157211 */ /* 0x001fc400020f0eff */
[----:B-----5:R-:W-:-:S05]  /*2fe30*/  LEA R22, P5, R17, R25, 0x1 ;  /* 0x0000001911167211 */ /* 0x020fca00078a08ff */
[----:B------:R-:W-:Y:S04]  /*2fe40*/  STL [R1+0x19c0], R22 ;  /* 0x0019c01601007387 */ /* 0x000fe80000100800 */
[----:B------:R-:W5:Y:S04]  /*2fe50*/  LDL.LU R6, [R1+0x64] ;  /* 0x0000640001067983 */ /* 0x000f680000300800 */
[----:B------:R0:W-:Y:S02]  /*2fe60*/  STL [R1+0x198c], R21 ;  /* 0x00198c1501007387 */ /* 0x0001e40000100800 */
[----:B0-----:R-:W-:-:S02]  /*2fe70*/  LEA.HI.X.SX32 R21, R7, R4, 0x1, P3 ;  /* 0x0000000407157211 */ /* 0x001fc400018f0eff */
[----:B------:R-:W5:Y:S01]  /*2fe80*/  LDL.LU R7, [R1+0x60] ;  /* 0x0000600001077983 */ /* 0x000f620000300800 */
[----:B------:R-:W-:Y:S02]  /*2fe90*/  LEA.HI.X.SX32 R20, R20, R4, 0x1, P1 ;  /* 0x0000000414147211 */ /* 0x000fe400008f0eff */
[----:B------:R-:W-:-:S05]  /*2fea0*/  LEA R22, P4, R16, R25, 0x1 ;  /* 0x0000001910167211 */ /* 0x000fca00078808ff */
[----:B------:R0:W-:Y:S04]  /*2feb0*/  STL [R1+0x19c8], R22 ;  /* 0x0019c81601007387 */ /* 0x0001e80000100800 */
[----:B------:R1:W-:Y:S01]  /*2fec0*/  STL [R1+0x1994], R21 ;  /* 0x0019941501007387 */ /* 0x0003e20000100800 */
[----:B0-----:R-:W-:Y:S02]  /*2fed0*/  LEA.HI.X.SX32 R22, R9, R4, 0x1, P2 ;  /* 0x0000000409167211 */ /* 0x001fe400010f0eff */
[----:B------:R-:W-:-:S05]  /*2fee0*/  LEA R24, P3, R15, R25, 0x1 ;  /* 0x000000190f187211 */ /* 0x000fca00078608ff */
[----:B------:R-:W-:Y:S04]  /*2fef0*/  STL [R1+0x19d0], R24 ;  /* 0x0019d01801007387 */ /* 0x000fe80000100800 */
[----:B------:R-:W5:Y:S04]  /*2ff00*/  LDL.LU R9, [R1+0x5c] ;  /* 0x00005c0001097983 */ /* 0x000f680000300800 */
[----:B------:R0:W-:Y:S01]  /*2ff10*/  STL [R1+0x199c], R22 ;  /* 0x00199c1601007387 */ /* 0x0001e20000100800 */
[----:B-1----:R-:W-:-:S05]  /*2ff20*/  LEA R21, P2, R14, R25, 0x1 ;  /* 0x000000190e157211 */ /* 0x002fca00078408ff */
[----:B------:R1:W-:Y:S04]  /*2ff30*/  STL [R1+0x19d8], R21 ;  /* 0x0019d81501007387 */ /* 0x0003e80000100800 */
[----:B0-----:R-:W5:Y:S04]  /*2ff40*/  LDL.LU R22, [R1+0x58] ;  /* 0x0000580001167983 */ /* 0x001f680000300800 */
[----:B------:R0:W-:Y:S01]  /*2ff50*/  STL [R1+0x19a4], R20 ;  /* 0x0019a41401007387 */ /* 0x0001e20000100800 */
[----:B-1----:R-:W-:Y:S02]  /*2ff60*/  LEA R21, P1, R13, R25, 0x1 ;  /* 0x000000190d157211 */ /* 0x002fe400078208ff */
[----:B0-----:R-:W-:-:S03]  /*2ff70*/  LEA.HI.X.SX32 R20, R19, R4, 0x1, P0 ;  /* 0x0000000413147211 */ /* 0x001fc600000f0eff */
[----:B------:R-:W-:Y:S04]  /*2ff80*/  STL [R1+0x19e0], R21 ;  /* 0x0019e01501007387 */ /* 0x000fe80000100800 */
[----:B------:R-:W-:Y:S04]  /*2ff90*/  STL [R1+0x19ac], R20 ;  /* 0x0019ac1401007387 */ /* 0x000fe80000100800 */
[----:B------:R-:W5:Y:S01]  /*2ffa0*/  LDL.LU R24, [R1+0x54] ;  /* 0x0000540001187983 */ /* 0x000f620000300800 */
[----:B--2---:R-:W-:Y:S02]  /*2ffb0*/  LEA R19, P0, R3, R25, 0x1 ;  /* 0x0000001903137211 */ /* 0x004fe400078008ff */
[----:B------:R-:W-:-:S03]  /*2ffc0*/  LEA.HI.X.SX32 R18, R18, R4, 0x1, P6 ;  /* 0x0000000412127211 */ /* 0x000fc600030f0eff */
[----:B------:R3:W-:Y:S01]  /*2ffd0*/  STL [R1+0x19e8], R19 ;  /* 0x0019e81301007387 */ /* 0x0007e20000100800 */
[----:B------:R-:W-:-:S03]  /*2ffe0*/  LEA.HI.X.SX32 R17, R17, R4, 0x1, P5 ;  /* 0x0000000411117211 */ /* 0x000fc600028f0eff */
[----:B------:R4:W-:Y:S01]  /*2fff0*/  STL [R1+0x19b4], R18 ;  /* 0x0019b41201007387 */ /* 0x0009e20000100800 */
[----:B---3--:R-:W-:-:S05]  /*30000*/  LEA R19, P6, R29, R25, 0x1 ;  /* 0x000000191d137211 */ /* 0x008fca00078c08ff */
[----:B------:R-:W-:Y:S04]  /*30010*/  STL [R1+0x19f0], R19 ;  /* 0x0019f01301007387 */ /* 0x000fe80000100800 */
[----:B------:R-:W2:Y:S04]  /*30020*/  LDL.LU R21, [R1+0x50] ;  /* 0x0000500001157983 */ /* 0x000ea80000300800 */
[----:B------:R0:W-:Y:S01]  /*30030*/  STL [R1+0x19bc], R17 ;  /* 0x0019bc1101007387 */ /* 0x0001e20000100800 */
[----:B------:R-:W-:Y:S02]  /*30040*/  LEA.HI.X.SX32 R15, R15, R4, 0x1, P3 ;  /* 0x000000040f0f7211 */ /* 0x000fe400018f0eff */
[----:B----4-:R-:W-:-:S02]  /*30050*/  LEA R18, P5, R12, R25, 0x1 ;  /* 0x000000190c127211 */ /* 0x010fc400078a08ff */
[----:B0-----:R-:W-:-:S03]  /*30060*/  LEA.HI.X.SX32 R17, R16, R4, 0x1, P4 ;  /* 0x0000000410117211 */ /* 0x001fc600020f0eff */
[----:B------:R-:W-:Y:S04]  /*30070*/  STL [R1+0x19f8], R18 ;  /* 0x0019f81201007387 */ /* 0x000fe80000100800 */
[----:B------:R-:W3:Y:S01]  /*30080*/  LDL.LU R20, [R1+0x4c] ;  /* 0x00004c0001147983 */ /* 0x000ee20000300800 */
[----:B------:R-:W-:-:S03]  /*30090*/  LEA R16, P4, R11, R25, 0x1 ;  /* 0x000000190b107211 */ /* 0x000fc600078808ff */
[----:B------:R-:W-:Y:S04]  /*300a0*/  STL [R1+0x19c4], R17 ;  /* 0x0019c41101007387 */ /* 0x000fe80000100800 */
[----:B------:R0:W-:Y:S04]  /*300b0*/  STL [R1+0x1a00], R16 ;  /* 0x001a001001007387 */ /* 0x0001e80000100800 */
[----:B------:R-:W4:Y:S04]  /*300c0*/  LDL.LU R19, [R1+0x48] ;  /* 0x0000480001137983 */ /* 0x000f280000300800 */
[----:B------:R1:W-:Y:S01]  /*300d0*/  STL [R1+0x19cc], R15 ;  /* 0x0019cc0f01007387 */ /* 0x0003e20000100800 */
[----:B0-----:R-:W-:-:S02]  /*300e0*/  LEA R16, P3, R10, R25, 0x1 ;  /* 0x000000190a107211 */ /* 0x001fc400078608ff */
[----:B-1----:R-:W-:-:S03]  /*300f0*/  LEA.HI.X.SX32 R15, R14, R4, 0x1, P2 ;  /* 0x000000040e0f7211 */ /* 0x002fc600010f0eff */
[----:B------:R-:W-:Y:S04]  /*30100*/  STL [R1+0x1a08], R16 ;  /* 0x001a081001007387 */ /* 0x000fe80000100800 */
[----:B------:R-:W-:Y:S04]  /*30110*/  STL [R1+0x19d4], R15 ;  /* 0x0019d40f01007387 */ /* 0x000fe80000100800 */
[----:B------:R-:W4:Y:S01]  /*30120*/  LDL.LU R18, [R1+0x44] ;  /* 0x0000440001127983 */ /* 0x000f220000300800 */
[----:B------:R-:W-:Y:S02]  /*30130*/  LEA.HI.X.SX32 R13, R13, R4, 0x1, P1 ;  /* 0x000000040d0d7211 */ /* 0x000fe400008f0eff */
[----:B------:R-:W-:-:S05]  /*30140*/  LEA R14, P2, R28, R25, 0x1 ;  /* 0x000000191c0e7211 */ /* 0x000fca00078408ff */
[----:B------:R0:W-:Y:S01]  /*30150*/  STL [R1+0x1a10], R14 ;  /* 0x001a100e01007387 */ /* 0x0001e20000100800 */
[----:B------:R-:W-:-:S03]  /*30160*/  LEA.HI.X.SX32 R3, R3, R4, 0x1, P0 ;  /* 0x0000000403037211 */ /* 0x000fc600000f0eff */
[----:B------:R-:W-:Y:S01]  /*30170*/  STL [R1+0x19dc], R13 ;  /* 0x0019dc0d01007387 */ /* 0x000fe20000100800 */
[----:B0-----:R-:W-:-:S05]  /*30180*/  LEA R14, P1, R8, R25, 0x1 ;  /* 0x00000019080e7211 */ /* 0x001fca00078208ff */
[----:B------:R-:W-:Y:S04]  /*30190*/  STL [R1+0x1a18], R14 ;  /* 0x001a180e01007387 */ /* 0x000fe80000100800 */
[----:B------:R-:W4:Y:S04]  /*301a0*/  LDL.LU R17, [R1+0x40] ;  /* 0x0000400001117983 */ /* 0x000f280000300800 */
[----:B------:R0:W-:Y:S02]  /*301b0*/  STL [R1+0x19e4], R3 ;  /* 0x0019e40301007387 */ /* 0x0001e40000100800 */
[----:B0-----:R-:W-:-:S02]  /*301c0*/  LEA.HI.X.SX32 R3, R29, R4, 0x1, P6 ;  /* 0x000000041d037211 */ /* 0x001fc400030f0eff */
[----:B-----5:R-:W-:-:S05]  /*301d0*/  LEA R13, P0, R6, R25, 0x1 ;  /* 0x00000019060d7211 */ /* 0x020fca00078008ff */
[----:B------:R0:W-:Y:S04]  /*301e0*/  STL [R1+0x1a20], R13 ;  /* 0x001a200d01007387 */ /* 0x0001e80000100800 */
[----:B------:R-:W5:Y:S01]  /*301f0*/  LDL.LU R29, [R1+0x3c] ;  /* 0x00003c00011d7983 */ /* 0x000f620000300800 */
[----:B0-----:R-:W-:-:S03]  /*30200*/  LEA R13, P6, R7, R25, 0x1 ;  /* 0x00000019070d7211 */ /* 0x001fc600078c08ff */
[----:B------:R0:W-:Y:S04]  /*30210*/  STL [R1+0x19ec], R3 ;  /* 0x0019ec0301007387 */ /* 0x0001e80000100800 */
[----:B------:R-:W-:Y:S04]  /*30220*/  STL [R1+0x1a28], R13 ;  /* 0x001a280d01007387 */ /* 0x000fe80000100800 */
[----:B------:R-:W5:Y:S01]  /*30230*/  LDL.LU R16, [R1+0x38] ;  /* 0x0000380001107983 */ /* 0x000f620000300800 */
[----:B0-----:R-:W-:-:S05]  /*30240*/  LEA.HI.X.SX32 R3, R12, R4, 0x1, P5 ;  /* 0x000000040c037211 */ /* 0x001fca00028f0eff */
[----:B------:R0:W-:Y:S04]  /*30250*/  STL [R1+0x19f4], R3 ;  /* 0x0019f40301007387 */ /* 0x0001e80000100800 */
[----:B------:R-:W5:Y:S01]  /*30260*/  LDL.LU R15, [R1+0x34] ;  /* 0x00003400010f7983 */ /* 0x000f620000300800 */
[----:B0-----:R-:W-:Y:S02]  /*30270*/  LEA.HI.X.SX32 R3, R11, R4, 0x1, P4 ;  /* 0x000000040b037211 */ /* 0x001fe400020f0eff */
[----:B------:R-:W-:-:S05]  /*30280*/  LEA R12, P5, R9, R25, 0x1 ;  /* 0x00000019090c7211 */ /* 0x000fca00078a08ff */
[----:B------:R-:W-:Y:S04]  /*30290*/  STL [R1+0x1a30], R12 ;  /* 0x001a300c01007387 */ /* 0x000fe80000100800 */
[----:B------:R0:W-:Y:S04]  /*302a0*/  STL [R1+0x19fc], R3 ;  /* 0x0019fc0301007387 */ /* 0x0001e80000100800 */
[----:B------:R-:W5:Y:S01]  /*302b0*/  LDL.LU R14, [R1+0x2c] ;  /* 0x00002c00010e7983 */ /* 0x000f620000300800 */
[----:B------:R-:W-:Y:S02]  /*302c0*/  LEA R11, P4, R22, R25, 0x1 ;  /* 0x00000019160b7211 */ /* 0x000fe400078808ff */
[----:B0-----:R-:W-:-:S03]  /*302d0*/  LEA.HI.X.SX32 R3, R10, R4, 0x1, P3 ;  /* 0x000000040a037211 */ /* 0x001fc600018f0eff */
[----:B------:R-:W-:Y:S04]  /*302e0*/  STL [R1+0x1a38], R11 ;  /* 0x001a380b01007387 */ /* 0x000fe80000100800 */
[----:B------:R-:W5:Y:S04]  /*302f0*/  LDL.LU R13, [R1+0x28] ;  /* 0x00002800010d7983 */ /* 0x000f680000300800 */
[----:B------:R0:W-:Y:S04]  /*30300*/  STL [R1+0x1a04], R3 ;  /* 0x001a040301007387 */ /* 0x0001e80000100800 */
[----:B0-----:R-:W5:Y:S01]  /*30310*/  LDL.LU R3, [R1+0x24] ;  /* 0x0000240001037983 */ /* 0x001f620000300800 */
[----:B------:R-:W-:-:S02]  /*30320*/  LEA R11, P3, R24, R25, 0x1 ;  /* 0x00000019180b7211 */ /* 0x000fc400078608ff */
[----:B------:R-:W-:-:S03]  /*30330*/  LEA.HI.X.SX32 R10, R28, R4, 0x1, P2 ;  /* 0x000000041c0a7211 */ /* 0x000fc600010f0eff */
[----:B------:R-:W-:Y:S04]  /*30340*/  STL [R1+0x1a40], R11 ;  /* 0x001a400b01007387 */ /* 0x000fe80000100800 */
[----:B------:R-:W5:Y:S04]  /*30350*/  LDL.LU R12, [R1+0x20] ;  /* 0x00002000010c7983 */ /* 0x000f680000300800 */
[----:B------:R0:W-:Y:S04]  /*30360*/  STL [R1+0x1a0c], R10 ;  /* 0x001a0c0a01007387 */ /* 0x0001e80000100800 */
[----:B------:R-:W5:Y:S01]  /*30370*/  LDL.LU R28, [R1+0x1c] ;  /* 0x00001c00011c7983 */ /* 0x000f620000300800 */
[----:B------:R-:W-:-:S02]  /*30380*/  LEA.HI.X.SX32 R6, R6, R4, 0x1, P0 ;  /* 0x0000000406067211 */ /* 0x000fc400000f0eff */
[----:B0-----:R-:W-:Y:S02]  /*30390*/  LEA.HI.X.SX32 R10, R8, R4, 0x1, P1 ;  /* 0x00000004080a7211 */ /* 0x001fe400008f0eff */
[----:B--2---:R-:W-:-:S05]  /*303a0*/  LEA R11, P2, R21, R25, 0x1 ;  /* 0x00000019150b7211 */ /* 0x004fca00078408ff */
[----:B------:R0:W-:Y:S04]  /*303b0*/  STL [R1+0x1a48], R11 ;  /* 0x001a480b01007387 */ /* 0x0001e80000100800 */
[----:B------:R4:W-:Y:S04]  /*303c0*/  STL [R1+0x1a14], R10 ;  /* 0x001a140a01007387 */ /* 0x0009e80000100800 */
[----:B0-----:R-:W2:Y:S01]  /*303d0*/  LDL.LU R11, [R1+0x18] ;  /* 0x00001800010b7983 */ /* 0x001ea20000300800 */
[----:B---3--:R-:W-:-:S05]  /*303e0*/  LEA R8, P1, R20, R25, 0x1 ;  /* 0x0000001914087211 */ /* 0x008fca00078208ff */
[----:B------:R0:W-:Y:S04]  /*303f0*/  STL [R1+0x1a50], R8 ;  /* 0x001a500801007387 */ /* 0x0001e80000100800 */
[----:B------:R1:W-:Y:S01]  /*30400*/  STL [R1+0x1a1c], R6 ;  /* 0x001a1c0601007387 */ /* 0x0003e20000100800 */
[-C--:B----4-:R-:W-:Y:S02]  /*30410*/  LEA R10, P0, R19, R25.reuse, 0x1 ;  /* 0x00000019130a7211 */ /* 0x090fe400078008ff */
[----:B0-----:R-:W-:Y:S01]  /*30420*/  LEA.HI.X.SX32 R8, R7, R4, 0x1, P6 ;  /* 0x0000000407087211 */ /* 0x001fe200030f0eff */
[----:B-1----:R-:W3:Y:S04]  /*30430*/  LDL.LU R6, [R1+0x14] ;  /* 0x0000140001067983 */ /* 0x002ee80000300800 */
[----:B------:R0:W-:Y:S04]  /*30440*/  STL [R1+0x1a58], R10 ;  /* 0x001a580a01007387 */ /* 0x0001e80000100800 */
[----:B------:R-:W4:Y:S04]  /*30450*/  LDL.LU R7, [R1+0x10] ;  /* 0x0000100001077983 */ /* 0x000f280000300800 */
[----:B------:R1:W-:Y:S01]  /*30460*/  STL [R1+0x1a24], R8 ;  /* 0x001a240801007387 */ /* 0x0003e20000100800 */
[----:B0-----:R-:W-:-:S03]  /*30470*/  LEA R10, P6, R18, R25, 0x1 ;  /* 0x00000019120a7211 */ /* 0x001fc600078c08ff */
[----:B-1----:R-:W2:Y:S04]  /*30480*/  LDL.LU R8, [R1+0xc] ;  /* 0x00000c0001087983 */ /* 0x002ea80000300800 */
[----:B------:R0:W-:Y:S01]  /*30490*/  STL [R1+0x1a60], R10 ;  /* 0x001a600a01007387 */ /* 0x0001e20000100800 */
[-C--:B------:R-:W-:Y:S02]  /*304a0*/  LEA.HI.X.SX32 R22, R22, R4.reuse, 0x1, P4 ;  /* 0x0000000416167211 */ /* 0x080fe400020f0eff */
[----:B0-----:R-:W-:Y:S02]  /*304b0*/  LEA.HI.X.SX32 R10, R9, R4, 0x1, P5 ;  /* 0x00000004090a7211 */ /* 0x001fe400028f0eff */
[----:B------:R-:W2:Y:S04]  /*304c0*/  LDL.LU R9, [R1+0x8] ;  /* 0x0000080001097983 */ /* 0x000ea80000300800 */
[----:B------:R0:W-:Y:S02]  /*304d0*/  STL [R1+0x1a2c], R10 ;  /* 0x001a2c0a01007387 */ /* 0x0001e40000100800 */
[----:B0-----:R-:W-:-:S05]  /*304e0*/  LEA R10, P5, R17, R25, 0x1 ;  /* 0x00000019110a7211 */ /* 0x001fca00078a08ff */
[----:B------:R0:W-:Y:S01]  /*304f0*/  STL [R1+0x1a68], R10 ;  /* 0x001a680a01007387 */ /* 0x0001e20000100800 */
[----:B------:R-:W-:-:S03]  /*30500*/  LEA.HI.X.SX32 R24, R24, R4, 0x1, P3 ;  /* 0x0000000418187211 */ /* 0x000fc600018f0eff */
[----:B0-----:R-:W2:Y:S04]  /*30510*/  LDL.LU R10, [R1+0x4] ;  /* 0x00000400010a7983 */ /* 0x001ea80000300800 */
[----:B------:R5:W-:Y:S01]  /*30520*/  STL [R1+0x1a34], R22 ;  /* 0x001a341601007387 */ /* 0x000be20000100800 */
[-C--:B------:R-:W-:Y:S02]  /*30530*/  LEA.HI.X.SX32 R21, R21, R4.reuse, 0x1, P2 ;  /* 0x0000000415157211 */ /* 0x080fe400010f0eff */
[-C--:B------:R-:W-:Y:S02]  /*30540*/  LEA.HI.X.SX32 R20, R20, R4.reuse, 0x1, P1 ;  /* 0x0000000414147211 */ /* 0x080fe400008f0eff */
[----:B------:R-:W-:Y:S02]  /*30550*/  LEA.HI.X.SX32 R19, R19, R4, 0x1, P0 ;  /* 0x0000000413137211 */ /* 0x000fe400000f0eff */
[----:B-----5:R-:W-:-:S05]  /*30560*/  LEA R22, P4, R29, R25, 0x1 ;  /* 0x000000191d167211 */ /* 0x020fca00078808ff */
[----:B------:R0:W-:Y:S04]  /*30570*/  STL [R1+0x1a70], R22 ;  /* 0x001a701601007387 */ /* 0x0001e80000100800 */
[----:B0-----:R-:W5:Y:S04]  /*30580*/  LDL.LU R22, [R1+0x1d1c] ;  /* 0x001d1c0001167983 */ /* 0x001f680000300800 */
[----:B------:R0:W-:Y:S02]  /*30590*/  STL [R1+0x1a3c], R24 ;  /* 0x001a3c1801007387 */ /* 0x0001e40000100800 */
[----:B0-----:R-:W-:-:S05]  /*305a0*/  LEA R24, P3, R16, R25, 0x1 ;  /* 0x0000001910187211 */ /* 0x001fca00078608ff */
[----:B------:R0:W-:Y:S04]  /*305b0*/  STL [R1+0x1a78], R24 ;  /* 0x001a781801007387 */ /* 0x0001e80000100800 */
[----:B0-----:R-:W2:Y:S04]  /*305c0*/  LDL.LU R24, [R1+0x79c] ;  /* 0x00079c0001187983 */ /* 0x001ea80000300800 */
[----:B------:R0:W-:Y:S02]  /*305d0*/  STL [R1+0x1a44], R21 ;  /* 0x001a441501007387 */ /* 0x0001e40000100800 */
[----:B0-----:R-:W-:-:S05]  /*305e0*/  LEA R21, P2, R15, R25, 0x1 ;  /* 0x000000190f157211 */ /* 0x001fca00078408ff */
[----:B------:R0:W-:Y:S04]  /*305f0*/  STL [R1+0x1a80], R21 ;  /* 0x001a801501007387 */ /* 0x0001e80000100800 */
[----:B0-----:R-:W2:Y:S04]  /*30600*/  LDL.LU R21, [R1+0x1d18] ;  /* 0x001d180001157983 */ /* 0x001ea80000300800 */
[----:B------:R0:W-:Y:S01]  /*30610*/  STL [R1+0x1a4c], R20 ;  /* 0x001a4c1401007387 */ /* 0x0001e20000100800 */
[-C--:B------:R-:W-:Y:S02]  /*30620*/  LEA.HI.X.SX32 R18, R18, R4.reuse, 0x1, P6 ;  /* 0x0000000412127211 */ /* 0x080fe400030f0eff */
[----:B------:R-:W-:-:S02]  /*30630*/  LEA.HI.X.SX32 R17, R17, R4, 0x1, P5 ;  /* 0x0000000411117211 */ /* 0x000fc400028f0eff */
[----:B0-----:R-:W-:-:S05]  /*30640*/  LEA R20, P1, R14, R25, 0x1 ;  /* 0x000000190e147211 */ /* 0x001fca00078208ff */
[----:B------:R0:W-:Y:S04]  /*30650*/  STL [R1+0x1a88], R20 ;  /* 0x001a881401007387 */ /* 0x0001e80000100800 */
[----:B0-----:R-:W2:Y:S04]  /*30660*/  LDL.LU R20, [R1+0x1d14] ;  /* 0x001d140001147983 */ /* 0x001ea80000300800 */
[----:B------:R0:W-:Y:S02]  /*30670*/  STL [R1+0x1a54], R19 ;  /* 0x001a541301007387 */ /* 0x0001e40000100800 */
[----:B0-----:R-:W-:-:S05]  /*30680*/  LEA R19, P0, R13, R25, 0x1 ;  /* 0x000000190d137211 */ /* 0x001fca00078008ff */
[----:B------:R0:W-:Y:S04]  /*30690*/  STL [R1+0x1a90], R19 ;  /* 0x001a901301007387 */ /* 0x0001e80000100800 */
[----:B0-----:R-:W2:Y:S04]  /*306a0*/  LDL.LU R19, [R1+0x1d10] ;  /* 0x001d100001137983 */ /* 0x001ea80000300800 */
[----:B------:R0:W-:Y:S02]  /*306b0*/  STL [R1+0x1a5c], R18 ;  /* 0x001a5c1201007387 */ /* 0x0001e40000100800 */
[----:B0-----:R-:W-:-:S05]  /*306c0*/  LEA R18, P6, R3, R25, 0x1 ;  /* 0x0000001903127211 */ /* 0x001fca00078c08ff */
[----:B------:R0:W-:Y:S01]  /*306d0*/  STL [R1+0x1a98], R18 ;  /* 0x001a981201007387 */ /* 0x0001e20000100800 */
[----:B------:R-:W-:-:S03]  /*306e0*/  LEA.HI.X.SX32 R29, R29, R4, 0x1, P4 ;  /* 0x000000041d1d7211 */ /* 0x000fc600020f0eff */
[----:B0-----:R-:W2:Y:S04]  /*306f0*/  LDL.LU R18, [R1+0x1d0c] ;  /* 0x001d0c0001127983 */ /* 0x001ea80000300800 */
[----:B------:R0:W-:Y:S02]  /*30700*/  STL [R1+0x1a64], R17 ;  /* 0x001a641101007387 */ /* 0x0001e40000100800 */
[----:B0-----:R-:W-:-:S05]  /*30710*/  LEA R17, P5, R12, R25, 0x1 ;  /* 0x000000190c117211 */ /* 0x001fca00078a08ff */
[----:B------:R0:W-:Y:S04]  /*30720*/  STL [R1+0x1aa0], R17 ;  /* 0x001aa01101007387 */ /* 0x0001e80000100800 */
[----:B0-----:R-:W2:Y:S04]  /*30730*/  LDL.LU R17, [R1+0x1d08] ;  /* 0x001d080001117983 */ /* 0x001ea80000300800 */
[----:B------:R0:W-:Y:S02]  /*30740*/  STL [R1+0x1a6c], R29 ;  /* 0x001a6c1d01007387 */ /* 0x0001e40000100800 */
[----:B0-----:R-:W-:-:S05]  /*30750*/  LEA R29, P4, R28, R25, 0x1 ;  /* 0x000000191c1d7211 */ /* 0x001fca00078808ff */
[----:B------:R0:W-:Y:S04]  /*30760*/  STL [R1+0x1aa8], R29 ;  /* 0x001aa81d01007387 */ /* 0x0001e80000100800 */
[----:B0-----:R-:W2:Y:S01]  /*30770*/  LDL.LU R29, [R1+0x1d04] ;  /* 0x001d0400011d7983 */ /* 0x001ea20000300800 */
[-C--:B------:R-:W-:Y:S02]  /*30780*/  LEA.HI.X.SX32 R16, R16, R4.reuse, 0x1, P3 ;  /* 0x0000000410107211 */ /* 0x080fe400018f0eff */
[----:B------:R-:W-:-:S03]  /*30790*/  LEA.HI.X.SX32 R15, R15, R4, 0x1, P2 ;  /* 0x000000040f0f7211 */ /* 0x000fc600010f0eff */
[----:B------:R2:W-:Y:S01]  /*307a0*/  STL [R1+0x1a74], R16 ;  /* 0x001a741001007387 */ /* 0x0005e20000100800 */
[-C--:B------:R-:W-:Y:S02]  /*307b0*/  LEA.HI.X.SX32 R14, R14, R4.reuse, 0x1, P1 ;  /* 0x000000040e0e7211 */ /* 0x080fe400008f0eff */
[-C--:B------:R-:W-:Y:S02]  /*307c0*/  LEA.HI.X.SX32 R13, R13, R4.reuse, 0x1, P0 ;  /* 0x000000040d0d7211 */ /* 0x080fe400000f0eff */
[-C--:B------:R-:W-:Y:S02]  /*307d0*/  LEA.HI.X.SX32 R3, R3, R4.reuse, 0x1, P6 ;  /* 0x0000000403037211 */ /* 0x080fe400030f0eff */
[-C--:B------:R-:W-:Y:S02]  /*307e0*/  LEA.HI.X.SX32 R12, R12, R4.reuse, 0x1, P5 ;  /* 0x000000040c0c7211 */ /* 0x080fe400028f0eff */
[----:B------:R-:W-:Y:S02]  /*307f0*/  LEA.HI.X.SX32 R28, R28, R4, 0x1, P4 ;  /* 0x000000041c1c7211 */ /* 0x000fe400020f0eff */
[----:B--2---:R-:W-:-:S05]  /*30800*/  LEA R16, P3, R29, R25, 0x1 ;  /* 0x000000191d107211 */ /* 0x004fca00078608ff */
[----:B------:R0:W-:Y:S04]  /*30810*/  STL [R1+0x1b90], R16 ;  /* 0x001b901001007387 */ /* 0x0001e80000100800 */
[----:B0-----:R-:W2:Y:S04]  /*30820*/  LDL.LU R16, [R1+0x1d00] ;  /* 0x001d000001107983 */ /* 0x001ea80000300800 */
[----:B------:R0:W-:Y:S02]  /*30830*/  STL [R1+0x1a7c], R15 ;  /* 0x001a7c0f01007387 */ /* 0x0001e40000100800 */
[----:B0-----:R-:W-:-:S05]  /*30840*/  LEA R15, P2, R11, R25, 0x1 ;  /* 0x000000190b0f7211 */ /* 0x001fca00078408ff */
[----:B------:R0:W-:Y:S04]  /*30850*/  STL [R1+0x1ab0], R15 ;  /* 0x001ab00f01007387 */ /* 0x0001e80000100800 */
[----:B0-----:R-:W2:Y:S04]  /*30860*/  LDL.LU R15, [R1+0x1cfc] ;  /* 0x001cfc00010f7983 */ /* 0x001ea80000300800 */
[----:B------:R3:W-:Y:S02]  /*30870*/  STL [R1+0x1a84], R14 ;  /* 0x001a840e01007387 */ /* 0x0007e40000100800 */
[----:B---3--:R-:W-:-:S05]  /*30880*/  LEA R14, P1, R6, R25, 0x1 ;  /* 0x00000019060e7211 */ /* 0x008fca00078208ff */
[----:B------:R0:W-:Y:S04]  /*30890*/  STL [R1+0x1ab8], R14 ;  /* 0x001ab80e01007387 */ /* 0x0001e80000100800 */
[----:B0-----:R-:W3:Y:S04]  /*308a0*/  LDL.LU R14, [R1+0x1cf8] ;  /* 0x001cf800010e7983 */ /* 0x001ee80000300800 */
[----:B------:R4:W-:Y:S02]  /*308b0*/  STL [R1+0x1a8c], R13 ;  /* 0x001a8c0d01007387 */ /* 0x0009e40000100800 */
[----:B----4-:R-:W-:-:S05]  /*308c0*/  LEA R13, P0, R7, R25, 0x1 ;  /* 0x00000019070d7211 */ /* 0x010fca00078008ff */
[----:B------:R0:W-:Y:S04]  /*308d0*/  STL [R1+0x1ac0], R13 ;  /* 0x001ac00d01007387 */ /* 0x0001e80000100800 */
[----:B0-----:R-:W4:Y:S04]  /*308e0*/  LDL.LU R13, [R1+0x1cf4] ;  /* 0x001cf400010d7983 */ /* 0x001f280000300800 */
        /* <DEDUP_REMOVED lines=10> */
[----:B------:R0:W-:Y:S02]  /*30990*/  STL [R1+0x1ad8], R28 ;  /* 0x001ad81c01007387 */ /* 0x0001e40000100800 */
[----:B0-----:R-:W-:Y:S02]  /*309a0*/  LEA.HI.X.SX32 R28, R29, R4, 0x1, P3 ;  /* 0x000000041d1c7211 */ /* 0x001fe400018f0eff */
[----:B------:R-:W2:Y:S04]  /*309b0*/  LDL.LU R29, [R1] ;  /* 0x00000000011d7983 */ /* 0x000ea80000300800 */
[----:B------:R2:W-:Y:S02]  /*309c0*/  STL [R1+0x1b8c], R28 ;  /* 0x001b8c1c01007387 */ /* 0x0005e40000100800 */
[----:B--2---:R-:W-:-:S05]  /*309d0*/  LEA R28, P3, R29, R25, 0x1 ;  /* 0x000000191d1c7211 */ /* 0x004fca00078608ff */
[----:B------:R0:W-:Y:S04]  /*309e0*/  STL [R1+0x1ae0], R28 ;  /* 0x001ae01c01007387 */ /* 0x0001e80000100800 */
[----:B0-----:R-:W2:Y:S01]  /*309f0*/  LDL.LU R28, [R1+0x1ce8] ;  /* 0x001ce800011c7983 */ /* 0x001ea20000300800 */
[-C--:B------:R-:W-:Y:S02]  /*30a00*/  LEA.HI.X.SX32 R11, R11, R4.reuse, 0x1, P2 ;  /* 0x000000040b0b7211 */ /* 0x080fe400010f0eff */
[----:B------:R-:W-:-:S03]  /*30a10*/  LEA.HI.X.SX32 R6, R6, R4, 0x1, P1 ;  /* 0x0000000406067211 */ /* 0x000fc600008f0eff */
[----:B------:R2:W-:Y:S02]  /*30a20*/  STL [R1+0x1aac], R11 ;  /* 0x001aac0b01007387 */ /* 0x0005e40000100800 */
[----:B--2---:R-:W-:-:S05]  /*30a30*/  LEA R11, P2, R28, R25, 0x1 ;  /* 0x000000191c0b7211 */ /* 0x004fca00078408ff */
[----:B------:R0:W-:Y:S04]  /*30a40*/  STL [R1+0x1ae8], R11 ;  /* 0x001ae80b01007387 */ /* 0x0001e80000100800 */
[----:B0-----:R-:W2:Y:S04]  /*30a50*/  LDL.LU R11, [R1+0x1ce4] ;  /* 0x001ce400010b7983 */ /* 0x001ea80000300800 */
[----:B------:R0:W-:Y:S02]  /*30a60*/  STL [R1+0x1ab4], R6 ;  /* 0x001ab40601007387 */ /* 0x0001e40000100800 */
[----:B0-----:R-:W-:-:S05]  /*30a70*/  LEA R6, P1, R24, R25, 0x1 ;  /* 0x0000001918067211 */ /* 0x001fca00078208ff */
[----:B------:R0:W-:Y:S04]  /*30a80*/  STL [R1+0x1af0], R6 ;  /* 0x001af00601007387 */ /* 0x0001e80000100800 */
[----:B0-----:R-:W2:Y:S01]  /*30a90*/  LDL.LU R6, [R1+0x1ce0] ;  /* 0x001ce00001067983 */ /* 0x001ea20000300800 */
[----:B------:R-:W-:-:S05]  /*30aa0*/  LEA.HI.X.SX32 R7, R7, R4, 0x1, P0 ;  /* 0x0000000407077211 */ /* 0x000fca00000f0eff */
[----:B------:R2:W-:Y:S02]  /*30ab0*/  STL [R1+0x1abc], R7 ;  /* 0x001abc0701007387 */ /* 0x0005e40000100800 */
[----:B--2---:R-:W-:-:S05]  /*30ac0*/  LEA R7, P0, R6, R25, 0x1 ;  /* 0x0000001906077211 */ /* 0x004fca00078008ff */
        /* <DEDUP_REMOVED lines=17> */
[-C--:B------:R-:W-:Y:S02]  /*30be0*/  LEA.HI.X.SX32 R29, R29, R4.reuse, 0x1, P3 ;  /* 0x000000041d1d7211 */ /* 0x080fe400018f0eff */
[----:B------:R-:W-:-:S03]  /*30bf0*/  LEA.HI.X.SX32 R28, R28, R4, 0x1, P2 ;  /* 0x000000041c1c7211 */ /* 0x000fc600010f0eff */
[----:B------:R2:W-:Y:S01]  /*30c00*/  STL [R1+0x1adc], R29 ;  /* 0x001adc1d01007387 */ /* 0x0005e20000100800 */
[----:B------:R-:W-:Y:S01]  /*30c10*/  LEA.HI.X.SX32 R6, R6, R4, 0x1, P0 ;  /* 0x0000000406067211 */ /* 0x000fe200000f0eff */
[----:B------:R-:W-:Y:S02]  /*30c20*/  IMAD R23, R23, c[0x0][0x190], RZ ;  /* 0x0000640017177a24 */ /* 0x000fe400078e02ff */
[----:B------:R-:W-:Y:S02]  /*30c30*/  IMAD R26, R26, c[0x0][0x190], RZ ;  /* 0x000064001a1a7a24 */ /* 0x000fe400078e02ff */
[----:B------:R-:W-:Y:S02]  /*30c40*/  IMAD R27, R27, c[0x0][0x190], RZ ;  /* 0x000064001b1b7a24 */ /* 0x000fe400078e02ff */
[----:B------:R-:W-:Y:S02]  /*30c50*/  IMAD R0, R0, c[0x0][0x190], RZ ;  /* 0x0000640000007a24 */ /* 0x000fe400078e02ff */
[----:B------:R-:W-:Y:S01]  /*30c60*/  IMAD R2, R2, c[0x0][0x190], RZ ;  /* 0x0000640002027a24 */ /* 0x000fe200078e02ff */
[----:B--2---:R-:W-:-:S05]  /*30c70*/  LEA R29, P3, R10, R25, 0x1 ;  /* 0x000000190a1d7211 */ /* 0x004fca00078608ff */
[----:B------:R0:W-:Y:S04]  /*30c80*/  STL [R1+0x1b18], R29 ;  /* 0x001b181d01007387 */ /* 0x0001e80000100800 */
[----:B------:R1:W-:Y:S01]  /*30c90*/  STL [R1+0x1ae4], R28 ;  /* 0x001ae41c01007387 */ /* 0x0003e20000100800 */
[-C--:B0-----:R-:W-:Y:S02]  /*30ca0*/  LEA R29, P2, R11, R25.reuse, 0x1 ;  /* 0x000000190b1d7211 */ /* 0x081fe400078408ff */
[----:B-1----:R-:W-:Y:S02]  /*30cb0*/  LEA.HI.X.SX32 R28, R24, R4, 0x1, P1 ;  /* 0x00000004181c7211 */ /* 0x002fe400008f0eff */
[-C--:B------:R-:W-:Y:S01]  /*30cc0*/  LEA R24, P1, R12, R25.reuse, 0x1 ;  /* 0x000000190c187211 */ /* 0x080fe200078208ff */
[----:B------:R-:W-:Y:S04]  /*30cd0*/  STL [R1+0x1b20], R29 ;  /* 0x001b201d01007387 */ /* 0x000fe80000100800 */
[----:B------:R0:W-:Y:S04]  /*30ce0*/  STL [R1+0x1aec], R28 ;  /* 0x001aec1c01007387 */ /* 0x0001e80000100800 */
[----:B------:R1:W-:Y:S04]  /*30cf0*/  STL [R1+0x1b28], R24 ;  /* 0x001b281801007387 */ /* 0x0003e80000100800 */
[----:B------:R4:W-:Y:S01]  /*30d00*/  STL [R1+0x1af4], R6 ;  /* 0x001af40601007387 */ /* 0x0009e20000100800 */
[----:B0-----:R-:W-:-:S02]  /*30d10*/  LEA R28, P0, R3, R25, 0x1 ;  /* 0x00000019031c7211 */ /* 0x001fc400078008ff */
[-C--:B-1----:R-:W-:Y:S02]  /*30d20*/  LEA.HI.X.SX32 R24, R7, R4.reuse, 0x1, P6 ;  /* 0x0000000407187211 */ /* 0x082fe400030f0eff */
[----:B------:R-:W-:Y:S02]  /*30d30*/  LEA.HI.X.SX32 R7, R8, R4, 0x1, P5 ;  /* 0x0000000408077211 */ /* 0x000fe400028f0eff */
[-C--:B----4-:R-:W-:Y:S01]  /*30d40*/  LEA R6, P6, R13, R25.reuse, 0x1 ;  /* 0x000000190d067211 */ /* 0x090fe200078c08ff */
[----:B------:R-:W-:Y:S01]  /*30d50*/  STL [R1+0x1b30], R28 ;  /* 0x001b301c01007387 */ /* 0x000fe20000100800 */
[----:B---3--:R-:W-:-:S03]  /*30d60*/  LEA R8, P5, R14, R25, 0x1 ;  /* 0x000000190e087211 */ /* 0x008fc600078a08ff */
[----:B------:R-:W-:Y:S04]  /*30d70*/  STL [R1+0x1afc], R24 ;  /* 0x001afc1801007387 */ /* 0x000fe80000100800 */
[----:B------:R0:W-:Y:S04]  /*30d80*/  STL [R1+0x1b38], R6 ;  /* 0x001b380601007387 */ /* 0x0001e80000100800 */
[----:B------:R1:W-:Y:S01]  /*30d90*/  STL [R1+0x1b04], R7 ;  /* 0x001b040701007387 */ /* 0x0003e20000100800 */
[----:B0-----:R-:W-:-:S03]  /*30da0*/  LEA.HI.X.SX32 R6, R9, R4, 0x1, P4 ;  /* 0x0000000409067211 */ /* 0x001fc600020f0eff */
[----:B------:R0:W-:Y:S01]  /*30db0*/  STL [R1+0x1b40], R8 ;  /* 0x001b400801007387 */ /* 0x0001e20000100800 */
[----:B-1----:R-:W-:-:S03]  /*30dc0*/  LEA R7, P4, R15, R25, 0x1 ;  /* 0x000000190f077211 */ /* 0x002fc600078808ff */
[----:B------:R1:W-:Y:S04]  /*30dd0*/  STL [R1+0x1b0c], R6 ;  /* 0x001b0c0601007387 */ /* 0x0003e80000100800 */
[----:B------:R2:W-:Y:S01]  /*30de0*/  STL [R1+0x1b48], R7 ;  /* 0x001b480701007387 */ /* 0x0005e20000100800 */
[----:B0-----:R-:W-:Y:S02]  /*30df0*/  LEA.HI.X.SX32 R8, R10, R4, 0x1, P3 ;  /* 0x000000040a087211 */ /* 0x001fe400018f0eff */
[----:B-1----:R-:W-:-:S03]  /*30e00*/  LEA R6, P3, R16, R25, 0x1 ;  /* 0x0000001910067211 */ /* 0x002fc600078608ff */
[----:B------:R0:W-:Y:S01]  /*30e10*/  STL [R1+0x1b14], R8 ;  /* 0x001b140801007387 */ /* 0x0001e20000100800 */
[----:B--2---:R-:W-:-:S03]  /*30e20*/  LEA.HI.X.SX32 R7, R11, R4, 0x1, P2 ;  /* 0x000000040b077211 */ /* 0x004fc600010f0eff */
[----:B------:R1:W-:Y:S01]  /*30e30*/  STL [R1+0x1b50], R6 ;  /* 0x001b500601007387 */ /* 0x0003e20000100800 */
[----:B------:R-:W-:-:S03]  /*30e40*/  LEA.HI.X.SX32 R3, R3, R4, 0x1, P0 ;  /* 0x0000000403037211 */ /* 0x000fc600000f0eff */
[----:B------:R2:W-:Y:S01]  /*30e50*/  STL [R1+0x1b1c], R7 ;  /* 0x001b1c0701007387 */ /* 0x0005e20000100800 */
[----:B0-----:R-:W-:Y:S02]  /*30e60*/  LEA R8, P2, R17, R25, 0x1 ;  /* 0x0000001911087211 */ /* 0x001fe400078408ff */
[----:B-1----:R-:W-:-:S03]  /*30e70*/  LEA.HI.X.SX32 R6, R12, R4, 0x1, P1 ;  /* 0x000000040c067211 */ /* 0x002fc600008f0eff */
[----:B------:R-:W-:Y:S01]  /*30e80*/  STL [R1+0x1b58], R8 ;  /* 0x001b580801007387 */ /* 0x000fe20000100800 */
[----:B--2---:R-:W-:-:S03]  /*30e90*/  LEA R7, P1, R18, R25, 0x1 ;  /* 0x0000001912077211 */ /* 0x004fc600078208ff */
[----:B------:R0:W-:Y:S04]  /*30ea0*/  STL [R1+0x1b24], R6 ;  /* 0x001b240601007387 */ /* 0x0001e80000100800 */
[----:B------:R1:W-:Y:S04]  /*30eb0*/  STL [R1+0x1b60], R7 ;  /* 0x001b600701007387 */ /* 0x0003e80000100800 */
[----:B------:R2:W-:Y:S01]  /*30ec0*/  STL [R1+0x1b2c], R3 ;  /* 0x001b2c0301007387 */ /* 0x0005e20000100800 */
[----:B0-----:R-:W-:Y:S02]  /*30ed0*/  LEA R6, P0, R19, R25, 0x1 ;  /* 0x0000001913067211 */ /* 0x001fe400078008ff */
[----:B-1----:R-:W-:-:S03]  /*30ee0*/  LEA.HI.X.SX32 R7, R13, R4, 0x1, P6 ;  /* 0x000000040d077211 */ /* 0x002fc600030f0eff */
[----:B------:R0:W-:Y:S01]  /*30ef0*/  STL [R1+0x1b68], R6 ;  /* 0x001b680601007387 */ /* 0x0001e20000100800 */
[----:B--2---:R-:W-:-:S03]  /*30f00*/  LEA R3, P6, R20, R25, 0x1 ;  /* 0x0000001914037211 */ /* 0x004fc600078c08ff */
[----:B------:R1:W-:Y:S04]  /*30f10*/  STL [R1+0x1b34], R7 ;  /* 0x001b340701007387 */ /* 0x0003e80000100800 */
[----:B------:R-:W2:Y:S01]  /*30f20*/  LDL.LU R29, [R1+0x84c] ;  /* 0x00084c00011d7983 */ /* 0x000ea20000300800 */
[----:B0-----:R-:W-:-:S03]  /*30f30*/  LEA.HI.X.SX32 R6, R14, R4, 0x1, P5 ;  /* 0x000000040e067211 */ /* 0x001fc600028f0eff */
[----:B------:R0:W-:Y:S01]  /*30f40*/  STL [R1+0x1b70], R3 ;  /* 0x001b700301007387 */ /* 0x0001e20000100800 */
[----:B-1----:R-:W-:-:S03]  /*30f50*/  LEA.HI.X.SX32 R7, R15, R4, 0x1, P4 ;  /* 0x000000040f077211 */ /* 0x002fc600020f0eff */
[----:B------:R5:W-:Y:S01]  /*30f60*/  STL [R1+0x1b3c], R6 ;  /* 0x001b3c0601007387 */ /* 0x000be20000100800 */
[-C--:B0-----:R-:W-:Y:S02]  /*30f70*/  LEA R3, P5, R21, R25.reuse, 0x1 ;  /* 0x0000001915037211 */ /* 0x081fe400078a08ff */
[----:B-----5:R-:W-:-:S03]  /*30f80*/  LEA R6, P4, R22, R25, 0x1 ;  /* 0x0000001916067211 */ /* 0x020fc600078808ff */
[----:B------:R0:W-:Y:S04]  /*30f90*/  STL [R1+0x1b74], R3 ;  /* 0x001b740301007387 */ /* 0x0001e80000100800 */
[----:B------:R1:W-:Y:S01]  /*30fa0*/  STL [R1+0x1b44], R7 ;  /* 0x001b440701007387 */ /* 0x0003e20000100800 */
[----:B0-----:R-:W-:-:S03]  /*30fb0*/  LEA.HI.X.SX32 R3, R16, R4, 0x1, P3 ;  /* 0x0000000410037211 */ /* 0x001fc600018f0eff */
[----:B------:R0:W-:Y:S01]  /*30fc0*/  STL [R1+0x1b78], R6 ;  /* 0x001b780601007387 */ /* 0x0001e20000100800 */
[----:B-1----:R-:W-:-:S03]  /*30fd0*/  LEA R7, P3, R23, R25, 0x1 ;  /* 0x0000001917077211 */ /* 0x002fc600078608ff */
        /* <DEDUP_REMOVED lines=16> */
[----:B------:R-:W3:Y:S04]  /*310e0*/  LDL.LU R10, [R1+0x85c] ;  /* 0x00085c00010a7983 */ /* 0x000ee80000300800 */
[----:B------:R-:W-:Y:S04]  /*310f0*/  STL [R1+0x1b6c], R6 ;  /* 0x001b6c0601007387 */ /* 0x000fe80000100800 */
[----:B------:R-:W4:Y:S01]  /*31100*/  LDL.LU R11, [R1+0x824] ;  /* 0x00082400010b7983 */ /* 0x000f220000300800 */
[----:B0-----:R-:W-:-:S03]  /*31110*/  LEA.HI.X.SX32 R7, R22, R4, 0x1, P4 ;  /* 0x0000000416077211 */ /* 0x001fc600020f0eff */
[----:B------:R0:W-:Y:S02]  /*31120*/  STL [R1+0xbb0], R3 ;  /* 0x000bb00301007387 */ /* 0x0001e40000100800 */
[----:B0-----:R-:W-:-:S05]  /*31130*/  LEA.HI.X.SX32 R3, R21, R4, 0x1, P5 ;  /* 0x0000000415037211 */ /* 0x001fca00028f0eff */
[----:B------:R0:W-:Y:S04]  /*31140*/  STL [R1+0xb98], R3 ;  /* 0x000b980301007387 */ /* 0x0001e80000100800 */
[----:B------:R-:W-:Y:S01]  /*31150*/  STL [R1+0xb9c], R7 ;  /* 0x000b9c0701007387 */ /* 0x000fe20000100800 */
[----:B0-----:R-:W-:-:S03]  /*31160*/  LEA.HI.X.SX32 R3, R26, R4, 0x1, P2 ;  /* 0x000000041a037211 */ /* 0x001fc600010f0eff */
[----:B------:R-:W5:Y:S01]  /*31170*/  LDL.LU R26, [R1+0x850] ;  /* 0x00085000011a7983 */ /* 0x000f620000300800 */
[----:B------:R-:W-:-:S05]  /*31180*/  LEA.HI.X.SX32 R6, R23, R4, 0x1, P3 ;  /* 0x0000000417067211 */ /* 0x000fca00018f0eff */
[----:B------:R-:W-:Y:S04]  /*31190*/  STL [R1+0xba0], R6 ;  /* 0x000ba00601007387 */ /* 0x000fe80000100800 */
[----:B------:R-:W4:Y:S04]  /*311a0*/  LDL.LU R23, [R1+0x818] ;  /* 0x0008180001177983 */ /* 0x000f280000300800 */
[----:B------:R-:W0:Y:S01]  /*311b0*/  S2R R28, SR_TID.X ;  /* 0x00000000001c7919 */ /* 0x000e220000002100 */
[----:B------:R-:W-:-:S03]  /*311c0*/  LEA.HI.X.SX32 R0, R0, R4, 0x1, P0 ;  /* 0x0000000400007211 */ /* 0x000fc600000f0eff */
[----:B------:R1:W-:Y:S02]  /*311d0*/  STL [R1+0xba4], R3 ;  /* 0x000ba40301007387 */ /* 0x0003e40000100800 */
[----:B-1----:R-:W-:-:S05]  /*311e0*/  LEA.HI.X.SX32 R3, R27, R4, 0x1, P1 ;  /* 0x000000041b037211 */ /* 0x002fca00008f0eff */
[----:B------:R-:W-:Y:S04]  /*311f0*/  STL [R1+0xba8], R3 ;  /* 0x000ba80301007387 */ /* 0x000fe80000100800 */
[----:B------:R1:W-:Y:S04]  /*31200*/  STL [R1+0xbac], R0 ;  /* 0x000bac0001007387 */ /* 0x0003e80000100800 */
[----:B------:R-:W4:Y:S01]  /*31210*/  LDL.LU R12, [R1+0x814] ;  /* 0x00081400010c7983 */ /* 0x000f220000300800 */
[----:B0-----:R-:W-:-:S03]  /*31220*/  SHF.R.U32.HI R7, RZ, 0x6, R28 ;  /* 0x00000006ff077819 */ /* 0x001fc6000001161c */
[----:B------:R-:W4:Y:S01]  /*31230*/  LDL.LU R13, [R1+0x81c] ;  /* 0x00081c00010d7983 */ /* 0x000f220000300800 */
[----:B-1----:R-:W-:Y:S02]  /*31240*/  LEA.HI.X.SX32 R0, R2, R4, 0x1, P6 ;  /* 0x0000000402007211 */ /* 0x002fe400030f0eff */
[----:B------:R-:W-:-:S03]  /*31250*/  SGXT.U32 R7, R7, 0x1 ;  /* 0x000000010707781a */ /* 0x000fc60000000000 */
[----:B------:R0:W-:Y:S01]  /*31260*/  STL [R1+0x994], R0 ;  /* 0x0009940001007387 */ /* 0x0001e20000100800 */
[----:B------:R-:W-:-:S03]  /*31270*/  LOP3.LUT R28, R7, 0x7e, RZ, 0xfc, !PT ;  /* 0x0000007e071c7812 */ /* 0x000fc600078efcff */
[----:B------:R-:W4:Y:S01]  /*31280*/  LDL.LU R22, [R1+0x820] ;  /* 0x0008200001167983 */ /* 0x000f220000300800 */
[C---:B------:R-:W-:Y:S01]  /*31290*/  LOP3.LUT R8, R7.reuse, 0x7e, RZ, 0xfc, !PT ;  /* 0x0000007e07087812 */ /* 0x040fe200078efcff */
[----:B------:R-:W-:Y:S02]  /*312a0*/  IMAD.MOV R6, RZ, RZ, -c[0x0][0x188] ;  /* 0x80006200ff067624 */ /* 0x000fe400078e02ff */
[----:B------:R-:W4:Y:S01]  /*312b0*/  LDL.LU R14, [R1+0x828] ;  /* 0x00082800010e7983 */ /* 0x000f220000300800 */
[----:B------:R-:W-:Y:S02]  /*312c0*/  IMAD R28, R28, c[0x0][0x188], RZ ;  /* 0x000062001c1c7a24 */ /* 0x000fe400078e02ff */
[----:B------:R-:W-:Y:S01]  /*312d0*/  IMAD R8, R8, c[0x0][0x188], RZ ;  /* 0x0000620008087a24 */ /* 0x000fe200078e02ff */
[----:B------:R-:W4:Y:S01]  /*312e0*/  LDL.LU R15, [R1+0x82c] ;  /* 0x00082c00010f7983 */ /* 0x000f220000300800 */
[----:B------:R-:W-:Y:S02]  /*312f0*/  IMAD R20, R7, c[0x0][0x188], RZ ;  /* 0x0000620007147a24 */ /* 0x000fe400078e02ff */
[----:B------:R-:W-:Y:S01]  /*31300*/  IMAD R28, R6, 0x2, R28 ;  /* 0x00000002061c7824 */ /* 0x000fe200078e021c */
[----:B------:R-:W4:Y:S01]  /*31310*/  LDL.LU R21, [R1+0x830] ;  /* 0x0008300001157983 */ /* 0x000f220000300800 */
[----:B--2---:R-:W-:-:S04]  /*31320*/  LEA R2, P0, R29, c[0x0][0x160], 0x1 ;  /* 0x000058001d027a11 */ /* 0x004fc800078008ff */
[----:B0-----:R-:W-:Y:S02]  /*31330*/  LEA.HI.X.SX32 R0, R29, c[0x0][0x164], 0x1, P0 ;  /* 0x000059001d007a11 */ /* 0x001fe400000f0eff */
[----:B------:R-:W-:-:S05]  /*31340*/  LOP3.LUT R29, R7, 0x7e, RZ, 0xfc, !PT ;  /* 0x0000007e071d7812 */ /* 0x000fca00078efcff */
[----:B------:R-:W-:Y:S01]  /*31350*/  IMAD R29, R29, c[0x0][0x188], RZ ;  /* 0x000062001d1d7a24 */ /* 0x000fe200078e02ff */
[----:B------:R-:W-:-:S03]  /*31360*/  LEA R7, P1, R8, R2, 0x1 ;  /* 0x0000000208077211 */ /* 0x000fc600078208ff */
[----:B------:R-:W-:-:S04]  /*31370*/  IMAD R29, R6, 0x2, R29 ;  /* 0x00000002061d7824 */ /* 0x000fc800078e021d */
[----:B------:R-:W-:Y:S01]  /*31380*/  IMAD R29, R6, 0x2, R29 ;  /* 0x00000002061d7824 */ /* 0x000fe200078e021d */
[-C--:B------:R-:W-:Y:S01]  /*31390*/  LEA R6, P2, R28, R2.reuse, 0x1 ;  /* 0x000000021c067211 */ /* 0x080fe200078408ff */
[----:B------:R0:W-:Y:S04]  /*313a0*/  STL [R1+0x99c], R7 ;  /* 0x00099c0701007387 */ /* 0x0001e80000100800 */
[----:B------:R-:W-:Y:S04]  /*313b0*/  STL [R1+0x9a4], R6 ;  /* 0x0009a40601007387 */ /* 0x000fe80000100800 */
[----:B------:R-:W2:Y:S01]  /*313c0*/  LDL.LU R16, [R1+0x838] ;  /* 0x0008380001107983 */ /* 0x000ea20000300800 */
[----:B0-----:R-:W-:-:S05]  /*313d0*/  LEA R7, P5, R29, R2, 0x1 ;  /* 0x000000021d077211 */ /* 0x001fca00078a08ff */
[----:B------:R3:W-:Y:S04]  /*313e0*/  STL [R1+0x9ac], R7 ;  /* 0x0009ac0701007387 */ /* 0x0007e80000100800 */
[----:B------:R-:W2:Y:S01]  /*313f0*/  LDL.LU R17, [R1+0x834] ;  /* 0x0008340001117983 */ /* 0x000ea20000300800 */
[-C--:B---3--:R-:W-:Y:S02]  /*31400*/  LEA R7, P3, R10, R2.reuse, 0x1 ;  /* 0x000000020a077211 */ /* 0x088fe400078608ff */
[----:B-----5:R-:W-:-:S05]  /*31410*/  LEA R9, P4, R26, R2, 0x1 ;  /* 0x000000021a097211 */ /* 0x020fca00078808ff */
[----:B------:R4:W-:Y:S04]  /*31420*/  STL [R1+0x9b4], R9 ;  /* 0x0009b40901007387 */ /* 0x0009e80000100800 */
[----:B------:R-:W3:Y:S01]  /*31430*/  LDL.LU R25, [R1+0x83c] ;  /* 0x00083c0001197983 */ /* 0x000ee20000300800 */
[----:B----4-:R-:W-:-:S03]  /*31440*/  LEA R9, P0, R11, R2, 0x1 ;  /* 0x000000020b097211 */ /* 0x010fc600078008ff */
[----:B------:R-:W-:Y:S04]  /*31450*/  STL [R1+0x9bc], R7 ;  /* 0x0009bc0701007387 */ /* 0x000fe80000100800 */
[----:B------:R0:W-:Y:S04]  /*31460*/  STL [R1+0x9c4], R9 ;  /* 0x0009c40901007387 */ /* 0x0001e80000100800 */
[----:B------:R-:W4:Y:S01]  /*31470*/  LDL.LU R18, [R1+0x848] ;  /* 0x0008480001127983 */ /* 0x000f220000300800 */
[----:B0-----:R-:W-:Y:S02]  /*31480*/  LEA.HI.X.SX32 R9, R8, R0, 0x1, P1 ;  /* 0x0000000008097211 */ /* 0x001fe400008f0eff */
[----:B------:R-:W-:-:S03]  /*31490*/  LEA R8, P1, R23, R2, 0x1 ;  /* 0x0000000217087211 */ /* 0x000fc600078208ff */
[----:B------:R0:W-:Y:S04]  /*314a0*/  STL [R1+0x998], R9 ;  /* 0x0009980901007387 */ /* 0x0001e80000100800 */
[----:B------:R-:W5:Y:S04]  /*314b0*/  LDL.LU R19, [R1+0x840] ;  /* 0x0008400001137983 */ /* 0x000f680000300800 */
[----:B------:R-:W-:Y:S01]  /*314c0*/  STL [R1+0x9cc], R8 ;  /* 0x0009cc0801007387 */ /* 0x000fe20000100800 */
[----:B0-----:R-:W-:-:S03]  /*314d0*/  LEA.HI.X.SX32 R9, R28, R0, 0x1, P2 ;  /* 0x000000001c097211 */ /* 0x001fc600010f0eff */
[----:B------:R-:W5:Y:S04]  /*314e0*/  LDL.LU R28, [R1+0x844] ;  /* 0x00084400011c7983 */ /* 0x000f680000300800 */
[----:B------:R0:W-:Y:S02]  /*314f0*/  STL [R1+0x9a0], R9 ;  /* 0x0009a00901007387 */ /* 0x0001e40000100800 */
[----:B0-----:R-:W-:Y:S02]  /*31500*/  LEA.HI.X.SX32 R9, R29, R0, 0x1, P5 ;  /* 0x000000001d097211 */ /* 0x001fe400028f0eff */
[----:B------:R-:W5:Y:S01]  /*31510*/  LDL.LU R29, [R1+0x80c] ;  /* 0x00080c00011d7983 */ /* 0x000f620000300800 */
[----:B------:R-:W-:-:S05]  /*31520*/  LEA R27, P2, R12, R2, 0x1 ;  /* 0x000000020c1b7211 */ /* 0x000fca00078408ff */
[----:B------:R0:W-:Y:S04]  /*31530*/  STL [R1+0x9d4], R27 ;  /* 0x0009d41b01007387 */ /* 0x0001e80000100800 */
[----:B------:R-:W-:Y:S01]  /*31540*/  STL [R1+0x9a8], R9 ;  /* 0x0009a80901007387 */ /* 0x000fe20000100800 */
[----:B0-----:R-:W-:-:S05]  /*31550*/  LEA R27, P5, R13, R2, 0x1 ;  /* 0x000000020d1b7211 */ /* 0x001fca00078a08ff */
[----:B------:R0:W-:Y:S02]  /*31560*/  STL [R1+0x9dc], R27 ;  /* 0x0009dc1b01007387 */ /* 0x0001e40000100800 */
[----:B0-----:R-:W-:Y:S02]  /*31570*/  LEA.HI.X.SX32 R27, R26, R0, 0x1, P4 ;  /* 0x000000001a1b7211 */ /* 0x001fe400020f0eff */
[----:B------:R-:W-:-:S03]  /*31580*/  LEA R26, P4, R22, R2, 0x1 ;  /* 0x00000002161a7211 */ /* 0x000fc600078808ff */
[----:B------:R0:W-:Y:S04]  /*31590*/  STL [R1+0x9b0], R27 ;  /* 0x0009b01b01007387 */ /* 0x0001e80000100800 */
[----:B------:R1:W-:Y:S01]  /*315a0*/  STL [R1+0x9e4], R26 ;  /* 0x0009e41a01007387 */ /* 0x0003e20000100800 */
[----:B0-----:R-:W-:Y:S02]  /*315b0*/  LEA.HI.X.SX32 R27, R10, R0, 0x1, P3 ;  /* 0x000000000a1b7211 */ /* 0x001fe400018f0eff */
[----:B-1----:R-:W-:-:S03]  /*315c0*/  LEA R26, P3, R14, R2, 0x1 ;  /* 0x000000020e1a7211 */ /* 0x002fc600078608ff */
[----:B------:R0:W-:Y:S04]  /*315d0*/  STL [R1+0x9b8], R27 ;  /* 0x0009b81b01007387 */ /* 0x0001e80000100800 */
[----:B------:R1:W-:Y:S01]  /*315e0*/  STL [R1+0x9ec], R26 ;  /* 0x0009ec1a01007387 */ /* 0x0003e20000100800 */
[----:B0-----:R-:W-:Y:S02]  /*315f0*/  LEA.HI.X.SX32 R27, R11, R0, 0x1, P0 ;  /* 0x000000000b1b7211 */ /* 0x001fe400000f0eff */
[----:B-1----:R-:W-:-:S03]  /*31600*/  LEA R26, P0, R15, R2, 0x1 ;  /* 0x000000020f1a7211 */ /* 0x002fc600078008ff */
[----:B------:R0:W-:Y:S04]  /*31610*/  STL [R1+0x9c0], R27 ;  /* 0x0009c01b01007387 */ /* 0x0001e80000100800 */
[----:B------:R1:W-:Y:S01]  /*31620*/  STL [R1+0xa08], R26 ;  /* 0x000a081a01007387 */ /* 0x0003e20000100800 */
[-C--:B0-----:R-:W-:Y:S02]  /*31630*/  LEA.HI.X.SX32 R27, R23, R0.reuse, 0x1, P1 ;  /* 0x00000000171b7211 */ /* 0x081fe400008f0eff */
[----:B------:R-:W-:Y:S02]  /*31640*/  LEA.HI.X.SX32 R23, R12, R0, 0x1, P2 ;  /* 0x000000000c177211 */ /* 0x000fe400010f0eff */
[----:B-1----:R-:W-:Y:S01]  /*31650*/  LEA R26, P1, R21, R2, 0x1 ;  /* 0x00000002151a7211 */ /* 0x002fe200078208ff */
[----:B------:R-:W-:Y:S04]  /*31660*/  STL [R1+0x9c8], R27 ;  /* 0x0009c81b01007387 */ /* 0x000fe80000100800 */
[----:B------:R0:W-:Y:S04]  /*31670*/  STL [R1+0xa10], R26 ;  /* 0x000a101a01007387 */ /* 0x0001e80000100800 */
[----:B------:R1:W-:Y:S01]  /*31680*/  STL [R1+0x9d0], R23 ;  /* 0x0009d01701007387 */ /* 0x0003e20000100800 */
[----:B0-----:R-:W-:Y:S01]  /*31690*/  LEA.HI.X.SX32 R26, R13, R0, 0x1, P5 ;  /* 0x000000000d1a7211 */ /* 0x001fe200028f0eff */
[----:B------:R-:W-:-:S04]  /*316a0*/  IMAD.MOV R24, RZ, RZ, -c[0x0][0x188] ;  /* 0x80006200ff187624 */ /* 0x000fc800078e02ff */
[----:B------:R-:W-:-:S04]  /*316b0*/  IMAD R3, R24, 0x2, R5 ;  /* 0x0000000218037824 */ /* 0x000fc800078e0205 */
[----:B------:R-:W-:Y:S01]  /*316c0*/  IMAD R4, R24, 0x2, R3 ;  /* 0x0000000218047824 */ /* 0x000fe200078e0203 */
[----:B--2---:R-:W-:-:S05]  /*316d0*/  LEA R27, P2, R16, R2, 0x1 ;  /* 0x00000002101b7211 */ /* 0x004fca00078408ff */
[----:B------:R-:W-:Y:S01]  /*316e0*/  STL [R1+0xa18], R27 ;  /* 0x000a181b01007387 */ /* 0x000fe20000100800 */
[----:B-1----:R-:W-:-:S03]  /*316f0*/  LEA R23, P5, R17, R2, 0x1 ;  /* 0x0000000211177211 */ /* 0x002fc600078a08ff */
[----:B------:R0:W-:Y:S04]  /*31700*/  STL [R1+0x9d8], R26 ;  /* 0x0009d81a01007387 */ /* 0x0001e80000100800 */
[----:B------:R3:W-:Y:S01]  /*31710*/  STL [R1+0xa20], R23 ;  /* 0x000a201701007387 */ /* 0x0007e20000100800 */
[-C--:B0-----:R-:W-:Y:S02]  /*31720*/  LEA.HI.X.SX32 R26, R22, R0.reuse, 0x1, P4 ;  /* 0x00000000161a7211 */ /* 0x081fe400020f0eff */
[----:B------:R-:W-:-:S03]  /*31730*/  LEA.HI.X.SX32 R22, R14, R0, 0x1, P3 ;  /* 0x000000000e167211 */ /* 0x000fc600018f0eff */
[----:B------:R4:W-:Y:S01]  /*31740*/  STL [R1+0x9e0], R26 ;  /* 0x0009e01a01007387 */ /* 0x0009e20000100800 */
[----:B------:R-:W-:-:S04]  /*31750*/  IMAD R6, R24, 0x2, R4 ;  /* 0x0000000218067824 */ /* 0x000fc800078e0204 */
[----:B------:R-:W-:-:S04]  /*31760*/  IMAD R7, R24, 0x2, R6 ;  /* 0x0000000218077824 */ /* 0x000fc800078e0206 */
[----:B------:R-:W-:-:S04]  /*31770*/  IMAD R8, R24, 0x2, R7 ;  /* 0x0000000218087824 */ /* 0x000fc800078e0207 */
[----:B------:R-:W-:Y:S01]  /*31780*/  IMAD R9, R24, 0x2, R8 ;  /* 0x0000000218097824 */ /* 0x000fe200078e0208 */
[----:B---3--:R-:W-:-:S05]  /*31790*/  LEA R23, P4, R25, R2, 0x1 ;  /* 0x0000000219177211 */ /* 0x008fca00078808ff */
[----:B------:R0:W-:Y:S04]  /*317a0*/  STL [R1+0xa28], R23 ;  /* 0x000a281701007387 */ /* 0x0001e80000100800 */
[----:B------:R5:W-:Y:S01]  /*317b0*/  STL [R1+0x9e8], R22 ;  /* 0x0009e81601007387 */ /* 0x000be20000100800 */
[----:B----4-:R-:W-:Y:S02]  /*317c0*/  LEA R26, P3, R18, R2, 0x1 ;  /* 0x00000002121a7211 */ /* 0x010fe400078608ff */
[----:B0-----:R-:W-:-:S03]  /*317d0*/  LEA.HI.X.SX32 R23, R15, R0, 0x1, P0 ;  /* 0x000000000f177211 */ /* 0x001fc600000f0eff */
[----:B------:R-:W-:Y:S04]  /*317e0*/  STL [R1+0xa30], R26 ;  /* 0x000a301a01007387 */ /* 0x000fe80000100800 */
[----:B------:R0:W-:Y:S01]  /*317f0*/  STL [R1+0x9f0], R23 ;  /* 0x0009f01701007387 */ /* 0x0001e20000100800 */
[----:B-----5:R-:W-:Y:S02]  /*31800*/  LEA R22, P0, R19, R2, 0x1 ;  /* 0x0000000213167211 */ /* 0x020fe400078008ff */
[----:B0-----:R-:W-:-:S03]  /*31810*/  LEA.HI.X.SX32 R23, R21, R0, 0x1, P1 ;  /* 0x0000000015177211 */ /* 0x001fc600008f0eff */
[----:B------:R0:W-:Y:S01]  /*31820*/  STL [R1+0xa38], R22 ;  /* 0x000a381601007387 */ /* 0x0001e20000100800 */
[----:B------:R-:W-:-:S03]  /*31830*/  LEA.HI.X.SX32 R21, R16, R0, 0x1, P2 ;  /* 0x0000000010157211 */ /* 0x000fc600010f0eff */
[----:B------:R1:W-:Y:S01]  /*31840*/  STL [R1+0xa0c], R23 ;  /* 0x000a0c1701007387 */ /* 0x0003e20000100800 */
[----:B0-----:R-:W-:-:S05]  /*31850*/  LEA R22, P1, R28, R2, 0x1 ;  /* 0x000000021c167211 */ /* 0x001fca00078208ff */
[----:B------:R0:W-:Y:S01]  /*31860*/  STL [R1+0xa40], R22 ;  /* 0x000a401601007387 */ /* 0x0001e20000100800 */
[----:B-1----:R-:W-:-:S03]  /*31870*/  LEA R23, P2, R29, R2, 0x1 ;  /* 0x000000021d177211 */ /* 0x002fc600078408ff */
        /* <DEDUP_REMOVED lines=10> */
[----:B------:R1:W-:Y:S04]  /*31920*/  STL [R1+0xa58], R22 ;  /* 0x000a581601007387 */ /* 0x0003e80000100800 */
[----:B------:R2:W-:Y:S01]  /*31930*/  STL [R1+0xa2c], R21 ;  /* 0x000a2c1501007387 */ /* 0x0005e20000100800 */
[----:B0-----:R-:W-:Y:S02]  /*31940*/  LEA R23, P3, R20, R2, 0x1 ;  /* 0x0000000214177211 */ /* 0x001fe400078608ff */
[----:B-1----:R-:W-:-:S03]  /*31950*/  LEA.HI.X.SX32 R22, R19, R0, 0x1, P0 ;  /* 0x0000000013167211 */ /* 0x002fc600000f0eff */
[----:B------:R0:W-:Y:S01]  /*31960*/  STL [R1+0xb94], R23 ;  /* 0x000b941701007387 */ /* 0x0001e20000100800 */
[----:B--2---:R-:W-:-:S03]  /*31970*/  LEA.HI.X.SX32 R21, R28, R0, 0x1, P1 ;  /* 0x000000001c157211 */ /* 0x004fc600008f0eff */
[----:B------:R1:W-:Y:S04]  /*31980*/  STL [R1+0xa34], R22 ;  /* 0x000a341601007387 */ /* 0x0003e80000100800 */
[----:B------:R2:W-:Y:S01]  /*31990*/  STL [R1+0xa3c], R21 ;  /* 0x000a3c1501007387 */ /* 0x0005e20000100800 */
[----:B0-----:R-:W-:Y:S02]  /*319a0*/  LEA.HI.X.SX32 R23, R29, R0, 0x1, P2 ;  /* 0x000000001d177211 */ /* 0x001fe400010f0eff */
[----:B-1----:R-:W-:Y:S02]  /*319b0*/  LEA R22, P0, R4, R2, 0x1 ;  /* 0x0000000204167211 */ /* 0x002fe400078008ff */
[-C--:B--2---:R-:W-:Y:S01]  /*319c0*/  LEA.HI.X.SX32 R21, R5, R0.reuse, 0x1, P5 ;  /* 0x0000000005157211 */ /* 0x084fe200028f0eff */
[----:B------:R-:W-:Y:S01]  /*319d0*/  STL [R1+0xa44], R23 ;  /* 0x000a441701007387 */ /* 0x000fe20000100800 */
[----:B------:R-:W-:-:S03]  /*319e0*/  LEA.HI.X.SX32 R20, R20, R0, 0x1, P3 ;  /* 0x0000000014147211 */ /* 0x000fc600018f0eff */
[----:B------:R0:W-:Y:S04]  /*319f0*/  STL [R1+0xa4c], R21 ;  /* 0x000a4c1501007387 */ /* 0x0001e80000100800 */
[----:B------:R-:W-:Y:S01]  /*31a00*/  STL [R1+0xa60], R22 ;  /* 0x000a601601007387 */ /* 0x000fe20000100800 */
[-C--:B0-----:R-:W-:Y:S02]  /*31a10*/  LEA.HI.X.SX32 R21, R3, R0.reuse, 0x1, P4 ;  /* 0x0000000003157211 */ /* 0x081fe400020f0eff */
[----:B------:R-:W-:-:S03]  /*31a20*/  LEA.HI.X.SX32 R3, R4, R0, 0x1, P0 ;  /* 0x0000000004037211 */ /* 0x000fc600000f0eff */
[----:B------:R-:W-:Y:S04]  /*31a30*/  STL [R1+0xa54], R21 ;  /* 0x000a541501007387 */ /* 0x000fe80000100800 */
[----:B------:R0:W-:Y:S04]  /*31a40*/  STL [R1+0xb90], R20 ;  /* 0x000b901401007387 */ /* 0x0001e80000100800 */
[----:B------:R1:W-:Y:S01]  /*31a50*/  STL [R1+0xa5c], R3 ;  /* 0x000a5c0301007387 */ /* 0x0003e20000100800 */
[-C--:B0-----:R-:W-:Y:S02]  /*31a60*/  LEA R20, P0, R6, R2.reuse, 0x1 ;  /* 0x0000000206147211 */ /* 0x081fe400078008ff */
[----:B-1----:R-:W-:-:S03]  /*31a70*/  LEA R3, P1, R7, R2, 0x1 ;  /* 0x0000000207037211 */ /* 0x002fc600078208ff */
[----:B------:R-:W-:Y:S01]  /*31a80*/  STL [R1+0xa68], R20 ;  /* 0x000a681401007387 */ /* 0x000fe20000100800 */
[----:B------:R-:W-:-:S03]  /*31a90*/  LEA R21, P2, R8, R2, 0x1 ;  /* 0x0000000208157211 */ /* 0x000fc600078408ff */
[----:B------:R0:W-:Y:S01]  /*31aa0*/  STL [R1+0xa70], R3 ;  /* 0x000a700301007387 */ /* 0x0001e20000100800 */
[-C--:B------:R-:W-:Y:S01]  /*31ab0*/  LEA.HI.X.SX32 R7, R7, R0.reuse, 0x1, P1 ;  /* 0x0000000007077211 */ /* 0x080fe200008f0eff */
[----:B------:R-:W-:Y:S02]  /*31ac0*/  IMAD R10, R24, 0x2, R9 ;  /* 0x00000002180a7824 */ /* 0x000fe400078e0209 */
[----:B------:R-:W-:Y:S01]  /*31ad0*/  STL [R1+0xa78], R21 ;  /* 0x000a781501007387 */ /* 0x000fe20000100800 */
[-C--:B0-----:R-:W-:Y:S02]  /*31ae0*/  LEA.HI.X.SX32 R3, R6, R0.reuse, 0x1, P0 ;  /* 0x0000000006037211 */ /* 0x081fe400000f0eff */
[----:B------:R-:W-:Y:S01]  /*31af0*/  LEA.HI.X.SX32 R6, R8, R0, 0x1, P2 ;  /* 0x0000000008067211 */ /* 0x000fe200010f0eff */
[----:B------:R-:W-:Y:S02]  /*31b00*/  IMAD R11, R24, 0x2, R10 ;  /* 0x00000002180b7824 */ /* 0x000fe400078e020a */
[----:B------:R-:W-:Y:S01]  /*31b10*/  STL [R1+0xa64], R3 ;  /* 0x000a640301007387 */ /* 0x000fe20000100800 */
[----:B------:R-:W-:-:S03]  /*31b20*/  LEA R8, P0, R9, R2, 0x1 ;  /* 0x0000000209087211 */ /* 0x000fc600078008ff */
[----:B------:R0:W-:Y:S04]  /*31b30*/  STL [R1+0xa6c], R7 ;  /* 0x000a6c0701007387 */ /* 0x0001e80000100800 */
[----:B------:R1:W-:Y:S01]  /*31b40*/  STL [R1+0xa74], R6 ;  /* 0x000a740601007387 */ /* 0x0003e20000100800 */
[----:B------:R-:W-:-:S03]  /*31b50*/  IMAD R12, R24, 0x2, R11 ;  /* 0x00000002180c7824 */ /* 0x000fc600078e020b */
[----:B------:R2:W-:Y:S01]  /*31b60*/  STL [R1+0xa80], R8 ;  /* 0x000a800801007387 */ /* 0x0005e20000100800 */
[-C--:B0-----:R-:W-:Y:S02]  /*31b70*/  LEA R7, P2, R11, R2.reuse, 0x1 ;  /* 0x000000020b077211 */ /* 0x081fe400078408ff */
[----:B-1----:R-:W-:Y:S01]  /*31b80*/  LEA R6, P1, R10, R2, 0x1 ;  /* 0x000000020a067211 */ /* 0x002fe200078208ff */
[----:B------:R-:W-:-:S04]  /*31b90*/  IMAD R13, R24, 0x2, R12 ;  /* 0x00000002180d7824 */ /* 0x000fc800078e020c */
[----:B------:R0:W-:Y:S01]  /*31ba0*/  STL [R1+0xa88], R6 ;  /* 0x000a880601007387 */ /* 0x0001e20000100800 */
[-C--:B--2---:R-:W-:Y:S01]  /*31bb0*/  LEA.HI.X.SX32 R8, R10, R0.reuse, 0x1, P1 ;  /* 0x000000000a087211 */ /* 0x084fe200008f0eff */
[----:B------:R-:W-:Y:S02]  /*31bc0*/  IMAD R14, R24, 0x2, R13 ;  /* 0x00000002180e7824 */ /* 0x000fe400078e020d */
[----:B------:R1:W-:Y:S01]  /*31bd0*/  STL [R1+0xa90], R7 ;  /* 0x000a900701007387 */ /* 0x0003e20000100800 */
[-C--:B0-----:R-:W-:Y:S02]  /*31be0*/  LEA.HI.X.SX32 R6, R9, R0.reuse, 0x1, P0 ;  /* 0x0000000009067211 */ /* 0x081fe400000f0eff */
[----:B-1----:R-:W-:-:S03]  /*31bf0*/  LEA.HI.X.SX32 R7, R11, R0, 0x1, P2 ;  /* 0x000000000b077211 */ /* 0x002fc600010f0eff */
[----:B------:R-:W-:Y:S01]  /*31c00*/  STL [R1+0xa7c], R6 ;  /* 0x000a7c0601007387 */ /* 0x000fe20000100800 */
[----:B------:R-:W-:-:S03]  /*31c10*/  LEA R9, P1, R13, R2, 0x1 ;  /* 0x000000020d097211 */ /* 0x000fc600078208ff */
[----:B------:R0:W-:Y:S01]  /*31c20*/  STL [R1+0xa84], R8 ;  /* 0x000a840801007387 */ /* 0x0001e20000100800 */
[----:B------:R-:W-:-:S03]  /*31c30*/  IMAD R15, R24, 0x2, R14 ;  /* 0x00000002180f7824 */ /* 0x000fc600078e020e */
[----:B------:R1:W-:Y:S01]  /*31c40*/  STL [R1+0xa8c], R7 ;  /* 0x000a8c0701007387 */ /* 0x0003e20000100800 */
[-C--:B0-----:R-:W-:Y:S02]  /*31c50*/  LEA R8, P0, R12, R2.reuse, 0x1 ;  /* 0x000000020c087211 */ /* 0x081fe400078008ff */
[----:B-1----:R-:W-:-:S03]  /*31c60*/  LEA R7, P2, R14, R2, 0x1 ;  /* 0x000000020e077211 */ /* 0x002fc600078408ff */
[----:B------:R-:W-:Y:S01]  /*31c70*/  STL [R1+0xa98], R8 ;  /* 0x000a980801007387 */ /* 0x000fe20000100800 */
[----:B------:R-:W-:-:S03]  /*31c80*/  LEA.HI.X.SX32 R10, R13, R0, 0x1, P1 ;  /* 0x000000000d0a7211 */ /* 0x000fc600008f0eff */
[----:B------:R0:W-:Y:S01]  /*31c90*/  STL [R1+0xaa0], R9 ;  /* 0x000aa00901007387 */ /* 0x0001e20000100800 */
[----:B------:R-:W-:-:S03]  /*31ca0*/  IMAD R16, R24, 0x2, R15 ;  /* 0x0000000218107824 */ /* 0x000fc600078e020f */
[----:B------:R1:W-:Y:S01]  /*31cb0*/  STL [R1+0xaa8], R7 ;  /* 0x000aa80701007387 */ /* 0x0003e20000100800 */
[-C--:B0-----:R-:W-:Y:S02]  /*31cc0*/  LEA.HI.X.SX32 R9, R12, R0.reuse, 0x1, P0 ;  /* 0x000000000c097211 */ /* 0x081fe400000f0eff */
[----:B-1----:R-:W-:-:S03]  /*31cd0*/  LEA.HI.X.SX32 R7, R14, R0, 0x1, P2 ;  /* 0x000000000e077211 */ /* 0x002fc600010f0eff */
[----:B------:R-:W-:Y:S01]  /*31ce0*/  STL [R1+0xa94], R9 ;  /* 0x000a940901007387 */ /* 0x000fe20000100800 */
[----:B------:R-:W-:-:S03]  /*31cf0*/  IMAD R17, R24, 0x2, R16 ;  /* 0x0000000218117824 */ /* 0x000fc600078e0210 */
[----:B------:R0:W-:Y:S01]  /*31d00*/  STL [R1+0xa9c], R10 ;  /* 0x000a9c0a01007387 */ /* 0x0001e20000100800 */
[----:B------:R-:W-:-:S03]  /*31d10*/  IMAD R18, R24, 0x2, R17 ;  /* 0x0000000218127824 */ /* 0x000fc600078e0211 */
[----:B------:R1:W-:Y:S01]  /*31d20*/  STL [R1+0xaa4], R7 ;  /* 0x000aa40701007387 */ /* 0x0003e20000100800 */
[-C--:B------:R-:W-:Y:S02]  /*31d30*/  LEA R11, P2, R17, R2.reuse, 0x1 ;  /* 0x00000002110b7211 */ /* 0x080fe400078408ff */
[-C--:B0-----:R-:W-:Y:S02]  /*31d40*/  LEA R10, P0, R15, R2.reuse, 0x1 ;  /* 0x000000020f0a7211 */ /* 0x081fe400078008ff */
[----:B-1----:R-:W-:-:S03]  /*31d50*/  LEA R7, P1, R16, R2, 0x1 ;  /* 0x0000000210077211 */ /* 0x002fc600078208ff */
[----:B------:R-:W-:Y:S01]  /*31d60*/  STL [R1+0xab0], R10 ;  /* 0x000ab00a01007387 */ /* 0x000fe20000100800 */
[----:B------:R-:W-:-:S03]  /*31d70*/  IMAD R19, R24, 0x2, R18 ;  /* 0x0000000218137824 */ /* 0x000fc600078e0212 */
[----:B------:R0:W-:Y:S01]  /*31d80*/  STL [R1+0xab8], R7 ;  /* 0x000ab80701007387 */ /* 0x0001e20000100800 */
[-C--:B------:R-:W-:Y:S01]  /*31d90*/  LEA.HI.X.SX32 R12, R16, R0.reuse, 0x1, P1 ;  /* 0x00000000100c7211 */ /* 0x080fe200008f0eff */
        /* <DEDUP_REMOVED lines=12> */
[----:B------:R-:W-:Y:S01]  /*31e60*/  IMAD R20, R24, 0x2, R4 ;  /* 0x0000000218147824 */ /* 0x000fe200078e0204 */
[----:B------:R-:W-:Y:S02]  /*31e70*/  LEA.HI.X.SX32 R14, R18, R0, 0x1, P0 ;  /* 0x00000000120e7211 */ /* 0x000fe400000f0eff */
[----:B------:R0:W-:Y:S04]  /*31e80*/  STL [R1+0xad0], R13 ;  /* 0x000ad00d01007387 */ /* 0x0001e80000100800 */
[----:B------:R1:W-:Y:S01]  /*31e90*/  STL [R1+0xad8], R11 ;  /* 0x000ad80b01007387 */ /* 0x0003e20000100800 */
[----:B------:R-:W-:-:S03]  /*31ea0*/  IMAD R3, R24, 0x2, R20 ;  /* 0x0000000218037824 */ /* 0x000fc600078e0214 */
[----:B------:R2:W-:Y:S01]  /*31eb0*/  STL [R1+0xac4], R14 ;  /* 0x000ac40e01007387 */ /* 0x0005e20000100800 */
[-C--:B0-----:R-:W-:Y:S02]  /*31ec0*/  LEA.HI.X.SX32 R13, R5, R0.reuse, 0x1, P2 ;  /* 0x00000000050d7211 */ /* 0x081fe400010f0eff */
[----:B-1----:R-:W-:Y:S01]  /*31ed0*/  LEA.HI.X.SX32 R11, R19, R0, 0x1, P1 ;  /* 0x00000000130b7211 */ /* 0x002fe200008f0eff */
[----:B------:R-:W-:-:S04]  /*31ee0*/  IMAD R21, R24, 0x2, R3 ;  /* 0x0000000218157824 */ /* 0x000fc800078e0203 */
[----:B------:R0:W-:Y:S01]  /*31ef0*/  STL [R1+0xacc], R11 ;  /* 0x000acc0b01007387 */ /* 0x0001e20000100800 */
[----:B--2---:R-:W-:-:S03]  /*31f00*/  LEA R14, P1, R20, R2, 0x1 ;  /* 0x00000002140e7211 */ /* 0x004fc600078208ff */
[----:B------:R1:W-:Y:S01]  /*31f10*/  STL [R1+0xad4], R13 ;  /* 0x000ad40d01007387 */ /* 0x0003e20000100800 */
[-C--:B0-----:R-:W-:Y:S02]  /*31f20*/  LEA R11, P0, R4, R2.reuse, 0x1 ;  /* 0x00000002040b7211 */ /* 0x081fe400078008ff */
[----:B-1----:R-:W-:-:S03]  /*31f30*/  LEA R13, P2, R3, R2, 0x1 ;  /* 0x00000002030d7211 */ /* 0x002fc600078408ff */
[----:B------:R-:W-:Y:S01]  /*31f40*/  STL [R1+0xae0], R11 ;  /* 0x000ae00b01007387 */ /* 0x000fe20000100800 */
[----:B------:R-:W-:Y:S01]  /*31f50*/  IMAD R6, R24, 0x2, R21 ;  /* 0x0000000218067824 */ /* 0x000fe200078e0215 */
[-C--:B------:R-:W-:Y:S02]  /*31f60*/  LEA.HI.X.SX32 R4, R4, R0.reuse, 0x1, P0 ;  /* 0x0000000004047211 */ /* 0x080fe400000f0eff */
[----:B------:R-:W-:Y:S01]  /*31f70*/  STL [R1+0xae8], R14 ;  /* 0x000ae80e01007387 */ /* 0x000fe20000100800 */
[----:B------:R-:W-:-:S03]  /*31f80*/  LEA.HI.X.SX32 R3, R3, R0, 0x1, P2 ;  /* 0x0000000003037211 */ /* 0x000fc600010f0eff */
[----:B------:R0:W-:Y:S01]  /*31f90*/  STL [R1+0xaf0], R13 ;  /* 0x000af00d01007387 */ /* 0x0001e20000100800 */
[----:B------:R-:W-:-:S03]  /*31fa0*/  IMAD R8, R24, 0x2, R6 ;  /* 0x0000000218087824 */ /* 0x000fc600078e0206 */
[----:B------:R-:W-:Y:S01]  /*31fb0*/  STL [R1+0xadc], R4 ;  /* 0x000adc0401007387 */ /* 0x000fe20000100800 */
[----:B0-----:R-:W-:Y:S02]  /*31fc0*/  LEA.HI.X.SX32 R13, R20, R0, 0x1, P1 ;  /* 0x00000000140d7211 */ /* 0x001fe400008f0eff */
[----:B------:R-:W-:-:S03]  /*31fd0*/  LEA R14, P2, R8, R2, 0x1 ;  /* 0x00000002080e7211 */ /* 0x000fc600078408ff */
[----:B------:R0:W-:Y:S04]  /*31fe0*/  STL [R1+0xae4], R13 ;  /* 0x000ae40d01007387 */ /* 0x0001e80000100800 */
[----:B------:R1:W-:Y:S01]  /*31ff0*/  STL [R1+0xaec], R3 ;  /* 0x000aec0301007387 */ /* 0x0003e20000100800 */
[----:B------:R-:W-:Y:S01]  /*32000*/  IMAD R9, R24, 0x2, R8 ;  /* 0x0000000218097824 */ /* 0x000fe200078e0208 */
[-C--:B0-----:R-:W-:Y:S02]  /*32010*/  LEA R13, P0, R21, R2.reuse, 0x1 ;  /* 0x00000002150d7211 */ /* 0x081fe400078008ff */
[----:B-1----:R-:W-:-:S03]  /*32020*/  LEA R3, P1, R6, R2, 0x1 ;  /* 0x0000000206037211 */ /* 0x002fc600078208ff */
[----:B------:R-:W-:Y:S01]  /*32030*/  STL [R1+0xaf8], R13 ;  /* 0x000af80d01007387 */ /* 0x000fe20000100800 */
[----:B------:R-:W-:-:S03]  /*32040*/  IMAD R10, R24, 0x2, R9 ;  /* 0x00000002180a7824 */ /* 0x000fc600078e0209 */
[----:B------:R0:W-:Y:S04]  /*32050*/  STL [R1+0xb00], R3 ;  /* 0x000b000301007387 */ /* 0x0001e80000100800 */
[----:B------:R1:W-:Y:S01]  /*32060*/  STL [R1+0xb08], R14 ;  /* 0x000b080e01007387 */ /* 0x0003e20000100800 */
[----:B------:R-:W-:Y:S01]  /*32070*/  IMAD R7, R24, 0x2, R10 ;  /* 0x0000000218077824 */ /* 0x000fe200078e020a */
[-C--:B0-----:R-:W-:Y:S02]  /*32080*/  LEA.HI.X.SX32 R3, R21, R0.reuse, 0x1, P0 ;  /* 0x0000000015037211 */ /* 0x081fe400000f0eff */
[-C--:B-1----:R-:W-:Y:S02]  /*32090*/  LEA.HI.X.SX32 R14, R6, R0.reuse, 0x1, P1 ;  /* 0x00000000060e7211 */ /* 0x082fe400008f0eff */
[----:B------:R-:W-:Y:S01]  /*320a0*/  LEA.HI.X.SX32 R6, R8, R0, 0x1, P2 ;  /* 0x0000000008067211 */ /* 0x000fe200010f0eff */
[----:B------:R-:W-:Y:S01]  /*320b0*/  STL [R1+0xaf4], R3 ;  /* 0x000af40301007387 */ /* 0x000fe20000100800 */
[----:B------:R-:W-:-:S03]  /*320c0*/  LEA R8, P0, R9, R2, 0x1 ;  /* 0x0000000209087211 */ /* 0x000fc600078008ff */
[----:B------:R0:W-:Y:S01]  /*320d0*/  STL [R1+0xafc], R14 ;  /* 0x000afc0e01007387 */ /* 0x0001e20000100800 */
[----:B------:R-:W-:-:S03]  /*320e0*/  IMAD R12, R24, 0x2, R7 ;  /* 0x00000002180c7824 */ /* 0x000fc600078e0207 */
[----:B------:R1:W-:Y:S01]  /*320f0*/  STL [R1+0xb04], R6 ;  /* 0x000b040601007387 */ /* 0x0003e20000100800 */
[----:B------:R-:W-:-:S03]  /*32100*/  IMAD R5, R24, 0x2, R12 ;  /* 0x0000000218057824 */ /* 0x000fc600078e020c */
[----:B------:R-:W-:Y:S01]  /*32110*/  STL [R1+0xb10], R8 ;  /* 0x000b100801007387 */ /* 0x000fe20000100800 */
[-C--:B0-----:R-:W-:Y:S02]  /*32120*/  LEA R14, P2, R7, R2.reuse, 0x1 ;  /* 0x00000002070e7211 */ /* 0x081fe400078408ff */
[----:B-1----:R-:W-:Y:S01]  /*32130*/  LEA R6, P1, R10, R2, 0x1 ;  /* 0x000000020a067211 */ /* 0x002fe200078208ff */
[----:B------:R-:W-:-:S04]  /*32140*/  IMAD R11, R24, 0x2, R5 ;  /* 0x00000002180b7824 */ /* 0x000fc800078e0205 */
[----:B------:R0:W-:Y:S01]  /*32150*/  STL [R1+0xb18], R6 ;  /* 0x000b180601007387 */ /* 0x0001e20000100800 */
[----:B------:R-:W-:-:S03]  /*32160*/  LEA.HI.X.SX32 R10, R10, R0, 0x1, P1 ;  /* 0x000000000a0a7211 */ /* 0x000fc600008f0eff */
[----:B------:R-:W-:Y:S01]  /*32170*/  STL [R1+0xb20], R14 ;  /* 0x000b200e01007387 */ /* 0x000fe20000100800 */
[-C--:B0-----:R-:W-:Y:S02]  /*32180*/  LEA.HI.X.SX32 R6, R9, R0.reuse, 0x1, P0 ;  /* 0x0000000009067211 */ /* 0x081fe400000f0eff */
[----:B------:R-:W-:Y:S02]  /*32190*/  LEA.HI.X.SX32 R9, R7, R0, 0x1, P2 ;  /* 0x0000000007097211 */ /* 0x000fe400010f0eff */
[----:B------:R-:W-:Y:S01]  /*321a0*/  LEA R7, P0, R12, R2, 0x1 ;  /* 0x000000020c077211 */ /* 0x000fe200078008ff */
[----:B------:R-:W-:Y:S01]  /*321b0*/  STL [R1+0xb0c], R6 ;  /* 0x000b0c0601007387 */ /* 0x000fe20000100800 */
[----:B------:R-:W-:-:S03]  /*321c0*/  IMAD R4, R24, 0x2, R11 ;  /* 0x0000000218047824 */ /* 0x000fc600078e020b */
[----:B------:R0:W-:Y:S04]  /*321d0*/  STL [R1+0xb14], R10 ;  /* 0x000b140a01007387 */ /* 0x0001e80000100800 */
[----:B------:R1:W-:Y:S01]  /*321e0*/  STL [R1+0xb1c], R9 ;  /* 0x000b1c0901007387 */ /* 0x0003e20000100800 */
[----:B0-----:R-:W-:-:S03]  /*321f0*/  LEA R10, P1, R5, R2, 0x1 ;  /* 0x00000002050a7211 */ /* 0x001fc600078208ff */
[----:B------:R-:W-:Y:S01]  /*32200*/  STL [R1+0xb28], R7 ;  /* 0x000b280701007387 */ /* 0x000fe20000100800 */
[----:B-1----:R-:W-:-:S03]  /*32210*/  LEA R9, P2, R11, R2, 0x1 ;  /* 0x000000020b097211 */ /* 0x002fc600078408ff */
[----:B------:R0:W-:Y:S01]  /*32220*/  STL [R1+0xb30], R10 ;  /* 0x000b300a01007387 */ /* 0x0001e20000100800 */
[----:B------:R-:W-:Y:S01]  /*32230*/  IMAD R13, R24, 0x2, R4 ;  /* 0x00000002180d7824 */ /* 0x000fe200078e0204 */
[----:B------:R-:W-:Y:S02]  /*32240*/  LEA.HI.X.SX32 R12, R12, R0, 0x1, P0 ;  /* 0x000000000c0c7211 */ /* 0x000fe400000f0eff */
[----:B------:R1:W-:Y:S01]  /*32250*/  STL [R1+0xb38], R9 ;  /* 0x000b380901007387 */ /* 0x0003e20000100800 */
[----:B------:R-:W-:-:S03]  /*32260*/  IMAD R3, R24, 0x2, R13 ;  /* 0x0000000218037824 */ /* 0x000fc600078e020d */
[----:B------:R-:W-:Y:S01]  /*32270*/  STL [R1+0xb24], R12 ;  /* 0x000b240c01007387 */ /* 0x000fe20000100800 */
[-C--:B0-----:R-:W-:Y:S02]  /*32280*/  LEA.HI.X.SX32 R10, R11, R0.reuse, 0x1, P2 ;  /* 0x000000000b0a7211 */ /* 0x081fe400010f0eff */
[----:B-1----:R-:W-:Y:S02]  /*32290*/  LEA.HI.X.SX32 R9, R5, R0, 0x1, P1 ;  /* 0x0000000005097211 */ /* 0x002fe400008f0eff */
[----:B------:R-:W-:-:S03]  /*322a0*/  LEA R11, P1, R13, R2, 0x1 ;  /* 0x000000020d0b7211 */ /* 0x000fc600078208ff */
[----:B------:R0:W-:Y:S01]  /*322b0*/  STL [R1+0xb2c], R9 ;  /* 0x000b2c0901007387 */ /* 0x0001e20000100800 */
[----:B------:R-:W-:-:S03]  /*322c0*/  IMAD R8, R24, 0x2, R3 ;  /* 0x0000000218087824 */ /* 0x000fc600078e0203 */
[----:B------:R1:W-:Y:S01]  /*322d0*/  STL [R1+0xb34], R10 ;  /* 0x000b340a01007387 */ /* 0x0003e20000100800 */
        /* <DEDUP_REMOVED lines=8> */
[-C--:B------:R-:W-:Y:S02]  /*32360*/  LEA.HI.X.SX32 R4, R3, R0.reuse, 0x1, P2 ;  /* 0x0000000003047211 */ /* 0x080fe400010f0eff */
[----:B-1----:R-:W-:Y:S01]  /*32370*/  LEA.HI.X.SX32 R10, R13, R0, 0x1, P1 ;  /* 0x000000000d0a7211 */ /* 0x002fe200008f0eff */
[----:B------:R-:W-:Y:S01]  /*32380*/  STL [R1+0xb3c], R11 ;  /* 0x000b3c0b01007387 */ /* 0x000fe20000100800 */
[----:B------:R-:W-:-:S03]  /*32390*/  IMAD R5, R24, 0x2, R7 ;  /* 0x0000000218057824 */ /* 0x000fc600078e0207 */
[----:B------:R0:W-:Y:S04]  /*323a0*/  STL [R1+0xb44], R10 ;  /* 0x000b440a01007387 */ /* 0x0001e80000100800 */
[----:B------:R1:W-:Y:S01]  /*323b0*/  STL [R1+0xb4c], R4 ;  /* 0x000b4c0401007387 */ /* 0x0003e20000100800 */
[-C--:B0-----:R-:W-:Y:S02]  /*323c0*/  LEA R10, P0, R8, R2.reuse, 0x1 ;  /* 0x00000002080a7211 */ /* 0x081fe400078008ff */
[----:B-1----:R-:W-:-:S03]  /*323d0*/  LEA R4, P1, R6, R2, 0x1 ;  /* 0x0000000206047211 */ /* 0x002fc600078208ff */
[----:B------:R-:W-:Y:S01]  /*323e0*/  STL [R1+0xb58], R10 ;  /* 0x000b580a01007387 */ /* 0x000fe20000100800 */
[----:B------:R-:W-:Y:S01]  /*323f0*/  IMAD R9, R24, 0x2, R5 ;  /* 0x0000000218097824 */ /* 0x000fe200078e0205 */
[C---:B------:R-:W-:Y:S02]  /*32400*/  LEA R11, P2, R7.reuse, R2, 0x1 ;  /* 0x00000002070b7211 */ /* 0x040fe400078408ff */
[----:B------:R0:W-:Y:S01]  /*32410*/  STL [R1+0xb60], R4 ;  /* 0x000b600401007387 */ /* 0x0001e20000100800 */
[-C--:B------:R-:W-:Y:S01]  /*32420*/  LEA.HI.X.SX32 R6, R6, R0.reuse, 0x1, P1 ;  /* 0x0000000006067211 */ /* 0x080fe200008f0eff */
[----:B------:R-:W-:Y:S01]  /*32430*/  IMAD R3, R24, 0x2, R9 ;  /* 0x0000000218037824 */ /* 0x000fe200078e0209 */
[-C--:B------:R-:W-:Y:S01]  /*32440*/  LEA.HI.X.SX32 R7, R7, R0.reuse, 0x1, P2 ;  /* 0x0000000007077211 */ /* 0x080fe200010f0eff */
[----:B------:R-:W-:Y:S01]  /*32450*/  STL [R1+0xb68], R11 ;  /* 0x000b680b01007387 */ /* 0x000fe20000100800 */
[----:B0-----:R-:W-:Y:S01]  /*32460*/  LEA.HI.X.SX32 R4, R8, R0, 0x1, P0 ;  /* 0x0000000008047211 */ /* 0x001fe200000f0eff */
[----:B------:R-:W-:Y:S01]  /*32470*/  IMAD R10, R24, 0x2, R3 ;  /* 0x00000002180a7824 */ /* 0x000fe200078e0203 */
[----:B------:R-:W-:-:S03]  /*32480*/  LEA R8, P1, R9, R2, 0x1 ;  /* 0x0000000209087211 */ /* 0x000fc600078208ff */
[----:B------:R0:W-:Y:S04]  /*32490*/  STL [R1+0xb54], R4 ;  /* 0x000b540401007387 */ /* 0x0001e80000100800 */
[----:B------:R1:W-:Y:S04]  /*324a0*/  STL [R1+0xb5c], R6 ;  /* 0x000b5c0601007387 */ /* 0x0003e80000100800 */
[----:B------:R2:W-:Y:S01]  /*324b0*/  STL [R1+0xb64], R7 ;  /* 0x000b640701007387 */ /* 0x0005e20000100800 */
[----:B0-----:R-:W-:Y:S01]  /*324c0*/  IMAD R4, R24, 0x2, R10 ;  /* 0x0000000218047824 */ /* 0x001fe200078e020a */
[----:B-1----:R-:W-:-:S02]  /*324d0*/  LEA R6, P0, R5, R2, 0x1 ;  /* 0x0000000205067211 */ /* 0x002fc400078008ff */
[----:B--2---:R-:W-:-:S03]  /*324e0*/  LEA R7, P2, R3, R2, 0x1 ;  /* 0x0000000203077211 */ /* 0x004fc600078408ff */
[----:B------:R0:W-:Y:S04]  /*324f0*/  STL [R1+0xb70], R6 ;  /* 0x000b700601007387 */ /* 0x0001e80000100800 */
[----:B------:R1:W-:Y:S04]  /*32500*/  STL [R1+0xb78], R8 ;  /* 0x000b780801007387 */ /* 0x0003e80000100800 */
[----:B------:R2:W-:Y:S01]  /*32510*/  STL [R1+0xb80], R7 ;  /* 0x000b800701007387 */ /* 0x0005e20000100800 */
[----:B0-----:R-:W-:Y:S01]  /*32520*/  IMAD R6, R24, 0x2, R4 ;  /* 0x0000000218067824 */ /* 0x001fe200078e0204 */
[----:B-1----:R-:W-:-:S02]  /*32530*/  LEA.HI.X.SX32 R8, R5, R0, 0x1, P0 ;  /* 0x0000000005087211 */ /* 0x002fc400000f0eff */
[-C--:B------:R-:W-:Y:S02]  /*32540*/  LEA.HI.X.SX32 R5, R3, R0.reuse, 0x1, P2 ;  /* 0x0000000003057211 */ /* 0x080fe400010f0eff */
[----:B--2---:R-:W-:Y:S01]  /*32550*/  LEA.HI.X.SX32 R7, R9, R0, 0x1, P1 ;  /* 0x0000000009077211 */ /* 0x004fe200008f0eff */
[----:B------:R0:W-:Y:S01]  /*32560*/  STL [R1+0xb6c], R8 ;  /* 0x000b6c0801007387 */ /* 0x0001e20000100800 */
[----:B------:R-:W-:-:S03]  /*32570*/  IMAD R3, R24, 0x2, R6 ;  /* 0x0000000218037824 */ /* 0x000fc600078e0206 */
[----:B------:R1:W-:Y:S04]  /*32580*/  STL [R1+0xb74], R7 ;  /* 0x000b740701007387 */ /* 0x0003e80000100800 */
[----:B------:R2:W-:Y:S01]  /*32590*/  STL [R1+0xb7c], R5 ;  /* 0x000b7c0501007387 */ /* 0x0005e20000100800 */
[-C--:B0-----:R-:W-:Y:S02]  /*325a0*/  LEA R8, P0, R10, R2.reuse, 0x1 ;  /* 0x000000020a087211 */ /* 0x081fe400078008ff */
[-C--:B-1----:R-:W-:Y:S02]  /*325b0*/  LEA R7, P2, R6, R2.reuse, 0x1 ;  /* 0x0000000206077211 */ /* 0x082fe400078408ff */
[-C--:B--2---:R-:W-:Y:S02]  /*325c0*/  LEA R5, P1, R4, R2.reuse, 0x1 ;  /* 0x0000000204057211 */ /* 0x084fe400078208ff */
[----:B------:R-:W-:Y:S01]  /*325d0*/  LEA R2, P3, R3, R2, 0x1 ;  /* 0x0000000203027211 */ /* 0x000fe200078608ff */
[----:B------:R-:W-:Y:S04]  /*325e0*/  STL [R1+0xb84], R8 ;  /* 0x000b840801007387 */ /* 0x000fe80000100800 */
[----:B------:R0:W-:Y:S04]  /*325f0*/  STL [R1+0xb88], R5 ;  /* 0x000b880501007387 */ /* 0x0001e80000100800 */
[----:B------:R-:W-:Y:S04]  /*32600*/  STL [R1+0xb8c], R7 ;  /* 0x000b8c0701007387 */ /* 0x000fe80000100800 */
[----:B------:R1:W-:Y:S01]  /*32610*/  STL [R1+0xa04], R2 ;  /* 0x000a040201007387 */ /* 0x0003e20000100800 */
[----:B0-----:R-:W-:-:S02]  /*32620*/  LEA.HI.X.SX32 R5, R10, R0, 0x1, P0 ;  /* 0x000000000a057211 */ /* 0x001fc400000f0eff */
[----:B-1----:R-:W-:-:S03]  /*32630*/  LEA.HI.X.SX32 R2, R4, R0, 0x1, P1 ;  /* 0x0000000004027211 */ /* 0x002fc600008f0eff */
[----:B------:R-:W-:Y:S01]  /*32640*/  STL [R1+0x9f4], R5 ;  /* 0x0009f40501007387 */ /* 0x000fe20000100800 */
[----:B------:R-:W-:-:S03]  /*32650*/  LEA.HI.X.SX32 R4, R6, R0, 0x1, P2 ;  /* 0x0000000006047211 */ /* 0x000fc600010f0eff */
[----:B------:R0:W-:Y:S04]  /*32660*/  STL [R1+0x9fc], R2 ;  /* 0x0009fc0201007387 */ /* 0x0001e80000100800 */
[----:B------:R1:W-:Y:S01]  /*32670*/  STL [R1+0xa00], R4 ;  /* 0x000a000401007387 */ /* 0x0003e20000100800 */
[----:B0-----:R-:W-:-:S05]  /*32680*/  LEA.HI.X.SX32 R2, R3, R0, 0x1, P3 ;  /* 0x0000000003027211 */ /* 0x001fca00018f0eff */
[----:B------:R1:W-:Y:S04]  /*32690*/  STL [R1+0x9f8], R2 ;  /* 0x0009f80201007387 */ /* 0x0003e80000100800 */
        /* <DEDUP_REMOVED lines=172> */
[----:B------:R-:W0:Y:S04]  /*33160*/  S2R R24, SR_TID.X ;  /* 0x0000000000187919 */ /* 0x000e280000002100 */
[----:B------:R1:W-:Y:S04]  /*33170*/  STL [R1+0x500], RZ ;  /* 0x000500ff01007387 */ /* 0x0003e80000100800 */
[----:B------:R1:W-:Y:S04]  /*33180*/  STL [R1+0x504], RZ ;  /* 0x000504ff01007387 */ /* 0x0003e80000100800 */
[----:B------:R1:W-:Y:S04]  /*33190*/  STL [R1+0x508], RZ ;  /* 0x000508ff01007387 */ /* 0x0003e80000100800 */
[----:B------:R1:W-:Y:S04]  /*331a0*/  STL [R1+0x50c], RZ ;  /* 0x00050cff01007387 */ /* 0x0003e80000100800 */
[----:B------:R1:W-:Y:S04]  /*331b0*/  STL [R1+0x4f0], RZ ;  /* 0x0004f0ff01007387 */ /* 0x0003e80000100800 */
[----:B------:R-:W2:Y:S04]  /*331c0*/  S2R R29, SR_TID.X ;  /* 0x00000000001d7919 */ /* 0x000ea80000002100 */
[----:B------:R1:W-:Y:S04]  /*331d0*/  STL [R1+0x4f4], RZ ;  /* 0x0004f4ff01007387 */ /* 0x0003e80000100800 */
[----:B------:R1:W-:Y:S04]  /*331e0*/  STL [R1+0x4f8], RZ ;  /* 0x0004f8ff01007387 */ /* 0x0003e80000100800 */
[----:B------:R1:W-:Y:S04]  /*331f0*/  STL [R1+0x4fc], RZ ;  /* 0x0004fcff01007387 */ /* 0x0003e80000100800 */
[----:B------:R1:W-:Y:S04]  /*33200*/  STL [R1+0x4e0], RZ ;  /* 0x0004e0ff01007387 */ /* 0x0003e80000100800 */
[----:B------:R1:W-:Y:S01]  /*33210*/  STL [R1+0x4e4], RZ ;  /* 0x0004e4ff01007387 */ /* 0x0003e20000100800 */
[----:B0-----:R-:W-:Y:S01]  /*33220*/  LOP3.LUT R24, R24, 0x7f, RZ, 0xc0, !PT ;  /* 0x0000007f18187812 */ /* 0x001fe200078ec0ff */
[----:B------:R-:W-:-:S02]  /*33230*/  USHF.L.U32 UR4, UR7, 0x7, URZ ;  /* 0x0000000707047899 */ /* 0x000fc4000800063f */
[----:B------:R-:W-:Y:S01]  /*33240*/  USHF.L.U32 UR5, UR6, 0x7, URZ ;  /* 0x0000000706057899 */ /* 0x000fe2000800063f */
[----:B--2---:R-:W-:Y:S02]  /*33250*/  IMAD.SHL.U32 R0, R29, 0x40, RZ ;  /* 0x000000401d007824 */ /* 0x004fe400078e00ff */
[----:B------:R-:W-:Y:S01]  /*33260*/  IMAD.SHL.U32 R3, R24, 0x2, RZ ;  /* 0x0000000218037824 */ /* 0x000fe200078e00ff */
[----:B------:R-:W-:Y:S02]  /*33270*/  USHF.R.S32.HI UR6, URZ, 0x1f, UR5 ;  /* 0x0000001f3f067899 */ /* 0x000fe40008011405 */
[----:B------:R-:W-:Y:S02]  /*33280*/  USHF.R.S32.HI UR7, URZ, 0x1f, UR4 ;  /* 0x0000001f3f077899 */ /* 0x000fe40008011404 */
[----:B-1----:R-:W0:Y:S01]  /*33290*/  S2R R28, SR_TID.X ;  /* 0x00000000001c7919 */ /* 0x002e220000002100 */
[----:B------:R-:W-:Y:S01]  /*332a0*/  LOP3.LUT R4, R0, 0x1800, RZ, 0xc0, !PT ;  /* 0x0000180000047812 */ /* 0x000fe200078ec0ff */
[----:B------:R-:W-:Y:S01]  /*332b0*/  IMAD.MOV.U32 R25, RZ, RZ, 0x7f ;  /* 0x0000007fff197424 */ /* 0x000fe200078e00ff */
[----:B------:R-:W-:Y:S02]  /*332c0*/  USHF.L.U32 UR12, UR5, 0x1, URZ ;  /* 0x00000001050c7899 */ /* 0x000fe4000800063f */
[----:B------:R-:W-:-:S02]  /*332d0*/  USHF.L.U32 UR9, UR4, 0x1, URZ ;  /* 0x0000000104097899 */ /* 0x000fc4000800063f */
[----:B------:R-:W-:Y:S01]  /*332e0*/  IADD3 R25, R25, c[0x0][0x180], RZ ;  /* 0x0000600019197a10 */ /* 0x000fe20007ffe0ff */
[----:B------:R-:W-:Y:S01]  /*332f0*/  USHF.L.U64.HI UR6, UR5, 0x1, UR6 ;  /* 0x0000000105067899 */ /* 0x000fe20008010206 */
[C---:B0-----:R-:W-:Y:S01]  /*33300*/  LOP3.LUT R24, R28.reuse, 0x7, RZ, 0xc0, !PT ;  /* 0x000000071c187812 */ /* 0x041fe200078ec0ff */
[----:B------:R-:W-:-:S04]  /*33310*/  IMAD.SHL.U32 R28, R28, 0x2, RZ ;  /* 0x000000021c1c7824 */ /* 0x000fc800078e00ff */
[----:B------:R-:W-:-:S05]  /*33320*/  IMAD R24, R24, 0x90, RZ ;  /* 0x0000009018187824 */ /* 0x000fca00078e02ff */
[----:B------:R-:W-:Y:S02]  /*33330*/  LOP3.LUT R28, R24, 0x10, R28, 0x78, !PT ;  /* 0x00000010181c7812 */ /* 0x000fe400078e781c */
[----:B------:R-:W-:Y:S02]  /*33340*/  SHF.R.S32.HI R24, RZ, 0x1f, R25 ;  /* 0x0000001fff187819 */ /* 0x000fe40000011419 */
[----:B------:R-:W-:Y:S02]  /*33350*/  LOP3.LUT R2, R28, 0x400, R0, 0xf8, !PT ;  /* 0x000004001c027812 */ /* 0x000fe400078ef800 */
[----:B------:R-:W-:-:S03]  /*33360*/  LEA.HI R24, R24, R25, RZ, 0x7 ;  /* 0x0000001918187211 */ /* 0x000fc600078f38ff */
[----:B------:R0:W-:Y:S01]  /*33370*/  STL [R1+0x694], R2 ;  /* 0x0006940201007387 */ /* 0x0001e20000100800 */
[----:B------:R-:W-:-:S03]  /*33380*/  SHF.R.S32.HI R0, RZ, 0x7, R24 ;  /* 0x00000007ff007819 */ /* 0x000fc60000011418 */
[----:B------:R0:W-:Y:S04]  /*33390*/  STL [R1+0x1bcc], R4 ;  /* 0x001bcc0401007387 */ /* 0x0001e80000100800 */
[----:B------:R-:W1:Y:S01]  /*333a0*/  S2R R24, SR_TID.X ;  /* 0x0000000000187919 */ /* 0x000e620000002100 */
[C---:B------:R-:W-:Y:S01]  /*333b0*/  IMAD.SHL.U32 R28, R29.reuse, 0x2, RZ ;  /* 0x000000021d1c7824 */ /* 0x040fe200078e00ff */
[----:B------:R-:W-:Y:S01]  /*333c0*/  LOP3.LUT R29, R29, 0x7, RZ, 0xc0, !PT ;  /* 0x000000071d1d7812 */ /* 0x000fe200078ec0ff */
[----:B------:R-:W-:Y:S01]  /*333d0*/  USHF.L.U64.HI UR7, UR4, 0x1, UR7 ;  /* 0x0000000104077899 */ /* 0x000fe20008010207 */
[----:B------:R-:W-:Y:S04]  /*333e0*/  STL [R1+0x4e8], RZ ;  /* 0x0004e8ff01007387 */ /* 0x000fe80000100800 */
[----:B------:R-:W-:Y:S04]  /*333f0*/  STL [R1+0x4ec], RZ ;  /* 0x0004ecff01007387 */ /* 0x000fe80000100800 */
[----:B------:R-:W-:Y:S01]  /*33400*/  STL [R1+0x440], RZ ;  /* 0x000440ff01007387 */ /* 0x000fe20000100800 */
[----:B-1----:R-:W-:-:S05]  /*33410*/  LOP3.LUT R24, R24, 0x7, RZ, 0xc0, !PT ;  /* 0x0000000718187812 */ /* 0x002fca00078ec0ff */
[----:B------:R-:W-:-:S05]  /*33420*/  IMAD.SHL.U32 R24, R24, 0x10, RZ ;  /* 0x0000001018187824 */ /* 0x000fca00078e00ff */
[----:B------:R-:W-:-:S05]  /*33430*/  LOP3.LUT R24, R24, 0x30, R28, 0x78, !PT ;  /* 0x0000003018187812 */ /* 0x000fca00078e781c */
[----:B------:R-:W-:-:S04]  /*33440*/  IMAD R24, R29, 0x100, R24 ;  /* 0x000001001d187824 */ /* 0x000fc800078e0218 */
[----:B------:R-:W-:-:S05]  /*33450*/  IMAD.IADD R0, R24, 0x1, R4 ;  /* 0x0000000118007824 */ /* 0x000fca00078e0204 */
        /* <DEDUP_REMOVED lines=48> */
[----:B------:R-:W3:Y:S01]  /*33760*/  LDL R24, [R1+0x690] ;  /* 0x0006900001187983 */ /* 0x000ee20000100800 */
[C---:B------:R-:W-:Y:S01]  /*33770*/  LOP3.LUT R5, R3.reuse, 0x10, RZ, 0x3c, !PT ;  /* 0x0000001003057812 */ /* 0x040fe200078e3cff */
[----:B------:R-:W-:Y:S01]  /*33780*/  UMOV UR4, URZ ;  /* 0x0000003f00047c82 */ /* 0x000fe20008000000 */
[C---:B0-----:R-:W-:Y:S01]  /*33790*/  LOP3.LUT R4, R3.reuse, 0x20, RZ, 0x3c, !PT ;  /* 0x0000002003047812 */ /* 0x041fe200078e3cff */
[----:B------:R2:W-:Y:S01]  /*337a0*/  STL [R1+0x470], RZ ;  /* 0x000470ff01007387 */ /* 0x0005e20000100800 */
[----:B------:R-:W-:-:S02]  /*337b0*/  LOP3.LUT R6, R3, 0x30, RZ, 0x3c, !PT ;  /* 0x0000003003067812 */ /* 0x000fc400078e3cff */
[C---:B------:R-:W-:Y:S01]  /*337c0*/  LOP3.LUT R5, R3.reuse, 0x40, RZ, 0x3c, !PT ;  /* 0x0000004003057812 */ /* 0x040fe200078e3cff */
[----:B------:R2:W-:Y:S01]  /*337d0*/  STL [R1+0x474], RZ ;  /* 0x000474ff01007387 */ /* 0x0005e20000100800 */
[C---:B------:R-:W-:Y:S02]  /*337e0*/  LOP3.LUT R4, R3.reuse, 0x50, RZ, 0x3c, !PT ;  /* 0x0000005003047812 */ /* 0x040fe400078e3cff */
[C---:B------:R-:W-:Y:S01]  /*337f0*/  LOP3.LUT R6, R3.reuse, 0x60, RZ, 0x3c, !PT ;  /* 0x0000006003067812 */ /* 0x040fe200078e3cff */
[----:B------:R2:W-:Y:S01]  /*33800*/  STL [R1+0x478], RZ ;  /* 0x000478ff01007387 */ /* 0x0005e20000100800 */
[----:B------:R-:W-:Y:S02]  /*33810*/  LOP3.LUT R5, R3, 0x70, RZ, 0x3c, !PT ;  /* 0x0000007003057812 */ /* 0x000fe400078e3cff */
[----:B-1----:R-:W-:Y:S01]  /*33820*/  LOP3.LUT R0, R0, 0x40, RZ, 0x3c, !PT ;  /* 0x0000004000007812 */ /* 0x002fe200078e3cff */
        /* <DEDUP_REMOVED lines=20> */
[----:B------:R2:W-:Y:S01]  /*33970*/  STL [R1+0x48c], RZ ;  /* 0x00048cff01007387 */ /* 0x0005e20000100800 */
[----:B---3--:R-:W-:-:S02]  /*33980*/  LOP3.LUT R4, R24, 0x20, RZ, 0x3c, !PT ;  /* 0x0000002018047812 */ /* 0x008fc400078e3cff */
[----:B------:R-:W-:Y:S02]  /*33990*/  LOP3.LUT R3, R24, 0x40, RZ, 0x3c, !PT ;  /* 0x0000004018037812 */ /* 0x000fe400078e3cff */
[C---:B------:R-:W-:Y:S02]  /*339a0*/  LOP3.LUT R4, R2.reuse, 0x20, RZ, 0x3c, !PT ;  /* 0x0000002002047812 */ /* 0x040fe400078e3cff */
[C---:B------:R-:W-:Y:S02]  /*339b0*/  LOP3.LUT R3, R2.reuse, 0x40, RZ, 0x3c, !PT ;  /* 0x0000004002037812 */ /* 0x040fe400078e3cff */
[----:B------:R-:W-:Y:S01]  /*339c0*/  LOP3.LUT R2, R2, 0x60, RZ, 0x3c, !PT ;  /* 0x0000006002027812 */ /* 0x000fe200078e3cff */
[----:B------:R2:W-:Y:S01]  /*339d0*/  STL [R1+0x1bc8], R4 ;  /* 0x001bc80401007387 */ /* 0x0005e20000100800 */
[----:B------:R-:W-:-:S03]  /*339e0*/  LOP3.LUT R5, R24, 0x60, RZ, 0x3c, !PT ;  /* 0x0000006018057812 */ /* 0x000fc600078e3cff */
[----:B------:R2:W-:Y:S04]  /*339f0*/  STL [R1+0x1bc4], R3 ;  /* 0x001bc40301007387 */ /* 0x0005e80000100800 */
[----:B------:R2:W-:Y:S04]  /*33a00*/  STL [R1+0x1bc0], R2 ;  /* 0x001bc00201007387 */ /* 0x0005e80000100800 */
[----:B------:R2:W-:Y:S02]  /*33a10*/  STL [R1+0x4bc], R0 ;  /* 0x0004bc0001007387 */ /* 0x0005e40000100800 */
.L_x_3:
[----:B--2--5:R-:W2:Y:S01]  /*33a20*/  LDL R3, [R1+0xb90] ;  /* 0x000b900001037983 */ /* 0x024ea20000100800 */
[----:B------:R-:W-:Y:S02]  /*33a30*/  UMOV UR5, 0xffffff80 ;  /* 0xffffff8000057882 */ /* 0x000fe40000000000 */
[----:B------:R-:W-:-:S02]  /*33a40*/  ULDC UR8, c[0x0][0x180] ;  /* 0x0000600000087ab9 */ /* 0x000fc40000000800 */
[----:B------:R-:W-:Y:S01]  /*33a50*/  UIMAD UR5, UR4, UR5, UR8 ;  /* 0x00000005040572a4 */ /* 0x000fe2000f8e0208 */
[----:B0-2---:R0:W-:Y:S04]  /*33a60*/  STL [R1+0x4cb8], R3 ;  /* 0x004cb80301007387 */ /* 0x0051e80000100800 */
[----:B------:R-:W2:Y:S04]  /*33a70*/  LDL R2, [R1+0xb94] ;  /* 0x000b940001027983 */ /* 0x000ea80000100800 */
        /* <DEDUP_REMOVED lines=60> */
[----:B------:R1:W-:Y:S04]  /*33e40*/  STL [R1+0x4bf0], R25 ;  /* 0x004bf01901007387 */ /* 0x0003e80000100800 */
        /* <DEDUP_REMOVED lines=66> */
[----:B0-----:R-:W1:Y:S04]  /*34270*/  S2R R3, SR_TID.X ;  /* 0x0000000000037919 */ /* 0x001e680000002100 */
[----:B------:R-:W-:Y:S04]  /*34280*/  STL [R1+0x4a80], R15 ;  /* 0x004a800f01007387 */ /* 0x000fe80000100800 */
[----:B------:R-:W-:Y:S04]  /*34290*/  STL [R1+0x4a88], R15 ;  /* 0x004a880f01007387 */ /* 0x000fe80000100800 */
[----:B------:R-:W-:Y:S04]  /*342a0*/  STL [R1+0x4a90], R15 ;  /* 0x004a900f01007387 */ /* 0x000fe80000100800 */
[----:B------:R-:W-:Y:S04]  /*342b0*/  STL [R1+0x4a98], R15 ;  /* 0x004a980f01007387 */ /* 0x000fe80000100800 */
[----:B------:R-:W-:Y:S04]  /*342c0*/  STL [R1+0x4aa0], R15 ;  /* 0x004aa00f01007387 */ /* 0x000fe80000100800 */
[----:B------:R-:W-:Y:S01]  /*342d0*/  STL [R1+0x4aa8], R15 ;  /* 0x004aa80f01007387 */ /* 0x000fe20000100800 */
[----:B-1----:R-:W-:-:S02]  /*342e0*/  SHF.R.U32.HI R25, RZ, 0x6, R3 ;  /* 0x00000006ff197819 */ /* 0x002fc40000011603 */
[----:B------:R-:W-:Y:S01]  /*342f0*/  SHF.R.U32.HI R27, RZ, 0x6, R3 ;  /* 0x00000006ff1b7819 */ /* 0x000fe20000011603 */
[----:B------:R-:W-:Y:S01]  /*34300*/  STL [R1+0x4ab0], R15 ;  /* 0x004ab00f01007387 */ /* 0x000fe20000100800 */
[----:B------:R-:W-:-:S03]  /*34310*/  SGXT.U32 R25, R25, 0x1 ;  /* 0x000000011919781a */ /* 0x000fc60000000000 */
[----:B------:R-:W0:Y:S01]  /*34320*/  S2R R29, SR_TID.X ;  /* 0x00000000001d7919 */ /* 0x000e220000002100 */
[----:B------:R-:W-:Y:S02]  /*34330*/  LOP3.LUT R3, R25, 0x2, RZ, 0xfc, !PT ;  /* 0x0000000219037812 */ /* 0x000fe400078efcff */
[----:B---3--:R-:W-:Y:S01]  /*34340*/  PRMT R11, RZ, 0x7610, R11 ;  /* 0x00007610ff0b7816 */ /* 0x008fe2000000000b */
[----:B------:R-:W-:Y:S01]  /*34350*/  STL [R1+0x4ab8], R15 ;  /* 0x004ab80f01007387 */ /* 0x000fe20000100800 */
[----:B------:R-:W-:Y:S02]  /*34360*/  ISETP.GE.AND P1, PT, R3, UR5, PT ;  /* 0x0000000503007c0c */ /* 0x000fe4000bf26270 */
[----:B------:R-:W-:Y:S01]  /*34370*/  LOP3.LUT R25, R25, 0x4, RZ, 0xfc, !PT ;  /* 0x0000000419197812 */ /* 0x000fe200078efcff */
[----:B------:R-:W-:Y:S01]  /*34380*/  STL [R1+0x4ac0], R15 ;  /* 0x004ac00f01007387 */ /* 0x000fe20000100800 */
[----:B------:R-:W-:-:S03]  /*34390*/  SGXT.U32 R27, R27, 0x1 ;  /* 0x000000011b1b781a */ /* 0x000fc60000000000 */
[----:B------:R-:W-:Y:S04]  /*343a0*/  STL [R1+0x4ac8], R15 ;  /* 0x004ac80f01007387 */ /* 0x000fe80000100800 */
[----:B------:R-:W-:Y:S04]  /*343b0*/  STL [R1+0x4a64], R14 ;  /* 0x004a640e01007387 */ /* 0x000fe80000100800 */
[----:B------:R-:W-:Y:S04]  /*343c0*/  STL [R1+0x4a6c], R14 ;  /* 0x004a6c0e01007387 */ /* 0x000fe80000100800 */
[----:B------:R-:W-:Y:S01]  /*343d0*/  STL [R1+0x4a74], R14 ;  /* 0x004a740e01007387 */ /* 0x000fe20000100800 */
[----:B0-----:R-:W-:-:S03]  /*343e0*/  SHF.R.U32.HI R13, RZ, 0x6, R29 ;  /* 0x00000006ff0d7819 */ /* 0x001fc6000001161d */
[----:B------:R-:W-:Y:S01]  /*343f0*/  STL [R1+0x4a7c], R14 ;  /* 0x004a7c0e01007387 */ /* 0x000fe20000100800 */
[----:B------:R-:W-:-:S03]  /*34400*/  SGXT.U32 R13, R13, 0x1 ;  /* 0x000000010d0d781a */ /* 0x000fc60000000000 */
[----:B------:R-:W-:Y:S01]  /*34410*/  STL [R1+0x4a84], R14 ;  /* 0x004a840e01007387 */ /* 0x000fe20000100800 */
[----:B------:R-:W-:-:S03]  /*34420*/  ISETP.GE.AND P0, PT, R13, UR5, PT ;  /* 0x000000050d007c0c */ /* 0x000fc6000bf06270 */
        /* <DEDUP_REMOVED lines=22> */
[----:B------:R-:W2:Y:S01]  /*34590*/  LDL.LU R3, [R1+0x4cb8] ;  /* 0x004cb80001037983 */ /* 0x000ea20000300800 */
[----:B------:R-:W-:-:S02]  /*345a0*/  ISETP.GE.AND P2, PT, R25, UR5, PT ;  /* 0x0000000519007c0c */ /* 0x000fc4000bf46270 */
[----:B------:R-:W-:Y:S02]  /*345b0*/  LOP3.LUT R25, R27, 0x6, RZ, 0xfc, !PT ;  /* 0x000000061b197812 */ /* 0x000fe400078efcff */
[----:B------:R-:W-:Y:S01]  /*345c0*/  PRMT R12, RZ, 0x7610, R12 ;  /* 0x00007610ff0c7816 */ /* 0x000fe2000000000c */
[----:B------:R-:W0:Y:S01]  /*345d0*/  S2R R27, SR_TID.X ;  /* 0x00000000001b7919 */ /* 0x000e220000002100 */
[----:B------:R-:W-:-:S03]  /*345e0*/  ISETP.GE.AND P3, PT, R25, UR5, PT ;  /* 0x0000000519007c0c */ /* 0x000fc6000bf66270 */
[----:B------:R-:W3:Y:S01]  /*345f0*/  LDL R25, [R1+0xb84] ;  /* 0x000b840001197983 */ /* 0x000ee20000100800 */
[----:B0-----:R-:W-:-:S04]  /*34600*/  SHF.R.U32.HI R27, RZ, 0x6, R27 ;  /* 0x00000006ff1b7819 */ /* 0x001fc8000001161b */
[----:B------:R-:W-:Y:S01]  /*34610*/  SGXT.U32 R27, R27, 0x1 ;  /* 0x000000011b1b781a */ /* 0x000fe20000000000 */
[----:B--2---:R0:W2:Y:S04]  /*34620*/  @!P0 LDG.E.U16 R11, [R2.64] ;  /* 0x0000000a020b8981 */ /* 0x0040a8000c1e1500 */
[----:B0-----:R-:W4:Y:S04]  /*34630*/  LDL R2, [R1+0x9f8] ;  /* 0x0009f80001027983 */ /* 0x001f280000100800 */
[----:B--2---:R0:W-:Y:S04]  /*34640*/  STL [R1+0x2ac], R11 ;  /* 0x0002ac0b01007387 */ /* 0x0041e80000100800 */
[----:B------:R-:W4:Y:S02]  /*34650*/  LDL R3, [R1+0xa04] ;  /* 0x000a040001037983 */ /* 0x000f240000100800 */
[----:B----4-:R-:W-:-:S04]  /*34660*/  @!P1 LOP3.LUT R3, R3, R2, RZ, 0x3c, !PT ;  /* 0x0000000203039212 */ /* 0x010fc800078e3cff */
[----:B------:R-:W-:-:S04]  /*34670*/  @!P1 LOP3.LUT R2, R3, R2, RZ, 0x3c, !PT ;  /* 0x0000000203029212 */ /* 0x000fc800078e3cff */
[----:B------:R-:W-:-:S05]  /*34680*/  @!P1 LOP3.LUT R3, R3, R2, RZ, 0x3c, !PT ;  /* 0x0000000203039212 */ /* 0x000fca00078e3cff */
[----:B------:R1:W2:Y:S01]  /*34690*/  @!P1 LDG.E.U16 R12, [R2.64] ;  /* 0x0000000a020c9981 */ /* 0x0002a2000c1e1500 */
[----:B0-----:R-:W-:-:S04]  /*346a0*/  LOP3.LUT R11, R27, 0x8, RZ, 0xfc, !PT ;  /* 0x000000081b0b7812 */ /* 0x001fc800078efcff */
[----:B------:R-:W-:Y:S02]  /*346b0*/  ISETP.GE.AND P0, PT, R11, UR5, PT ;  /* 0x000000050b007c0c */ /* 0x000fe4000bf06270 */
[----:B------:R-:W4:Y:S04]  /*346c0*/  LDL.LU R11, [R1+0x4cb4] ;  /* 0x004cb400010b7983 */ /* 0x000f280000300800 */
[----:B-1----:R-:W3:Y:S04]  /*346d0*/  LDL R2, [R1+0xa00] ;  /* 0x000a000001027983 */ /* 0x002ee80000100800 */
[----:B--2---:R0:W-:Y:S04]  /*346e0*/  STL [R1+0x2a8], R12 ;  /* 0x0002a80c01007387 */ /* 0x0041e80000100800 */
[----:B------:R-:W3:Y:S01]  /*346f0*/  LDL R3, [R1+0xb8c] ;  /* 0x000b8c0001037983 */ /* 0x000ee20000100800 */
[----:B------:R-:W-:-:S03]  /*34700*/  PRMT R10, RZ, 0x7610, R10 ;  /* 0x00007610ff0a7816 */ /* 0x000fc6000000000a */
[----:B------:R-:W1:Y:S01]  /*34710*/  S2R R27, SR_TID.X ;  /* 0x00000000001b7919 */ /* 0x000e620000002100 */
[----:B---3--:R-:W-:-:S04]  /*34720*/  @!P2 LOP3.LUT R3, R3, R2, RZ, 0x3c, !PT ;  /* 0x000000020303a212 */ /* 0x008fc800078e3cff */
[----:B------:R-:W-:-:S04]  /*34730*/  @!P2 LOP3.LUT R2, R3, R2, RZ, 0x3c, !PT ;  /* 0x000000020302a212 */ /* 0x000fc800078e3cff */
[----:B------:R-:W-:-:S05]  /*34740*/  @!P2 LOP3.LUT R3, R3, R2, RZ, 0x3c, !PT ;  /* 0x000000020303a212 */ /* 0x000fca00078e3cff */
[----:B------:R-:W2:Y:S01]  /*34750*/  @!P2 LDG.E.U16 R10, [R2.64] ;  /* 0x0000000a020aa981 */ /* 0x000ea2000c1e1500 */
[----:B-1----:R-:W-:-:S04]  /*34760*/  SHF.R.U32.HI R27, RZ, 0x6, R27 ;  /* 0x00000006ff1b7819 */ /* 0x002fc8000001161b */
[----:B------:R-:W-:-:S04]  /*34770*/  SGXT.U32 R27, R27, 0x1 ;  /* 0x000000011b1b781a */ /* 0x000fc80000000000 */
[----:B0-----:R-:W-:-:S04]  /*34780*/  LOP3.LUT R12, R27, 0xa, RZ, 0xfc, !PT ;  /* 0x0000000a1b0c7812 */ /* 0x001fc800078efcff */
[----:B------:R-:W-:Y:S02]  /*34790*/  ISETP.GE.AND P1, PT, R12, UR5, PT ;  /* 0x000000050c007c0c */ /* 0x000fe4000bf26270 */
[----:B------:R-:W3:Y:S04]  /*347a0*/  LDL.LU R12, [R1+0x4cb0] ;  /* 0x004cb000010c7983 */ /* 0x000ee80000300800 */
[----:B--2---:R0:W-:Y:S04]  /*347b0*/  STL [R1+0x2a4], R10 ;  /* 0x0002a40a01007387 */ /* 0x0041e80000100800 */
[----:B------:R-:W2:Y:S04]  /*347c0*/  LDL R2, [R1+0x9fc] ;  /* 0x0009fc0001027983 */ /* 0x000ea80000100800 */
[----:B------:R-:W2:Y:S01]  /*347d0*/  LDL R3, [R1+0xb88] ;  /* 0x000b880001037983 */ /* 0x000ea20000100800 */
[----:B----4-:R-:W-:-:S03]  /*347e0*/  PRMT R11, RZ, 0x7610, R11 ;  /* 0x00007610ff0b7816 */ /* 0x010fc6000000000b */
[----:B------:R-:W0:Y:S01]  /*347f0*/  S2R R27, SR_TID.X ;  /* 0x00000000001b7919 */ /* 0x000e220000002100 */
[----:B--2---:R-:W-:-:S04]  /*34800*/  @!P3 LOP3.LUT R3, R3, R2, RZ, 0x3c, !PT ;  /* 0x000000020303b212 */ /* 0x004fc800078e3cff */
[----:B------:R-:W-:-:S04]  /*34810*/  @!P3 LOP3.LUT R2, R3, R2, RZ, 0x3c, !PT ;  /* 0x000000020302b212 */ /* 0x000fc800078e3cff */
[----:B------:R-:W-:-:S05]  /*34820*/  @!P3 LOP3.LUT R3, R3, R2, RZ, 0x3c, !PT ;  /* 0x000000020303b212 */ /* 0x000fca00078e3cff */
[----:B------:R-:W2:Y:S01]  /*34830*/  @!P3 LDG.E.U16 R11, [R2.64] ;  /* 0x0000000a020bb981 */ /* 0x000ea2000c1e1500 */
[----:B0-----:R-:W-:-:S04]  /*34840*/  SHF.R.U32.HI R10, RZ, 0x6, R27 ;  /* 0x00000006ff0a7819 */ /* 0x001fc8000001161b */
[----:B------:R-:W-:-:S04]  /*34850*/  SGXT.U32 R10, R10, 0x1 ;  /* 0x000000010a0a781a */ /* 0x000fc80000000000 */
[----:B------:R-:W-:-:S04]  /*34860*/  LOP3.LUT R10, R10, 0xc, RZ, 0xfc, !PT ;  /* 0x0000000c0a0a7812 */ /* 0x000fc800078efcff */
[----:B------:R-:W-:Y:S02]  /*34870*/  ISETP.GE.AND P2, PT, R10, UR5, PT ;  /* 0x000000050a007c0c */ /* 0x000fe4000bf46270 */
[----:B------:R-:W4:Y:S01]  /*34880*/  LDL.LU R10, [R1+0x4cac] ;  /* 0x004cac00010a7983 */ /* 0x000f220000300800 */
[----:B------:R-:W-:-:S03]  /*34890*/  SHF.R.U32.HI R27, RZ, 0x6, R27 ;  /* 0x00000006ff1b7819 */ /* 0x000fc6000001161b */
[----:B--2---:R0:W-:Y:S04]  /*348a0*/  STL [R1+0x2a0], R11 ;  /* 0x0002a00b01007387 */ /* 0x0041e80000100800 */
[----:B0-----:R-:W2:Y:S04]  /*348b0*/  LDL.LU R11, [R1+0x4ca8] ;  /* 0x004ca800010b7983 */ /* 0x001ea80000300800 */
[----:B------:R-:W2:Y:S01]  /*348c0*/  LDL R3, [R1+0x9f4] ;  /* 0x0009f40001037983 */ /* 0x000ea20000100800 */
[----:B------:R-:W-:-:S04]  /*348d0*/  SGXT.U32 R27, R27, 0x1 ;  /* 0x000000011b1b781a */ /* 0x000fc80000000000 */
[----:B------:R-:W-:Y:S02]  /*348e0*/  LOP3.LUT R2, R27, 0xe, RZ, 0xfc, !PT ;  /* 0x0000000e1b027812 */ /* 0x000fe400078efcff */
[----:B---3--:R-:W-:Y:S02]  /*348f0*/  PRMT R12, RZ, 0x7610, R12 ;  /* 0x00007610ff0c7816 */ /* 0x008fe4000000000c */
[----:B------:R-:W-:Y:S01]  /*34900*/  ISETP.GE.AND P3, PT, R2, UR5, PT ;  /* 0x0000000502007c0c */ /* 0x000fe2000bf66270 */
[----:B------:R-:W-:Y:S02]  /*34910*/  @!P0 IMAD.MOV.U32 R2, RZ, RZ, R25 ;  /* 0x000000ffff028224 */ /* 0x000fe400078e0019 */
[----:B------:R-:W3:Y:S04]  /*34920*/  LDL R25, [R1+0xb68] ;  /* 0x000b680001197983 */ /* 0x000ee80000100800 */
[----:B--2---:R0:W2:Y:S04]  /*34930*/  @!P0 LDG.E.U16 R12, [R2.64] ;  /* 0x0000000a020c8981 */ /* 0x0040a8000c1e1500 */
[----:B0-----:R-:W3:Y:S04]  /*34940*/  LDL R2, [R1+0xb7c] ;  /* 0x000b7c0001027983 */ /* 0x001ee80000100800 */
[----:B--2---:R0:W-:Y:S04]  /*34950*/  STL [R1+0x29c], R12 ;  /* 0x00029c0c01007387 */ /* 0x0041e80000100800 */
[----:B------:R-:W3:Y:S01]  /*34960*/  LDL R3, [R1+0xb80] ;  /* 0x000b800001037983 */ /* 0x000ee20000100800 */
[----:B------:R-:W-:-:S03]  /*34970*/  PRMT R11, RZ, 0x7610, R11 ;  /* 0x00007610ff0b7816 */ /* 0x000fc6000000000b */
[----:B------:R-:W1:Y:S01]  /*34980*/  S2R R27, SR_TID.X ;  /* 0x00000000001b7919 */ /* 0x000e620000002100 */
[----:B---3--:R-:W-:-:S04]  /*34990*/  @!P1 LOP3.LUT R3, R3, R2, RZ, 0x3c, !PT ;  /* 0x0000000203039212 */ /* 0x008fc800078e3cff */
[----:B------:R-:W-:-:S04]  /*349a0*/  @!P1 LOP3.LUT R2, R3, R2, RZ, 0x3c, !PT ;  /* 0x0000000203029212 */ /* 0x000fc800078e3cff */
[----:B------:R-:W-:-:S05]  /*349b0*/  @!P1 LOP3.LUT R3, R3, R2, RZ, 0x3c, !PT ;  /* 0x0000000203039212 */ /* 0x000fca00078e3cff */
[----:B------:R2:W3:Y:S01]  /*349c0*/  @!P1 LDG.E.U16 R11, [R2.64] ;  /* 0x0000000a020b9981 */ /* 0x0004e2000c1e1500 */
[----:B-1----:R-:W-:-:S04]  /*349d0*/  SHF.R.U32.HI R27, RZ, 0x6, R27 ;  /* 0x00000006ff1b7819 */ /* 0x002fc8000001161b */
[----:B------:R-:W-:-:S04]  /*349e0*/  SGXT.U32 R27, R27, 0x1 ;  /* 0x000000011b1b781a */ /* 0x000fc80000000000 */
[----:B0-----:R-:W-:-:S04]  /*349f0*/  LOP3.LUT R12, R27, 0x10, RZ, 0xfc, !PT ;  /* 0x000000101b0c7812 */ /* 0x001fc800078efcff */
[----:B------:R-:W-:Y:S02]  /*34a00*/  ISETP.GE.AND P0, PT, R12, UR5, PT ;  /* 0x000000050c007c0c */ /* 0x000fe4000bf06270 */
[----:B------:R-:W4:Y:S04]  /*34a10*/  LDL.LU R12, [R1+0x4ca4] ;  /* 0x004ca400010c7983 */ /* 0x000f280000300800 */
[----:B--2---:R-:W2:Y:S04]  /*34a20*/  LDL R2, [R1+0xb74] ;  /* 0x000b740001027983 */ /* 0x004ea80000100800 */
[----:B---3--:R0:W-:Y:S04]  /*34a30*/  STL [R1+0x298], R11 ;  /* 0x0002980b01007387 */ /* 0x0081e80000100800 */
[----:B------:R-:W2:Y:S01]  /*34a40*/  LDL R3, [R1+0xb78] ;  /* 0x000b780001037983 */ /* 0x000ea20000100800 */
[----:B----4-:R-:W-:-:S03]  /*34a50*/  PRMT R10, RZ, 0x7610, R10 ;  /* 0x00007610ff0a7816 */ /* 0x010fc6000000000a */
[----:B------:R-:W1:Y:S01]  /*34a60*/  S2R R27, SR_TID.X ;  /* 0x00000000001b7919 */ /* 0x000e620000002100 */
[----:B--2---:R-:W-:-:S04]  /*34a70*/  @!P2 LOP3.LUT R3, R3, R2, RZ, 0x3c, !PT ;  /* 0x000000020303a212 */ /* 0x004fc800078e3cff */
        /* <DEDUP_REMOVED lines=11> */
[----:B------:R-:W-:-:S03]  /*34b30*/  PRMT R12, RZ, 0x7610, R12 ;  /* 0x00007610ff0c7816 */ /* 0x000fc6000000000c */
        /* <DEDUP_REMOVED lines=539> */
[----:B------:R-:W4:Y:S04]  /*36cf0*/  LDL.LU R10, [R1+0x4bfc] ;  /* 0x004bfc00010a7983 */ /* 0x000f280000300800 */
[----:B--2---:R0:W-:Y:S04]  /*36d00*/  STL [R1+0x1f0], R12 ;  /* 0x0001f00c01007387 */ /* 0x0041e80000100800 */
[----:B0-----:R-:W2:Y:S04]  /*36d10*/  LDL.LU R12, [R1+0x4bf8] ;  /* 0x004bf800010c7983 */ /* 0x001ea80000300800 */
[----:B------:R-:W2:Y:S01]  /*36d20*/  LDL R3, [R1+0xa24] ;  /* 0x000a240001037983 */ /* 0x000ea20000100800 */
[----:B---3--:R-:W-:Y:S01]  /*36d30*/  PRMT R11, RZ, 0x7610, R11 ;  /* 0x00007610ff0b7816 */ /* 0x008fe2000000000b */
[----:B------:R-:W-:-:S05]  /*36d40*/  @!P0 IMAD.MOV.U32 R2, RZ, RZ, R25 ;  /* 0x000000ffff028224 */ /* 0x000fca00078e0019 */
[----:B--2---:R0:W2:Y:S04]  /*36d50*/  @!P0 LDG.E.U16 R11, [R2.64] ;  /* 0x0000000a020b8981 */ /* 0x0040a8000c1e1500 */
[----:B0-----:R-:W3:Y:S04]  /*36d60*/  LDL R2, [R1+0xa1c] ;  /* 0x000a1c0001027983 */ /* 0x001ee80000100800 */
[----:B--2---:R0:W-:Y:S04]  /*36d70*/  STL [R1+0x1ec], R11 ;  /* 0x0001ec0b01007387 */ /* 0x0041e80000100800 */
[----:B------:R-:W3:Y:S01]  /*36d80*/  LDL R3, [R1+0xa20] ;  /* 0x000a200001037983 */ /* 0x000ee20000100800 */
[----:B------:R-:W-:-:S02]  /*36d90*/  PRMT R12, RZ, 0x7610, R12 ;  /* 0x00007610ff0c7816 */ /* 0x000fc4000000000c */
[----:B------:R-:W-:-:S04]  /*36da0*/  SHF.R.U32.HI R27, RZ, 0x6, R27 ;  /* 0x00000006ff1b7819 */ /* 0x000fc8000001161b */
[----:B------:R-:W-:-:S04]  /*36db0*/  SGXT.U32 R27, R27, 0x1 ;  /* 0x000000011b1b781a */ /* 0x000fc80000000000 */
[----:B------:R-:W-:-:S04]  /*36dc0*/  LOP3.LUT R27, R27, 0x66, RZ, 0xfc, !PT ;  /* 0x000000661b1b7812 */ /* 0x000fc800078efcff */
[----:B------:R-:W-:Y:S02]  /*36dd0*/  ISETP.GE.AND P3, PT, R27, UR5, PT ;  /* 0x000000051b007c0c */ /* 0x000fe4000bf66270 */
[----:B------:R-:W0:Y:S01]  /*36de0*/  S2R R27, SR_TID.X ;  /* 0x00000000001b7919 */ /* 0x000e220000002100 */
[----:B---3--:R-:W-:-:S04]  /*36df0*/  @!P1 LOP3.LUT R3, R3, R2, RZ, 0x3c, !PT ;  /* 0x0000000203039212 */ /* 0x008fc800078e3cff */
[----:B------:R-:W-:-:S04]  /*36e00*/  @!P1 LOP3.LUT R2, R3, R2, RZ, 0x3c, !PT ;  /* 0x0000000203029212 */ /* 0x000fc800078e3cff */
[----:B------:R-:W-:-:S05]  /*36e10*/  @!P1 LOP3.LUT R3, R3, R2, RZ, 0x3c, !PT ;  /* 0x0000000203039212 */ /* 0x000fca00078e3cff */
[----:B------:R1:W2:Y:S01]  /*36e20*/  @!P1 LDG.E.U16 R12, [R2.64] ;  /* 0x0000000a020c9981 */ /* 0x0002a2000c1e1500 */
[----:B0-----:R-:W-:-:S03]  /*36e30*/  SHF.R.U32.HI R11, RZ, 0x6, R27 ;  /* 0x00000006ff0b7819 */ /* 0x001fc6000001161b */
[----:B------:R-:W3:Y:S01]  /*36e40*/  LDL R27, [R1+0xa08] ;  /* 0x000a0800011b7983 */ /* 0x000ee20000100800 */
[----:B------:R-:W-:-:S04]  /*36e50*/  SGXT.U32 R11, R11, 0x1 ;  /* 0x000000010b0b781a */ /* 0x000fc80000000000 */
[----:B------:R-:W-:-:S04]  /*36e60*/  LOP3.LUT R11, R11, 0x68, RZ, 0xfc, !PT ;  /* 0x000000680b0b7812 */ /* 0x000fc800078efcff */
[----:B------:R-:W-:Y:S02]  /*36e70*/  ISETP.GE.AND P4, PT, R11, UR5, PT ;  /* 0x000000050b007c0c */ /* 0x000fe4000bf86270 */
[----:B------:R-:W3:Y:S04]  /*36e80*/  LDL.LU R11, [R1+0x4bf4] ;  /* 0x004bf400010b7983 */ /* 0x000ee80000300800 */
[----:B-1----:R-:W3:Y:S04]  /*36e90*/  LDL R2, [R1+0xa14] ;  /* 0x000a140001027983 */ /* 0x002ee80000100800 */
[----:B--2---:R0:W-:Y:S04]  /*36ea0*/  STL [R1+0x1e8], R12 ;  /* 0x0001e80c01007387 */ /* 0x0041e80000100800 */
[----:B------:R-:W3:Y:S01]  /*36eb0*/  LDL R3, [R1+0xa18] ;  /* 0x000a180001037983 */ /* 0x000ee20000100800 */
[----:B----4-:R-:W-:-:S03]  /*36ec0*/  PRMT R10, RZ, 0x7610, R10 ;  /* 0x00007610ff0a7816 */ /* 0x010fc6000000000a */
[----:B------:R-:W1:Y:S01]  /*36ed0*/  S2R R25, SR_TID.X ;  /* 0x0000000000197919 */ /* 0x000e620000002100 */
[----:B---3--:R-:W-:-:S04]  /*36ee0*/  @!P2 LOP3.LUT R3, R3, R2, RZ, 0x3c, !PT ;  /* 0x000000020303a212 */ /* 0x008fc800078e3cff */
[----:B------:R-:W-:-:S04]  /*36ef0*/  @!P2 LOP3.LUT R2, R3, R2, RZ, 0x3c, !PT ;  /* 0x000000020302a212 */ /* 0x000fc800078e3cff */
[----:B------:R-:W-:-:S05]  /*36f00*/  @!P2 LOP3.LUT R3, R3, R2, RZ, 0x3c, !PT ;  /* 0x000000020303a212 */ /* 0x000fca00078e3cff */
[----:B------:R2:W3:Y:S01]  /*36f10*/  @!P2 LDG.E.U16 R10, [R2.64] ;  /* 0x0000000a020aa981 */ /* 0x0004e2000c1e1500 */
[----:B-1----:R-:W-:-:S04]  /*36f20*/  SHF.R.U32.HI R25, RZ, 0x6, R25 ;  /* 0x00000006ff197819 */ /* 0x002fc80000011619 */
[----:B------:R-:W-:-:S04]  /*36f30*/  SGXT.U32 R25, R25, 0x1 ;  /* 0x000000011919781a */ /* 0x000fc80000000000 */
[----:B------:R-:W-:-:S04]  /*36f40*/  LOP3.LUT R25, R25, 0x6a, RZ, 0xfc, !PT ;  /* 0x0000006a19197812 */ /* 0x000fc800078efcff */
[----:B------:R-:W-:Y:S02]  /*36f50*/  ISETP.GE.AND P1, PT, R25, UR5, PT ;  /* 0x0000000519007c0c */ /* 0x000fe4000bf26270 */
[----:B------:R-:W4:Y:S04]  /*36f60*/  LDL.LU R25, [R1+0x4bf0] ;  /* 0x004bf00001197983 */ /* 0x000f280000300800 */
[----:B--2---:R-:W2:Y:S04]  /*36f70*/  LDL R2, [R1+0xa0c] ;  /* 0x000a0c0001027983 */ /* 0x004ea80000100800 */
[----:B---3--:R1:W-:Y:S04]  /*36f80*/  STL [R1+0x1e4], R10 ;  /* 0x0001e40a01007387 */ /* 0x0083e80000100800 */
[----:B------:R-:W2:Y:S01]  /*36f90*/  LDL R3, [R1+0xa10] ;  /* 0x000a100001037983 */ /* 0x000ea20000100800 */
[----:B----4-:R-:W-:-:S03]  /*36fa0*/  PRMT R25, RZ, 0x7610, R25 ;  /* 0x00007610ff197816 */ /* 0x010fc60000000019 */
[----:B0-----:R-:W0:Y:S01]  /*36fb0*/  S2R R12, SR_TID.X ;  /* 0x00000000000c7919 */ /* 0x001e220000002100 */
[----:B--2---:R-:W-:-:S04]  /*36fc0*/  @!P3 LOP3.LUT R3, R3, R2, RZ, 0x3c, !PT ;  /* 0x000000020303b212 */ /* 0x004fc800078e3cff */
[----:B------:R-:W-:-:S04]  /*36fd0*/  @!P3 LOP3.LUT R2, R3, R2, RZ, 0x3c, !PT ;  /* 0x000000020302b212 */ /* 0x000fc800078e3cff */
[----:B------:R-:W-:-:S05]  /*36fe0*/  @!P3 LOP3.LUT R3, R3, R2, RZ, 0x3c, !PT ;  /* 0x000000020303b212 */ /* 0x000fca00078e3cff */
[----:B------:R-:W2:Y:S01]  /*36ff0*/  @!P3 LDG.E.U16 R25, [R2.64] ;  /* 0x0000000a0219b981 */ /* 0x000ea2000c1e1500 */
[----:B0-----:R-:W-:-:S04]  /*37000*/  SHF.R.U32.HI R12, RZ, 0x6, R12 ;  /* 0x00000006ff0c7819 */ /* 0x001fc8000001160c */
[----:B------:R-:W-:-:S04]  /*37010*/  SGXT.U32 R12, R12, 0x1 ;  /* 0x000000010c0c781a */ /* 0x000fc80000000000 */
[----:B-1----:R-:W-:-:S04]  /*37020*/  LOP3.LUT R10, R12, 0x6c, RZ, 0xfc, !PT ;  /* 0x0000006c0c0a7812 */ /* 0x002fc800078efcff */
[----:B------:R-:W-:Y:S02]  /*37030*/  ISETP.GE.AND P0, PT, R10, UR5, PT ;  /* 0x000000050a007c0c */ /* 0x000fe4000bf06270 */
[----:B------:R-:W3:Y:S04]  /*37040*/  LDL.LU R10, [R1+0x4bec] ;  /* 0x004bec00010a7983 */ /* 0x000ee80000300800 */
[----:B------:R-:W0:Y:S04]  /*37050*/  S2R R12, SR_TID.X ;  /* 0x00000000000c7919 */ /* 0x000e280000002100 */
[----:B--2---:R1:W-:Y:S04]  /*37060*/  STL [R1+0x1e0], R25 ;  /* 0x0001e01901007387 */ /* 0x0043e80000100800 */
[----:B-1----:R-:W2:Y:S04]  /*37070*/  LDL.LU R25, [R1+0x4be8] ;  /* 0x004be80001197983 */ /* 0x002ea80000300800 */
[----:B------:R-:W4:Y:S01]  /*37080*/  LDL R3, [R1+0x9f0] ;  /* 0x0009f00001037983 */ /* 0x000f220000100800 */
[----:B0-----:R-:W-:-:S04]  /*37090*/  SHF.R.U32.HI R2, RZ, 0x6, R12 ;  /* 0x00000006ff027819 */ /* 0x001fc8000001160c */
[----:B------:R-:W-:-:S04]  /*370a0*/  SGXT.U32 R2, R2, 0x1 ;  /* 0x000000010202781a */ /* 0x000fc80000000000 */
[----:B------:R-:W-:Y:S02]  /*370b0*/  LOP3.LUT R2, R2, 0x6e, RZ, 0xfc, !PT ;  /* 0x0000006e02027812 */ /* 0x000fe400078efcff */
[----:B------:R-:W-:Y:S02]  /*370c0*/  PRMT R11, RZ, 0x7610, R11 ;  /* 0x00007610ff0b7816 */ /* 0x000fe4000000000b */
[----:B------:R-:W-:Y:S01]  /*370d0*/  ISETP.GE.AND P2, PT, R2, UR5, PT ;  /* 0x0000000502007c0c */ /* 0x000fe2000bf46270 */
[----:B------:R-:W-:-:S05]  /*370e0*/  @!P4 IMAD.MOV.U32 R2, RZ, RZ, R27 ;  /* 0x000000ffff02c224 */ /* 0x000fca00078e001b */
[----:B----4-:R-:W4:Y:S04]  /*370f0*/  @!P4 LDG.E.U16 R11, [R2.64] ;  /* 0x0000000a020bc981 */ /* 0x010f28000c1e1500 */
[----:B----4-:R0:W-:Y:S04]  /*37100*/  STL [R1+0x1dc], R11 ;  /* 0x0001dc0b01007387 */ /* 0x0101e80000100800 */
[----:B0-----:R-:W4:Y:S04]  /*37110*/  LDL.LU R11, [R1+0x4be4] ;  /* 0x004be400010b7983 */ /* 0x001f280000300800 */
[----:B------:R-:W3:Y:S04]  /*37120*/  LDL R2, [R1+0x9e8] ;  /* 0x0009e80001027983 */ /* 0x000ee80000100800 */
[----:B------:R-:W3:Y:S01]  /*37130*/  LDL R3, [R1+0x9ec] ;  /* 0x0009ec0001037983 */ /* 0x000ee20000100800 */
[----:B------:R-:W-:-:S04]  /*37140*/  SHF.R.U32.HI R12, RZ, 0x6, R12 ;  /* 0x00000006ff0c7819 */ /* 0x000fc8000001160c */
[----:B------:R-:W-:Y:S02]  /*37150*/  SGXT.U32 R12, R12, 0x1 ;  /* 0x000000010c0c781a */ /* 0x000fe40000000000 */
[----:B--2---:R-:W-:Y:S02]  /*37160*/  PRMT R25, RZ, 0x7610, R25 ;  /* 0x00007610ff197816 */ /* 0x004fe40000000019 */
[----:B------:R-:W-:-:S04]  /*37170*/  LOP3.LUT R12, R12, 0x70, RZ, 0xfc, !PT ;  /* 0x000000700c0c7812 */ /* 0x000fc800078efcff */
[----:B------:R-:W-:Y:S02]  /*37180*/  ISETP.GE.AND P3, PT, R12, UR5, PT ;  /* 0x000000050c007c0c */ /* 0x000fe4000bf66270 */
[----:B------:R-:W2:Y:S01]  /*37190*/  LDL.LU R12, [R1+0x4be0] ;  /* 0x004be000010c7983 */ /* 0x000ea20000300800 */
[----:B---3--:R-:W-:-:S04]  /*371a0*/  @!P1 LOP3.LUT R3, R3, R2, RZ, 0x3c, !PT ;  /* 0x0000000203039212 */ /* 0x008fc800078e3cff */
[----:B------:R-:W-:-:S04]  /*371b0*/  @!P1 LOP3.LUT R2, R3, R2, RZ, 0x3c, !PT ;  /* 0x0000000203029212 */ /* 0x000fc800078e3cff */
[----:B------:R-:W-:-:S05]  /*371c0*/  @!P1 LOP3.LUT R3, R3, R2, RZ, 0x3c, !PT ;  /* 0x0000000203039212 */ /* 0x000fca00078e3cff */
[----:B------:R0:W3:Y:S04]  /*371d0*/  @!P1 LDG.E.U16 R25, [R2.64] ;  /* 0x0000000a02199981 */ /* 0x0000e8000c1e1500 */
[----:B0-----:R-:W4:Y:S04]  /*371e0*/  LDL R2, [R1+0x9e0] ;  /* 0x0009e00001027983 */ /* 0x001f280000100800 */
[----:B------:R-:W4:Y:S04]  /*371f0*/  LDL R3, [R1+0x9e4] ;  /* 0x0009e40001037983 */ /* 0x000f280000100800 */
[----:B------:R-:W0:Y:S01]  /*37200*/  S2R R27, SR_TID.X ;  /* 0x00000000001b7919 */ /* 0x000e220000002100 */
[----:B--2---:R-:W-:-:S02]  /*37210*/  PRMT R12, RZ, 0x7610, R12 ;  /* 0x00007610ff0c7816 */ /* 0x004fc4000000000c */
[----:B0-----:R-:W-:-:S04]  /*37220*/  SHF.R.U32.HI R27, RZ, 0x6, R27 ;  /* 0x00000006ff1b7819 */ /* 0x001fc8000001161b */
[----:B------:R-:W-:Y:S01]  /*37230*/  SGXT.U32 R27, R27, 0x1 ;  /* 0x000000011b1b781a */ /* 0x000fe20000000000 */
[----:B---3--:R0:W-:Y:S01]  /*37240*/  STL [R1+0x1d8], R25 ;  /* 0x0001d81901007387 */ /* 0x0081e20000100800 */
[-C--:B----4-:R-:W-:Y:S02]  /*37250*/  @!P0 LOP3.LUT R3, R3, R2.reuse, RZ, 0x3c, !PT ;  /* 0x0000000203038212 */ /* 0x090fe400078e3cff */
[----:B0-----:R-:W-:Y:S02]  /*37260*/  LOP3.LUT R25, R27, 0x72, RZ, 0xfc, !PT ;  /* 0x000000721b197812 */ /* 0x001fe400078efcff */
[----:B------:R-:W-:Y:S02]  /*37270*/  @!P0 LOP3.LUT R2, R3, R2, RZ, 0x3c, !PT ;  /* 0x0000000203028212 */ /* 0x000fe400078e3cff */
[----:B------:R-:W-:Y:S02]  /*37280*/  LOP3.LUT R27, R27, 0x74, RZ, 0xfc, !PT ;  /* 0x000000741b1b7812 */ /* 0x000fe400078efcff */
[----:B------:R-:W-:-:S02]  /*37290*/  @!P0 LOP3.LUT R3, R3, R2, RZ, 0x3c, !PT ;  /* 0x0000000203038212 */ /* 0x000fc400078e3cff */
[----:B------:R-:W-:Y:S02]  /*372a0*/  ISETP.GE.AND P4, PT, R25, UR5, PT ;  /* 0x0000000519007c0c */ /* 0x000fe4000bf86270 */
[----:B------:R-:W2:Y:S01]  /*372b0*/  LDL.LU R25, [R1+0x4bdc] ;  /* 0x004bdc0001197983 */ /* 0x000ea20000300800 */
[----:B------:R-:W-:-:S03]  /*372c0*/  ISETP.GE.AND P5, PT, R27, UR5, PT ;  /* 0x000000051b007c0c */ /* 0x000fc6000bfa6270 */
[----:B------:R-:W3:Y:S04]  /*372d0*/  LDL.LU R27, [R1+0x4bd8] ;  /* 0x004bd800011b7983 */ /* 0x000ee80000300800 */
[----:B------:R0:W4:Y:S04]  /*372e0*/  @!P0 LDG.E.U16 R12, [R2.64] ;  /* 0x0000000a020c8981 */ /* 0x000128000c1e1500 */
[----:B0-----:R-:W2:Y:S04]  /*372f0*/  LDL R2, [R1+0x9d8] ;  /* 0x0009d80001027983 */ /* 0x001ea80000100800 */
[----:B------:R-:W2:Y:S01]  /*37300*/  LDL R3, [R1+0x9dc] ;  /* 0x0009dc0001037983 */ /* 0x000ea20000100800 */
[----:B------:R-:W-:-:S02]  /*37310*/  PRMT R11, RZ, 0x7610, R11 ;  /* 0x00007610ff0b7816 */ /* 0x000fc4000000000b */
[----:B--2---:R-:W-:-:S04]  /*37320*/  @!P2 LOP3.LUT R3, R3, R2, RZ, 0x3c, !PT ;  /* 0x000000020303a212 */ /* 0x004fc800078e3cff */
[----:B------:R-:W-:-:S04]  /*37330*/  @!P2 LOP3.LUT R2, R3, R2, RZ, 0x3c, !PT ;  /* 0x000000020302a212 */ /* 0x000fc800078e3cff */
[----:B------:R-:W-:-:S05]  /*37340*/  @!P2 LOP3.LUT R3, R3, R2, RZ, 0x3c, !PT ;  /* 0x000000020303a212 */ /* 0x000fca00078e3cff */
[----:B------:R-:W2:Y:S04]  /*37350*/  @!P2 LDG.E.U16 R11, [R2.64] ;  /* 0x0000000a020ba981 */ /* 0x000ea8000c1e1500 */
[----:B----4-:R0:W-:Y:S04]  /*37360*/  STL [R1+0x1d4], R12 ;  /* 0x0001d40c01007387 */ /* 0x0101e80000100800 */
[----:B--2---:R1:W-:Y:S04]  /*37370*/  STL [R1+0x1d0], R11 ;  /* 0x0001d00b01007387 */ /* 0x0043e80000100800 */
[----:B------:R-:W2:Y:S04]  /*37380*/  LDL R2, [R1+0x9d0] ;  /* 0x0009d00001027983 */ /* 0x000ea80000100800 */
[----:B------:R-:W2:Y:S01]  /*37390*/  LDL R3, [R1+0x9d4] ;  /* 0x0009d40001037983 */ /* 0x000ea20000100800 */
[----:B---3--:R-:W-:-:S03]  /*373a0*/  PRMT R27, RZ, 0x7610, R27 ;  /* 0x00007610ff1b7816 */ /* 0x008fc6000000001b */
[----:B0-----:R-:W1:Y:S01]  /*373b0*/  S2R R12, SR_TID.X ;  /* 0x00000000000c7919 */ /* 0x001e620000002100 */
[----:B--2---:R-:W-:-:S04]  /*373c0*/  @!P3 LOP3.LUT R3, R3, R2, RZ, 0x3c, !PT ;  /* 0x000000020303b212 */ /* 0x004fc800078e3cff */
[----:B------:R-:W-:-:S04]  /*373d0*/  @!P3 LOP3.LUT R2, R3, R2, RZ, 0x3c, !PT ;  /* 0x000000020302b212 */ /* 0x000fc800078e3cff */
[----:B------:R-:W-:-:S05]  /*373e0*/  @!P3 LOP3.LUT R3, R3, R2, RZ, 0x3c, !PT ;  /* 0x000000020303b212 */ /* 0x000fca00078e3cff */
[----:B------:R-:W2:Y:S01]  /*373f0*/  @!P3 LDG.E.U16 R27, [R2.64] ;  /* 0x0000000a021bb981 */ /* 0x000ea2000c1e1500 */
[----:B-1----:R-:W-:-:S04]  /*37400*/  SHF.R.U32.HI R11, RZ, 0x6, R12 ;  /* 0x00000006ff0b7819 */ /* 0x002fc8000001160c */
[----:B------:R-:W-:-:S04]  /*37410*/  SGXT.U32 R11, R11, 0x1 ;  /* 0x000000010b0b781a */ /* 0x000fc80000000000 */
[----:B------:R-:W-:-:S04]  /*37420*/  LOP3.LUT R11, R11, 0x76, RZ, 0xfc, !PT ;  /* 0x000000760b0b7812 */ /* 0x000fc800078efcff */
[----:B------:R-:W-:Y:S02]  /*37430*/  ISETP.GE.AND P0, PT, R11, UR5, PT ;  /* 0x000000050b007c0c */ /* 0x000fe4000bf06270 */
[----:B------:R-:W3:Y:S04]  /*37440*/  LDL.LU R11, [R1+0x4bd4] ;  /* 0x004bd400010b7983 */ /* 0x000ee80000300800 */
[----:B--2---:R0:W-:Y:S04]  /*37450*/  STL [R1+0x1cc], R27 ;  /* 0x0001cc1b01007387 */ /* 0x0041e80000100800 */
[----:B0-----:R-:W2:Y:S04]  /*37460*/  LDL.LU R27, [R1+0x4bd0] ;  /* 0x004bd000011b7983 */ /* 0x001ea80000300800 */
[----:B------:R-:W4:Y:S04]  /*37470*/  LDL R2, [R1+0x9c8] ;  /* 0x0009c80001027983 */ /* 0x000f280000100800 */
[----:B------:R-:W4:Y:S01]  /*37480*/  LDL R3, [R1+0x9cc] ;  /* 0x0009cc0001037983 */ /* 0x000f220000100800 */
[----:B------:R-:W-:-:S02]  /*37490*/  PRMT R25, RZ, 0x7610, R25 ;  /* 0x00007610ff197816 */ /* 0x000fc40000000019 */
[----:B----4-:R-:W-:-:S04]  /*374a0*/  @!P4 LOP3.LUT R3, R3, R2, RZ, 0x3c, !PT ;  /* 0x000000020303c212 */ /* 0x010fc800078e3cff */
[----:B------:R-:W-:-:S04]  /*374b0*/  @!P4 LOP3.LUT R2, R3, R2, RZ, 0x3c, !PT ;  /* 0x000000020302c212 */ /* 0x000fc800078e3cff */
[----:B------:R-:W-:-:S05]  /*374c0*/  @!P4 LOP3.LUT R3, R3, R2, RZ, 0x3c, !PT ;  /* 0x000000020303c212 */ /* 0x000fca00078e3cff */
[----:B------:R-:W4:Y:S01]  /*374d0*/  @!P4 LDG.E.U16 R25, [R2.64] ;  /* 0x0000000a0219c981 */ /* 0x000f22000c1e1500 */
[----:B------:R-:W-:-:S04]  /*374e0*/  SHF.R.U32.HI R12, RZ, 0x6, R12 ;  /* 0x00000006ff0c7819 */ /* 0x000fc8000001160c */
[----:B------:R-:W-:-:S04]  /*374f0*/  SGXT.U32 R12, R12, 0x1 ;  /* 0x000000010c0c781a */ /* 0x000fc80000000000 */
[----:B------:R-:W-:-:S04]  /*37500*/  LOP3.LUT R12, R12, 0x78, RZ, 0xfc, !PT ;  /* 0x000000780c0c7812 */ /* 0x000fc800078efcff */
[----:B------:R-:W-:Y:S02]  /*37510*/  ISETP.GE.AND P1, PT, R12, UR5, PT ;  /* 0x000000050c007c0c */ /* 0x000fe4000bf26270 */
[----:B------:R-:W2:Y:S04]  /*37520*/  LDL.LU R12, [R1+0x4bcc] ;  /* 0x004bcc00010c7983 */ /* 0x000ea80000300800 */
[----:B----4-:R0:W-:Y:S04]  /*37530*/  STL [R1+0x1c8], R25 ;  /* 0x0001c81901007387 */ /* 0x0101e80000100800 */
[----:B0-----:R-:W4:Y:S04]  /*37540*/  LDL.LU R25, [R1+0x4bc8] ;  /* 0x004bc80001197983 */ /* 0x001f280000300800 */
[----:B------:R-:W3:Y:S04]  /*37550*/  LDL R2, [R1+0x9c0] ;  /* 0x0009c00001027983 */ /* 0x000ee80000100800 */
[----:B------:R-:W3:Y:S01]  /*37560*/  LDL R3, [R1+0x9c4] ;  /* 0x0009c40001037983 */ /* 0x000ee20000100800 */
[----:B--2---:R-:W-:-:S02]  /*37570*/  PRMT R27, RZ, 0x7610, R27 ;  /* 0x00007610ff1b7816 */ /* 0x004fc4000000001b */
[----:B---3--:R-:W-:-:S04]  /*37580*/  @!P5 LOP3.LUT R3, R3, R2, RZ, 0x3c, !PT ;  /* 0x000000020303d212 */ /* 0x008fc800078e3cff */
[----:B------:R-:W-:-:S04]  /*37590*/  @!P5 LOP3.LUT R2, R3, R2, RZ, 0x3c, !PT ;  /* 0x000000020302d212 */ /* 0x000fc800078e3cff */
[----:B------:R-:W-:-:S05]  /*375a0*/  @!P5 LOP3.LUT R3, R3, R2, RZ, 0x3c, !PT ;  /* 0x000000020303d212 */ /* 0x000fca00078e3cff */
[----:B------:R0:W2:Y:S04]  /*375b0*/  @!P5 LDG.E.U16 R27, [R2.64] ;  /* 0x0000000a021bd981 */ /* 0x0000a8000c1e1500 */
[----:B0-----:R-:W3:Y:S04]  /*375c0*/  LDL R2, [R1+0x9b8] ;  /* 0x0009b80001027983 */ /* 0x001ee80000100800 */
[----:B------:R-:W3:Y:S01]  /*375d0*/  LDL R3, [R1+0x9bc] ;  /* 0x0009bc0001037983 */ /* 0x000ee20000100800 */
[----:B----4-:R-:W-:Y:S02]  /*375e0*/  PRMT R25, RZ, 0x7610, R25 ;  /* 0x00007610ff197816 */ /* 0x010fe40000000019 */
[----:B------:R-:W-:-:S02]  /*375f0*/  SHF.R.U32.HI R29, RZ, 0x6, R29 ;  /* 0x00000006ff1d7819 */ /* 0x000fc4000001161d */
[----:B---3--:R-:W-:-:S04]  /*37600*/  @!P0 LOP3.LUT R3, R3, R2, RZ, 0x3c, !PT ;  /* 0x0000000203038212 */ /* 0x008fc800078e3cff */
[----:B------:R-:W-:-:S04]  /*37610*/  @!P0 LOP3.LUT R2, R3, R2, RZ, 0x3c, !PT ;  /* 0x0000000203028212 */ /* 0x000fc800078e3cff */
[----:B------:R-:W-:-:S05]  /*37620*/  @!P0 LOP3.LUT R3, R3, R2, RZ, 0x3c, !PT ;  /* 0x0000000203038212 */ /* 0x000fca00078e3cff */
[----:B------:R-:W3:Y:S01]  /*37630*/  @!P0 LDG.E.U16 R25, [R2.64] ;  /* 0x0000000a02198981 */ /* 0x000ee2000c1e1500 */
[----:B------:R-:W-:-:S03]  /*37640*/  SGXT.U32 R29, R29, 0x1 ;  /* 0x000000011d1d781a */ /* 0x000fc60000000000 */
[----:B--2---:R0:W-:Y:S01]  /*37650*/  STL [R1+0x1c4], R27 ;  /* 0x0001c41b01007387 */ /* 0x0041e20000100800 */
[----:B------:R-:W-:-:S04]  /*37660*/  LOP3.LUT R29, R29, 0x7a, RZ, 0xfc, !PT ;  /* 0x0000007a1d1d7812 */ /* 0x000fc800078efcff */
[----:B------:R-:W-:Y:S02]  /*37670*/  ISETP.GE.AND P2, PT, R29, UR5, PT ;  /* 0x000000051d007c0c */ /* 0x000fe4000bf46270 */
[----:B------:R-:W2:Y:S01]  /*37680*/  LDL.LU R29, [R1+0x4bc4] ;  /* 0x004bc400011d7983 */ /* 0x000ea20000300800 */
[C---:B0-----:R-:W-:Y:S02]  /*37690*/  LOP3.LUT R27, R13.reuse, 0x7c, RZ, 0xfc, !PT ;  /* 0x0000007c0d1b7812 */ /* 0x041fe400078efcff */
[----:B------:R-:W-:-:S04]  /*376a0*/  LOP3.LUT R13, R13, 0x7e, RZ, 0xfc, !PT ;  /* 0x0000007e0d0d7812 */ /* 0x000fc800078efcff */
[----:B------:R-:W-:Y:S02]  /*376b0*/  ISETP.GE.AND P4, PT, R13, UR5, PT ;  /* 0x000000050d007c0c */ /* 0x000fe4000bf86270 */
[----:B------:R-:W4:Y:S04]  /*376c0*/  LDL.LU R13, [R1+0x4bc0] ;  /* 0x004bc000010d7983 */ /* 0x000f280000300800 */
[----:B---3--:R0:W-:Y:S04]  /*376d0*/  STL [R1+0x1c0], R25 ;  /* 0x0001c01901007387 */ /* 0x0081e80000100800 */
[----:B0-----:R-:W3:Y:S04]  /*376e0*/  LDL.LU R25, [R1+0x4bbc] ;  /* 0x004bbc0001197983 */ /* 0x001ee80000300800 */
[----:B------:R-:W3:Y:S04]  /*376f0*/  LDL R2, [R1+0x9b0] ;  /* 0x0009b00001027983 */ /* 0x000ee80000100800 */
[----:B------:R-:W3:Y:S01]  /*37700*/  LDL R3, [R1+0x9b4] ;  /* 0x0009b40001037983 */ /* 0x000ee20000100800 */
[----:B--2---:R-:W-:-:S02]  /*37710*/  PRMT R29, RZ, 0x7610, R29 ;  /* 0x00007610ff1d7816 */ /* 0x004fc4000000001d */
[----:B------:R-:W-:Y:S02]  /*37720*/  ISETP.GE.AND P3, PT, R27, UR5, PT ;  /* 0x000000051b007c0c */ /* 0x000fe4000bf66270 */
[----:B------:R-:W0:Y:S01]  /*37730*/  S2R R27, SR_TID.X ;  /* 0x00000000001b7919 */ /* 0x000e220000002100 */
[----:B---3--:R-:W-:-:S04]  /*37740*/  @!P1 LOP3.LUT R3, R3, R2, RZ, 0x3c, !PT ;  /* 0x0000000203039212 */ /* 0x008fc800078e3cff */
[----:B------:R-:W-:-:S04]  /*37750*/  @!P1 LOP3.LUT R2, R3, R2, RZ, 0x3c, !PT ;  /* 0x0000000203029212 */ /* 0x000fc800078e3cff */
[----:B------:R-:W-:-:S05]  /*37760*/  @!P1 LOP3.LUT R3, R3, R2, RZ, 0x3c, !PT ;  /* 0x0000000203039212 */ /* 0x000fca00078e3cff */
[----:B------:R-:W2:Y:S01]  /*37770*/  @!P1 LDG.E.U16 R29, [R2.64] ;  /* 0x0000000a021d9981 */ /* 0x000ea2000c1e1500 */
[----:B0-----:R-:W-:-:S04]  /*37780*/  LOP3.LUT R27, R27, 0x7f, RZ, 0xc0, !PT ;  /* 0x0000007f1b1b7812 */ /* 0x001fc800078ec0ff */
[----:B------:R-:W-:Y:S02]  /*37790*/  ISETP.GE.AND P0, PT, R27, UR5, PT ;  /* 0x000000051b007c0c */ /* 0x000fe4000bf06270 */
[----:B------:R-:W3:Y:S04]  /*377a0*/  LDL.LU R27, [R1+0x4bb8] ;  /* 0x004bb800011b7983 */ /* 0x000ee80000300800 */
[----:B--2---:R0:W-:Y:S04]  /*377b0*/  STL [R1+0x1bc], R29 ;  /* 0x0001bc1d01007387 */ /* 0x0041e80000100800 */
[----:B0-----:R-:W2:Y:S04]  /*377c0*/  LDL.LU R29, [R1+0x4bb4] ;  /* 0x004bb400011d7983 */ /* 0x001ea80000300800 */
[----:B------:R-:W2:Y:S04]  /*377d0*/  LDL R2, [R1+0x9a8] ;  /* 0x0009a80001027983 */ /* 0x000ea80000100800 */
[----:B------:R-:W2:Y:S01]  /*377e0*/  LDL R3, [R1+0x9ac] ;  /* 0x0009ac0001037983 */ /* 0x000ea20000100800 */
[----:B------:R-:W-:-:S02]  /*377f0*/  PRMT R25, RZ, 0x7610, R25 ;  /* 0x00007610ff197816 */ /* 0x000fc40000000019 */
[----:B--2---:R-:W-:-:S04]  /*37800*/  @!P2 LOP3.LUT R3, R3, R2, RZ, 0x3c, !PT ;  /* 0x000000020303a212 */ /* 0x004fc800078e3cff */
[----:B------:R-:W-:-:S04]  /*37810*/  @!P2 LOP3.LUT R2, R3, R2, RZ, 0x3c, !PT ;  /* 0x000000020302a212 */ /* 0x000fc800078e3cff */
[----:B------:R-:W-:-:S05]  /*37820*/  @!P2 LOP3.LUT R3, R3, R2, RZ, 0x3c, !PT ;  /* 0x000000020303a212 */ /* 0x000fca00078e3cff */
[----:B------:R-:W2:Y:S04]  /*37830*/  @!P2 LDG.E.U16 R25, [R2.64] ;  /* 0x0000000a0219a981 */ /* 0x000ea8000c1e1500 */
[----:B--2---:R0:W-:Y:S04]  /*37840*/  STL [R1+0x1b8], R25 ;  /* 0x0001b81901007387 */ /* 0x0041e80000100800 */
[----:B0-----:R-:W2:Y:S04]  /*37850*/  LDL.LU R25, [R1+0x4bb0] ;  /* 0x004bb00001197983 */ /* 0x001ea80000300800 */
[----:B------:R-:W2:Y:S04]  /*37860*/  LDL R2, [R1+0x9a0] ;  /* 0x0009a00001027983 */ /* 0x000ea80000100800 */
[----:B------:R-:W2:Y:S01]  /*37870*/  LDL R3, [R1+0x9a4] ;  /* 0x0009a40001037983 */ /* 0x000ea20000100800 */
[----:B---3--:R-:W-:-:S02]  /*37880*/  PRMT R27, RZ, 0x7610, R27 ;  /* 0x00007610ff1b7816 */ /* 0x008fc4000000001b */
[----:B--2---:R-:W-:-:S04]  /*37890*/  @!P3 LOP3.LUT R3, R3, R2, RZ, 0x3c, !PT ;  /* 0x000000020303b212 */ /* 0x004fc800078e3cff */
[----:B------:R-:W-:-:S04]  /*378a0*/  @!P3 LOP3.LUT R2, R3, R2, RZ, 0x3c, !PT ;  /* 0x000000020302b212 */ /* 0x000fc800078e3cff */
[----:B------:R-:W-:-:S05]  /*378b0*/  @!P3 LOP3.LUT R3, R3, R2, RZ, 0x3c, !PT ;  /* 0x000000020303b212 */ /* 0x000fca00078e3cff */
[----:B------:R-:W2:Y:S04]  /*378c0*/  @!P3 LDG.E.U16 R27, [R2.64] ;  /* 0x0000000a021bb981 */ /* 0x000ea8000c1e1500 */
[----:B--2---:R0:W-:Y:S04]  /*378d0*/  STL [R1+0x1b4], R27 ;  /* 0x0001b41b01007387 */ /* 0x0041e80000100800 */
[----:B0-----:R-:W2:Y:S04]  /*378e0*/  LDL.LU R27, [R1+0x4bac] ;  /* 0x004bac00011b7983 */ /* 0x001ea80000300800 */
[----:B------:R-:W3:Y:S04]  /*378f0*/  LDL R2, [R1+0x998] ;  /* 0x0009980001027983 */ /* 0x000ee80000100800 */
[----:B------:R-:W3:Y:S01]  /*37900*/  LDL R3, [R1+0x99c] ;  /* 0x00099c0001037983 */ /* 0x000ee20000100800 */
[----:B------:R-:W-:-:S02]  /*37910*/  PRMT R29, RZ, 0x7610, R29 ;  /* 0x00007610ff1d7816 */ /* 0x000fc4000000001d */
[----:B---3--:R-:W-:-:S04]  /*37920*/  @!P4 LOP3.LUT R3, R3, R2, RZ, 0x3c, !PT ;  /* 0x000000020303c212 */ /* 0x008fc800078e3cff */
[----:B------:R-:W-:-:S04]  /*37930*/  @!P4 LOP3.LUT R2, R3, R2, RZ, 0x3c, !PT ;  /* 0x000000020302c212 */ /* 0x000fc800078e3cff */
[----:B------:R-:W-:-:S05]  /*37940*/  @!P4 LOP3.LUT R3, R3, R2, RZ, 0x3c, !PT ;  /* 0x000000020303c212 */ /* 0x000fca00078e3cff */
[----:B------:R-:W3:Y:S01]  /*37950*/  @!P4 LDG.E.U16 R29, [R2.64] ;  /* 0x0000000a021dc981 */ /* 0x000ee2000c1e1500 */
[----:B------:R-:W-:-:S03]  /*37960*/  PRMT R25, RZ, 0x7610, R25 ;  /* 0x00007610ff197816 */ /* 0x000fc60000000019 */
[----:B------:R-:W-:Y:S06]  /*37970*/  BAR.SYNC.DEFER_BLOCKING 0x0 ;  /* 0x0000000000007b1d */ /* 0x000fec0000010000 */
[----:B---3--:R0:W-:Y:S04]  /*37980*/  STL [R1+0x1b0], R29 ;  /* 0x0001b01d01007387 */ /* 0x0081e80000100800 */
[----:B0-----:R-:W3:Y:S04]  /*37990*/  LDL.LU R29, [R1+0x4ba8] ;  /* 0x004ba800011d7983 */ /* 0x001ee80000300800 */
[----:B------:R-:W2:Y:S04]  /*379a0*/  LDL R2, [R1+0x1b8c] ;  /* 0x001b8c0001027983 */ /* 0x000ea80000100800 */
[----:B------:R-:W2:Y:S02]  /*379b0*/  LDL R3, [R1+0x1b90] ;  /* 0x001b900001037983 */ /* 0x000ea40000100800 */
        /* <DEDUP_REMOVED lines=21> */
[----:B------:R-:W3:Y:S04]  /*37b10*/  @!P0 LDG.E.U16 R27, [R2.64] ;  /* 0x0000000a021b8981 */ /* 0x000ee8000c1e1500 */
[----:B---3--:R0:W-:Y:S04]  /*37b20*/  STL [R1+0x1a4], R27 ;  /* 0x0001a41b01007387 */ /* 0x0081e80000100800 */
[----:B0-----:R-:W3:Y:S04]  /*37b30*/  LDL.LU R27, [R1+0x4b9c] ;  /* 0x004b9c00011b7983 */ /* 0x001ee80000300800 */
[----:B------:R-:W3:Y:S04]  /*37b40*/  LDL R2, [R1+0x1aec] ;  /* 0x001aec0001027983 */ /* 0x000ee80000100800 */
[----:B------:R-:W3:Y:S01]  /*37b50*/  LDL R3, [R1+0x1af0] ;  /* 0x001af00001037983 */ /* 0x000ee20000100800 */
[----:B--2---:R-:W-:-:S02]  /*37b60*/  PRMT R29, RZ, 0x7610, R29 ;  /* 0x00007610ff1d7816 */ /* 0x004fc4000000001d */
[----:B---3--:R-:W-:-:S04]  /*37b70*/  @!P0 LOP3.LUT R3, R3, R2, RZ, 0x3c, !PT ;  /* 0x0000000203038212 */ /* 0x008fc800078e3cff */
        /* <DEDUP_REMOVED lines=403> */
[----:B----4-:R-:W-:-:S02]  /*394b0*/  PRMT R13, RZ, 0x7610, R13 ;  /* 0x00007610ff0d7816 */ /* 0x010fc4000000000d */
[----:B--2---:R-:W-:-:S04]  /*394c0*/  @!P0 LOP3.LUT R3, R3, R2, RZ, 0x3c, !PT ;  /* 0x0000000203038212 */ /* 0x004fc800078e3cff */
[----:B------:R-:W-:-:S04]  /*394d0*/  @!P0 LOP3.LUT R2, R3, R2, RZ, 0x3c, !PT ;  /* 0x0000000203028212 */ /* 0x000fc800078e3cff */
[----:B------:R-:W-:-:S05]  /*394e0*/  @!P0 LOP3.LUT R3, R3, R2, RZ, 0x3c, !PT ;  /* 0x0000000203038212 */ /* 0x000fca00078e3cff */
[----:B------:R-:W2:Y:S04]  /*394f0*/  @!P0 LDG.E.U16 R13, [R2.64] ;  /* 0x0000000a020d8981 */ /* 0x000ea8000c1e1500 */
        /* <DEDUP_REMOVED lines=8> */
[----:B------:R-:W4:Y:S04]  /*39580*/  @!P0 LDG.E.U16 R12, [R2.64] ;  /* 0x0000000a020c8981 */ /* 0x000f28000c1e1500 */
[----:B----4-:R0:W-:Y:S04]  /*39590*/  STL [R1+0xe8], R12 ;  /* 0x0000e80c01007387 */ /* 0x0101e80000100800 */
[----:B0-----:R-:W4:Y:S04]  /*395a0*/  LDL.LU R12, [R1+0x4ae0] ;  /* 0x004ae000010c7983 */ /* 0x001f280000300800 */
        /* <DEDUP_REMOVED lines=42> */
[----:B------:R0:W2:Y:S04]  /*39850*/  @!P0 LDG.E.U16 R29, [R2.64] ;  /* 0x0000000a021d8981 */ /* 0x0000a8000c1e1500 */
[----:B0-----:R-:W4:Y:S04]  /*39860*/  LDL R2, [R1+0xdec] ;  /* 0x000dec0001027983 */ /* 0x001f280000100800 */
[----:B------:R-:W4:Y:S01]  /*39870*/  LDL R3, [R1+0xdf0] ;  /* 0x000df00001037983 */ /* 0x000f220000100800 */
[----:B---3--:R-:W-:-:S03]  /*39880*/  PRMT R27, RZ, 0x7610, R27 ;  /* 0x00007610ff1b7816 */ /* 0x008fc6000000001b */
[----:B--2---:R-:W-:Y:S01]  /*39890*/  STL [R1+0x49e8], R29 ;  /* 0x0049e81d01007387 */ /* 0x004fe20000100800 */
[----:B----4-:R-:W-:-:S04]  /*398a0*/  @!P0 LOP3.LUT R3, R3, R2, RZ, 0x3c, !PT ;  /* 0x0000000203038212 */ /* 0x010fc800078e3cff */
[----:B------:R-:W-:-:S04]  /*398b0*/  @!P0 LOP3.LUT R2, R3, R2, RZ, 0x3c, !PT ;  /* 0x0000000203028212 */ /* 0x000fc800078e3cff */
[----:B------:R-:W-:-:S05]  /*398c0*/  @!P0 LOP3.LUT R3, R3, R2, RZ, 0x3c, !PT ;  /* 0x0000000203038212 */ /* 0x000fca00078e3cff */
[----:B------:R0:W2:Y:S04]  /*398d0*/  @!P0 LDG.E.U16 R27, [R2.64] ;  /* 0x0000000a021b8981 */ /* 0x0000a8000c1e1500 */
[----:B0-----:R-:W3:Y:S04]  /*398e0*/  LDL R2, [R1+0xdac] ;  /* 0x000dac0001027983 */ /* 0x001ee80000100800 */
[----:B------:R-:W3:Y:S01]  /*398f0*/  LDL R3, [R1+0xdb0] ;  /* 0x000db00001037983 */ /* 0x000ee20000100800 */
[----:B------:R-:W-:-:S03]  /*39900*/  PRMT R25, RZ, 0x7610, R25 ;  /* 0x00007610ff197816 */ /* 0x000fc60000000019 */
[----:B--2---:R-:W-:Y:S01]  /*39910*/  STL [R1+0x49ec], R27 ;  /* 0x0049ec1b01007387 */ /* 0x004fe20000100800 */
[----:B---3--:R-:W-:-:S04]  /*39920*/  @!P0 LOP3.LUT R3, R3, R2, RZ, 0x3c, !PT ;  /* 0x0000000203038212 */ /* 0x008fc800078e3cff */
        /* <DEDUP_REMOVED lines=53> */
[----:B------:R-:W-:Y:S02]  /*39c80*/  PRMT R7, RZ, 0x7610, R7 ;  /* 0x00007610ff077816 */ /* 0x000fe40000000007 */
[----:B---3--:R-:W-:-:S04]  /*39c90*/  @!P0 LOP3.LUT R3, R3, R2, RZ, 0x3c, !PT ;  /* 0x0000000203038212 */ /* 0x008fc800078e3cff */
[----:B------:R-:W-:-:S04]  /*39ca0*/  @!P0 LOP3.LUT R2, R3, R2, RZ, 0x3c, !PT ;  /* 0x0000000203028212 */ /* 0x000fc800078e3cff */
[----:B------:R-:W-:-:S05]  /*39cb0*/  @!P0 LOP3.LUT R3, R3, R2, RZ, 0x3c, !PT ;  /* 0x0000000203038212 */ /* 0x000fca00078e3cff */
[----:B------:R-:W3:Y:S04]  /*39cc0*/  @!P0 LDG.E.U16 R7, [R2.64] ;  /* 0x0000000a02078981 */ /* 0x000ee8000c1e1500 */
[----:B--2---:R-:W-:Y:S04]  /*39cd0*/  STL [R1+0x4a08], R8 ;  /* 0x004a080801007387 */ /* 0x004fe80000100800 */
[----:B---3--:R0:W-:Y:S04]  /*39ce0*/  STL [R1+0xdc], R7 ;  /* 0x0000dc0701007387 */ /* 0x0081e80000100800 */
        /* <DEDUP_REMOVED lines=10> */
[----:B------:R-:W4:Y:S04]  /*39d90*/  LDL R2, [R1+0x1b24] ;  /* 0x001b240001027983 */ /* 0x000f280000100800 */
[----:B------:R-:W4:Y:S01]  /*39da0*/  LDL R3, [R1+0x1b28] ;  /* 0x001b280001037983 */ /* 0x000f220000100800 */
[----:B--2---:R-:W-:-:S02]  /*39db0*/  PRMT R7, RZ, 0x7610, R7 ;  /* 0x00007610ff077816 */ /* 0x004fc40000000007 */
[----:B----4-:R-:W-:-:S04]  /*39dc0*/  @!P0 LOP3.LUT R3, R3, R2, RZ, 0x3c, !PT ;  /* 0x0000000203038212 */ /* 0x010fc800078e3cff */
[----:B------:R-:W-:-:S04]  /*39dd0*/  @!P0 LOP3.LUT R2, R3, R2, RZ, 0x3c, !PT ;  /* 0x0000000203028212 */ /* 0x000fc800078e3cff */
[----:B------:R-:W-:-:S05]  /*39de0*/  @!P0 LOP3.LUT R3, R3, R2, RZ, 0x3c, !PT ;  /* 0x0000000203038212 */ /* 0x000fca00078e3cff */
[----:B------:R-:W2:Y:S04]  /*39df0*/  @!P0 LDG.E.U16 R7, [R2.64] ;  /* 0x0000000a02078981 */ /* 0x000ea8000c1e1500 */
[----:B--2---:R0:W-:Y:S04]  /*39e00*/  STL [R1+0xd4], R7 ;  /* 0x0000d40701007387 */ /* 0x0041e80000100800 */
[----:B0-----:R-:W2:Y:S04]  /*39e10*/  LDL.LU R7, [R1+0x4ac4] ;  /* 0x004ac40001077983 */ /* 0x001ea80000300800 */
[----:B------:R-:W4:Y:S04]  /*39e20*/  LDL R2, [R1+0x1ae4] ;  /* 0x001ae40001027983 */ /* 0x000f280000100800 */
[----:B------:R-:W4:Y:S01]  /*39e30*/  LDL R3, [R1+0x1ae8] ;  /* 0x001ae80001037983 */ /* 0x000f220000100800 */
[----:B---3--:R-:W-:-:S02]  /*39e40*/  PRMT R15, RZ, 0x7610, R15 ;  /* 0x00007610ff0f7816 */ /* 0x008fc4000000000f */
[----:B----4-:R-:W-:-:S04]  /*39e50*/  @!P0 LOP3.LUT R3, R3, R2, RZ, 0x3c, !PT ;  /* 0x0000000203038212 */ /* 0x010fc800078e3cff */
        /* <DEDUP_REMOVED lines=11> */
[----:B------:R0:W2:Y:S04]  /*39f10*/  @!P0 LDG.E.U16 R7, [R2.64] ;  /* 0x0000000a02078981 */ /* 0x0000a8000c1e1500 */
[----:B0-----:R-:W4:Y:S04]  /*39f20*/  LDL R2, [R1+0x1aa4] ;  /* 0x001aa40001027983 */ /* 0x001f280000100800 */
[----:B------:R-:W4:Y:S01]  /*39f30*/  LDL R3, [R1+0x1aa8] ;  /* 0x001aa80001037983 */ /* 0x000f220000100800 */
[----:B------:R-:W-:Y:S02]  /*39f40*/  PRMT R14, RZ, 0x7610, R14 ;  /* 0x00007610ff0e7816 */ /* 0x000fe4000000000e */
[----:B----4-:R-:W-:-:S04]  /*39f50*/  @!P0 LOP3.LUT R3, R3, R2, RZ, 0x3c, !PT ;  /* 0x0000000203038212 */ /* 0x010fc800078e3cff */
[----:B------:R-:W-:-:S04]  /*39f60*/  @!P0 LOP3.LUT R2, R3, R2, RZ, 0x3c, !PT ;  /* 0x0000000203028212 */ /* 0x000fc800078e3cff */
[----:B------:R-:W-:-:S05]  /*39f70*/  @!P0 LOP3.LUT R3, R3, R2, RZ, 0x3c, !PT ;  /* 0x0000000203038212 */ /* 0x000fca00078e3cff */
[----:B------:R-:W4:Y:S04]  /*39f80*/  @!P0 LDG.E.U16 R14, [R2.64] ;  /* 0x0000000a020e8981 */ /* 0x000f28000c1e1500 */
[----:B--2---:R-:W-:Y:S04]  /*39f90*/  STL [R1+0x4a0c], R7 ;  /* 0x004a0c0701007387 */ /* 0x004fe80000100800 */
[----:B----4-:R0:W-:Y:S04]  /*39fa0*/  STL [R1+0xc8], R14 ;  /* 0x0000c80e01007387 */ /* 0x0101e80000100800 */
        /* <DEDUP_REMOVED lines=260> */
[----:B0-----:R-:W2:Y:S04]  /*3aff0*/  LDL R2, [R1+0x1324] ;  /* 0x0013240001027983 */ /* 0x001ea80000100800 */
[----:B------:R-:W2:Y:S01]  /*3b000*/  LDL R3, [R1+0x1328] ;  /* 0x0013280001037983 */ /* 0x000ea20000100800 */
[----:B------:R-:W-:Y:S02]  /*3b010*/  PRMT R0, RZ, 0x7610, R0 ;  /* 0x00007610ff007816 */ /* 0x000fe40000000000 */
[----:B--2---:R-:W-:-:S04]  /*3b020*/  @!P0 LOP3.LUT R3, R3, R2, RZ, 0x3c, !PT ;  /* 0x0000000203038212 */ /* 0x004fc800078e3cff */
[----:B------:R-:W-:-:S04]  /*3b030*/  @!P0 LOP3.LUT R2, R3, R2, RZ, 0x3c, !PT ;  /* 0x0000000203028212 */ /* 0x000fc800078e3cff */
[----:B------:R-:W-:-:S05]  /*3b040*/  @!P0 LOP3.LUT R3, R3, R2, RZ, 0x3c, !PT ;  /* 0x0000000203038212 */ /* 0x000fca00078e3cff */
[----:B------:R-:W2:Y:S04]  /*3b050*/  @!P0 LDG.E.U16 R0, [R2.64] ;  /* 0x0000000a02008981 */ /* 0x000ea8000c1e1500 */
[----:B------:R0:W-:Y:S04]  /*3b060*/  STL [R1+0x54], R25 ;  /* 0x0000541901007387 */ /* 0x0001e80000100800 */
[----:B0-----:R-:W3:Y:S04]  /*3b070*/  LDL R25, [R1+0x11e8] ;  /* 0x0011e80001197983 */ /* 0x001ee80000100800 */
        /* <DEDUP_REMOVED lines=19> */
[----:B0-----:R-:W2:Y:S01]  /*3b1b0*/  LDL.LU R18, [R1+0x4a40] ;  /* 0x004a400001127983 */ /* 0x001ea20000300800 */
[----:B------:R-:W2:Y:S02]  /*3b1c0*/  LDL R2, [R1+0x1264] ;  /* 0x0012640001027983 */ /* 0x000ea40000100800 */
        /* <DEDUP_REMOVED lines=14> */
[----:B------:R-:W2:Y:S01]  /*3b2b0*/  @!P0 LDG.E.U16 R17, [R2.64] ;  /* 0x0000000a02118981 */ /* 0x000ea2000c1e1500 */
[----:B------:R-:W-:-:S03]  /*3b2c0*/  PRMT R19, RZ, 0x7610, R19 ;  /* 0x00007610ff137816 */ /* 0x000fc60000000013 */
[----:B--2---:R0:W-:Y:S04]  /*3b2d0*/  STL [R1+0x40], R17 ;  /* 0x0000401101007387 */ /* 0x0041e80000100800 */
[----:B0-----:R-:W2:Y:S01]  /*3b2e0*/  LDL.LU R17, [R1+0x4a38] ;  /* 0x004a380001117983 */ /* 0x001ea20000300800 */
[----:B------:R-:W2:Y:S02]  /*3b2f0*/  LDL R3, [R1+0x11e4] ;  /* 0x0011e40001037983 */ /* 0x000ea40000100800 */
[----:B---3--:R-:W-:Y:S02]  /*3b300*/  @!P0 IMAD.MOV.U32 R2, RZ, RZ, R25 ;  /* 0x000000ffff028224 */ /* 0x008fe400078e0019 */
[----:B------:R-:W3:Y:S04]  /*3b310*/  LDL R25, [R1+0x10a8] ;  /* 0x0010a80001197983 */ /* 0x000ee80000100800 */
[----:B--2---:R-:W2:Y:S04]  /*3b320*/  @!P0 LDG.E.U16 R19, [R2.64] ;  /* 0x0000000a02138981 */ /* 0x004ea8000c1e1500 */
        /* <DEDUP_REMOVED lines=23> */
[----:B------:R-:W-:Y:S01]  /*3b4a0*/  @!P0 LOP3.LUT R3, R3, R2, RZ, 0x3c, !PT ;  /* 0x0000000203038212 */ /* 0x000fe200078e3cff */
[----:B------:R0:W-:Y:S04]  /*3b4b0*/  STL [R1+0x34], R29 ;  /* 0x0000341d01007387 */ /* 0x0001e80000100800 */
[----:B------:R1:W2:Y:S01]  /*3b4c0*/  @!P0 LDG.E.U16 R27, [R2.64] ;  /* 0x0000000a021b8981 */ /* 0x0002a2000c1e1500 */
[----:B------:R-:W-:-:S03]  /*3b4d0*/  PRMT R22, RZ, 0x7610, R22 ;  /* 0x00007610ff167816 */ /* 0x000fc60000000016 */
[----:B0-----:R-:W2:Y:S04]  /*3b4e0*/  LDL R29, [R1+0x1028] ;  /* 0x00102800011d7983 */ /* 0x001ea80000100800 */
[----:B-1----:R-:W2:Y:S04]  /*3b4f0*/  LDL R2, [R1+0x10e4] ;  /* 0x0010e40001027983 */ /* 0x002ea80000100800 */
[----:B------:R-:W2:Y:S02]  /*3b500*/  LDL R3, [R1+0x10e8] ;  /* 0x0010e80001037983 */ /* 0x000ea40000100800 */
[----:B--2---:R-:W-:-:S04]  /*3b510*/  @!P0 LOP3.LUT R3, R3, R2, RZ, 0x3c, !PT ;  /* 0x0000000203038212 */ /* 0x004fc800078e3cff */
[----:B------:R-:W-:-:S04]  /*3b520*/  @!P0 LOP3.LUT R2, R3, R2, RZ, 0x3c, !PT ;  /* 0x0000000203028212 */ /* 0x000fc800078e3cff */
[----:B------:R-:W-:-:S05]  /*3b530*/  @!P0 LOP3.LUT R3, R3, R2, RZ, 0x3c, !PT ;  /* 0x0000000203038212 */ /* 0x000fca00078e3cff */
[----:B------:R-:W2:Y:S04]  /*3b540*/  @!P0 LDG.E.U16 R22, [R2.64] ;  /* 0x0000000a02168981 */ /* 0x000ea8000c1e1500 */
[----:B------:R0:W-:Y:S04]  /*3b550*/  STL [R1+0x30], R27 ;  /* 0x0000301b01007387 */ /* 0x0001e80000100800 */
[----:B0-----:R-:W3:Y:S04]  /*3b560*/  LDL R27, [R1+0xfe8] ;  /* 0x000fe800011b7983 */ /* 0x001ee80000100800 */
[----:B--2---:R0:W-:Y:S04]  /*3b570*/  STL [R1+0x2c], R22 ;  /* 0x00002c1601007387 */ /* 0x0041e80000100800 */
[----:B0-----:R-:W2:Y:S01]  /*3b580*/  LDL.LU R22, [R1+0x4a2c] ;  /* 0x004a2c0001167983 */ /* 0x001ea20000300800 */
[----:B------:R-:W2:Y:S01]  /*3b590*/  LDL R3, [R1+0x10a4] ;  /* 0x0010a40001037983 */ /* 0x000ea20000100800 */
[----:B------:R-:W-:Y:S01]  /*3b5a0*/  PRMT R23, RZ, 0x7610, R23 ;  /* 0x00007610ff177816 */ /* 0x000fe20000000017 */
[----:B---3--:R-:W-:-:S02]  /*3b5b0*/  @!P0 IMAD.MOV.U32 R2, RZ, RZ, R25 ;  /* 0x000000ffff028224 */ /* 0x008fc400078e0019 */
        /* <DEDUP_REMOVED lines=11> */
[----:B0-----:R-:W3:Y:S01]  /*3b670*/  LDL R3, [R1+0x1024] ;  /* 0x0010240001037983 */ /* 0x001ee20000100800 */
[----:B------:R-:W-:Y:S01]  /*3b680*/  PRMT R10, RZ, 0x7610, R10 ;  /* 0x00007610ff0a7816 */ /* 0x000fe2000000000a */
[----:B------:R-:W-:Y:S02]  /*3b690*/  @!P0 IMAD.MOV.U32 R2, RZ, RZ, R29 ;  /* 0x000000ffff028224 */ /* 0x000fe400078e001d */
[----:B--2---:R0:W-:Y:S01]  /*3b6a0*/  STL [R1+0x24], R15 ;  /* 0x0000240f01007387 */ /* 0x0041e20000100800 */
[----:B------:R-:W-:Y:S01]  /*3b6b0*/  PRMT R14, RZ, 0x7610, R14 ;  /* 0x00007610ff0e7816 */ /* 0x000fe2000000000e */
[----:B------:R-:W2:Y:S02]  /*3b6c0*/  LDL R29, [R1+0xf24] ;  /* 0x000f2400011d7983 */ /* 0x000ea40000100800 */
[----:B---3--:R1:W3:Y:S04]  /*3b6d0*/  @!P0 LDG.E.U16 R10, [R2.64] ;  /* 0x0000000a020a8981 */ /* 0x0082e8000c1e1500 */
[----:B0-----:R-:W2:Y:S04]  /*3b6e0*/  LDL R15, [R1+0xf68] ;  /* 0x000f6800010f7983 */ /* 0x001ea80000100800 */
[----:B-1----:R-:W2:Y:S01]  /*3b6f0*/  LDL R3, [R1+0xfe4] ;  /* 0x000fe40001037983 */ /* 0x002ea20000100800 */
[----:B------:R-:W-:-:S03]  /*3b700*/  @!P0 IMAD.MOV.U32 R2, RZ, RZ, R27 ;  /* 0x000000ffff028224 */ /* 0x000fc600078e001b */
[----:B---3--:R0:W-:Y:S01]  /*3b710*/  STL [R1+0x20], R10 ;  /* 0x0000200a01007387 */ /* 0x0081e20000100800 */
[----:B------:R-:W-:Y:S01]  /*3b720*/  PRMT R8, RZ, 0x7610, R8 ;  /* 0x00007610ff087816 */ /* 0x000fe20000000008 */
[----:B------:R-:W3:Y:S02]  /*3b730*/  LDL R27, [R1+0xee4] ;  /* 0x000ee400011b7983 */ /* 0x000ee40000100800 */
[----:B--2---:R1:W2:Y:S04]  /*3b740*/  @!P0 LDG.E.U16 R14, [R2.64] ;  /* 0x0000000a020e8981 */ /* 0x0042a8000c1e1500 */
[----:B0-----:R-:W3:Y:S04]  /*3b750*/  LDL R10, [R1+0xf28] ;  /* 0x000f2800010a7983 */ /* 0x001ee80000100800 */
[----:B-1----:R-:W3:Y:S01]  /*3b760*/  LDL R3, [R1+0xfa4] ;  /* 0x000fa40001037983 */ /* 0x002ee20000100800 */
[----:B------:R-:W-:-:S03]  /*3b770*/  @!P0 IMAD.MOV.U32 R2, RZ, RZ, R25 ;  /* 0x000000ffff028224 */ /* 0x000fc600078e0019 */
[----:B--2---:R0:W-:Y:S01]  /*3b780*/  STL [R1+0x1c], R14 ;  /* 0x00001c0e01007387 */ /* 0x0041e20000100800 */
[----:B------:R-:W-:Y:S01]  /*3b790*/  PRMT R11, RZ, 0x7610, R11 ;  /* 0x00007610ff0b7816 */ /* 0x000fe2000000000b */
[----:B------:R-:W2:Y:S02]  /*3b7a0*/  LDL R25, [R1+0xea4] ;  /* 0x000ea40001197983 */ /* 0x000ea40000100800 */
[----:B---3--:R1:W3:Y:S04]  /*3b7b0*/  @!P0 LDG.E.U16 R8, [R2.64] ;  /* 0x0000000a02088981 */ /* 0x0082e8000c1e1500 */
[----:B0-----:R-:W2:Y:S04]  /*3b7c0*/  LDL R14, [R1+0xee8] ;  /* 0x000ee800010e7983 */ /* 0x001ea80000100800 */
[----:B-1----:R-:W2:Y:S01]  /*3b7d0*/  LDL R3, [R1+0xf64] ;  /* 0x000f640001037983 */ /* 0x002ea20000100800 */
[----:B------:R-:W-:-:S05]  /*3b7e0*/  @!P0 IMAD.MOV.U32 R2, RZ, RZ, R15 ;  /* 0x000000ffff028224 */ /* 0x000fca00078e000f */
[----:B--2---:R0:W2:Y:S04]  /*3b7f0*/  @!P0 LDG.E.U16 R11, [R2.64] ;  /* 0x0000000a020b8981 */ /* 0x0040a8000c1e1500 */
[----:B---3--:R1:W-:Y:S01]  /*3b800*/  STL [R1+0x18], R8 ;  /* 0x0000180801007387 */ /* 0x0083e20000100800 */
[----:B------:R-:W3:Y:S03]  /*3b810*/  LDL R15, [R1+0xe64] ;  /* 0x000e6400010f7983 */ /* 0x000ee60000100800 */
[----:B-1----:R-:W3:Y:S01]  /*3b820*/  LDL R8, [R1+0xea8] ;  /* 0x000ea80001087983 */ /* 0x002ee20000100800 */
[----:B------:R-:W-:Y:S01]  /*3b830*/  PRMT R9, RZ, 0x7610, R9 ;  /* 0x00007610ff097816 */ /* 0x000fe20000000009 */
[----:B0-----:R-:W-:-:S02]  /*3b840*/  @!P0 IMAD.MOV.U32 R2, RZ, RZ, R10 ;  /* 0x000000ffff028224 */ /* 0x001fc400078e000a */
[----:B------:R-:W-:Y:S01]  /*3b850*/  @!P0 IMAD.MOV.U32 R3, RZ, RZ, R29 ;  /* 0x000000ffff038224 */ /* 0x000fe200078e001d */
[----:B------:R-:W-:-:S04]  /*3b860*/  PRMT R13, RZ, 0x7610, R13 ;  /* 0x00007610ff0d7816 */ /* 0x000fc8000000000d */
[----:B------:R0:W4:Y:S02]  /*3b870*/  @!P0 LDG.E.U16 R9, [R2.64] ;  /* 0x0000000a02098981 */ /* 0x000124000c1e1500 */
[----:B0-----:R-:W-:Y:S02]  /*3b880*/  @!P0 IMAD.MOV.U32 R2, RZ, RZ, R14 ;  /* 0x000000ffff028224 */ /* 0x001fe400078e000e */
[----:B------:R-:W-:-:S05]  /*3b890*/  @!P0 IMAD.MOV.U32 R3, RZ, RZ, R27 ;  /* 0x000000ffff038224 */ /* 0x000fca00078e001b */
[----:B------:R0:W4:Y:S04]  /*3b8a0*/  @!P0 LDG.E.U16 R13, [R2.64] ;  /* 0x0000000a020d8981 */ /* 0x000128000c1e1500 */
[----:B--2---:R1:W-:Y:S01]  /*3b8b0*/  STL [R1+0x14], R11 ;  /* 0x0000140b01007387 */ /* 0x0043e20000100800 */
[----:B------:R-:W-:Y:S01]  /*3b8c0*/  PRMT R7, RZ, 0x7610, R7 ;  /* 0x00007610ff077816 */ /* 0x000fe20000000007 */
[----:B0-----:R-:W-:Y:S01]  /*3b8d0*/  @!P0 IMAD.MOV.U32 R3, RZ, RZ, R25 ;  /* 0x000000ffff038224 */ /* 0x001fe200078e0019 */
[----:B------:R-:W-:Y:S01]  /*3b8e0*/  PRMT R12, RZ, 0x7610, R12 ;  /* 0x00007610ff0c7816 */ /* 0x000fe2000000000c */
[----:B------:R-:W2:Y:S04]  /*3b8f0*/  LDL R10, [R1+0xe24] ;  /* 0x000e2400010a7983 */ /* 0x000ea80000100800 */
[----:B-1----:R-:W2:Y:S01]  /*3b900*/  LDL R11, [R1+0xe68] ;  /* 0x000e6800010b7983 */ /* 0x002ea20000100800 */
[----:B---3--:R-:W-:-:S05]  /*3b910*/  @!P0 IMAD.MOV.U32 R2, RZ, RZ, R8 ;  /* 0x000000ffff028224 */ /* 0x008fca00078e0008 */
[----:B------:R0:W3:Y:S02]  /*3b920*/  @!P0 LDG.E.U16 R7, [R2.64] ;  /* 0x0000000a02078981 */ /* 0x0000e4000c1e1500 */
[----:B0-----:R-:W-:Y:S02]  /*3b930*/  @!P0 IMAD.MOV.U32 R3, RZ, RZ, R15 ;  /* 0x000000ffff038224 */ /* 0x001fe400078e000f */
[----:B----4-:R0:W-:Y:S01]  /*3b940*/  STL [R1+0x10], R9 ;  /* 0x0000100901007387 */ /* 0x0101e20000100800 */
[----:B------:R-:W4:Y:S03]  /*3b950*/  LDL R14, [R1+0xde4] ;  /* 0x000de400010e7983 */ /* 0x000f260000100800 */
[----:B0-----:R-:W4:Y:S01]  /*3b960*/  LDL R9, [R1+0xe28] ;  /* 0x000e280001097983 */ /* 0x001f220000100800 */
[----:B------:R0:W-:Y:S02]  /*3b970*/  STL [R1+0xc], R13 ;  /* 0x00000c0d01007387 */ /* 0x0001e40000100800 */
[----:B------:R-:W4:Y:S01]  /*3b980*/  LDL R8, [R1+0xda4] ;  /* 0x000da40001087983 */ /* 0x000f220000100800 */
[----:B0-----:R-:W4:Y:S01]  /*3b990*/  LDL R13, [R1+0xde8] ;  /* 0x000de800010d7983 */ /* 0x001f220000100800 */
[----:B--2---:R-:W-:-:S05]  /*3b9a0*/  @!P0 IMAD.MOV.U32 R2, RZ, RZ, R11 ;  /* 0x000000ffff028224 */ /* 0x004fca00078e000b */
[----:B------:R0:W2:Y:S04]  /*3b9b0*/  @!P0 LDG.E.U16 R12, [R2.64] ;  /* 0x0000000a020c8981 */ /* 0x0000a8000c1e1500 */
[----:B---3--:R1:W-:Y:S01]  /*3b9c0*/  STL [R1+0x8], R7 ;  /* 0x0000080701007387 */ /* 0x0083e20000100800 */
[----:B------:R-:W3:Y:S03]  /*3b9d0*/  LDL R11, [R1+0xd68] ;  /* 0x000d6800010b7983 */ /* 0x000ee60000100800 */
[----:B-1----:R-:W3:Y:S01]  /*3b9e0*/  LDL R7, [R1+0xda8] ;  /* 0x000da80001077983 */ /* 0x002ee20000100800 */
[----:B------:R-:W-:Y:S01]  /*3b9f0*/  PRMT R28, RZ, 0x7610, R28 ;  /* 0x00007610ff1c7816 */ /* 0x000fe2000000001c */
[----:B0-----:R-:W-:Y:S01]  /*3ba00*/  @!P0 IMAD.MOV.U32 R3, RZ, RZ, R10 ;  /* 0x000000ffff038224 */ /* 0x001fe200078e000a */
[----:B------:R-:W-:Y:S01]  /*3ba10*/  PRMT R26, RZ, 0x7610, R26 ;  /* 0x00007610ff1a7816 */ /* 0x000fe2000000001a */
[----:B----4-:R-:W-:-:S05]  /*3ba20*/  @!P0 IMAD.MOV.U32 R2, RZ, RZ, R9 ;  /* 0x000000ffff028224 */ /* 0x010fca00078e0009 */
[----:B------:R0:W4:Y:S02]  /*3ba30*/  @!P0 LDG.E.U16 R28, [R2.64] ;  /* 0x0000000a021c8981 */ /* 0x000124000c1e1500 */
[----:B0-----:R-:W-:Y:S02]  /*3ba40*/  @!P0 IMAD.MOV.U32 R2, RZ, RZ, R13 ;  /* 0x000000ffff028224 */ /* 0x001fe400078e000d */
[----:B--2---:R0:W-:Y:S01]  /*3ba50*/  STL [R1], R12 ;  /* 0x0000000c01007387 */ /* 0x0041e20000100800 */
[----:B------:R-:W-:Y:S01]  /*3ba60*/  @!P0 IMAD.MOV.U32 R3, RZ, RZ, R14 ;  /* 0x000000ffff038224 */ /* 0x000fe200078e000e */
[----:B------:R-:W-:Y:S02]  /*3ba70*/  PRMT R24, RZ, 0x7610, R24 ;  /* 0x00007610ff187816 */ /* 0x000fe40000000018 */
[----:B------:R-:W-:Y:S01]  /*3ba80*/  PRMT R6, RZ, 0x7610, R6 ;  /* 0x00007610ff067816 */ /* 0x000fe20000000006 */
[----:B------:R-:W2:Y:S04]  /*3ba90*/  LDL R10, [R1+0xd24] ;  /* 0x000d2400010a7983 */ /* 0x000ea80000100800 */
[----:B------:R3:W2:Y:S04]  /*3baa0*/  @!P0 LDG.E.U16 R26, [R2.64] ;  /* 0x0000000a021a8981 */ /* 0x0006a8000c1e1500 */
[----:B------:R-:W2:Y:S04]  /*3bab0*/  LDL R9, [R1+0xd28] ;  /* 0x000d280001097983 */ /* 0x000ea80000100800 */
[----:B0-----:R-:W2:Y:S01]  /*3bac0*/  LDL R12, [R1+0xd64] ;  /* 0x000d6400010c7983 */ /* 0x001ea20000100800 */
[----:B---3--:R-:W-:-:S02]  /*3bad0*/  @!P0 IMAD.MOV.U32 R2, RZ, RZ, R7 ;  /* 0x000000ffff028224 */ /* 0x008fc400078e0007 */
[----:B------:R-:W-:-:S05]  /*3bae0*/  @!P0 IMAD.MOV.U32 R3, RZ, RZ, R8 ;  /* 0x000000ffff038224 */ /* 0x000fca00078e0008 */
[----:B------:R0:W3:Y:S02]  /*3baf0*/  @!P0 LDG.E.U16 R24, [R2.64] ;  /* 0x0000000a02188981 */ /* 0x0000e4000c1e1500 */
[----:B0-----:R-:W-:Y:S02]  /*3bb00*/  @!P0 IMAD.MOV.U32 R2, RZ, RZ, R11 ;  /* 0x000000ffff028224 */ /* 0x001fe400078e000b */
[----:B----4-:R-:W-:Y:S01]  /*3bb10*/  STL [R1+0x496c], R28 ;  /* 0x00496c1c01007387 */ /* 0x010fe20000100800 */
[----:B--2---:R-:W-:-:S05]  /*3bb20*/  @!P0 IMAD.MOV.U32 R3, RZ, RZ, R12 ;  /* 0x000000ffff038224 */ /* 0x004fca00078e000c */
[----:B------:R0:W2:Y:S04]  /*3bb30*/  @!P0 LDG.E.U16 R6, [R2.64] ;  /* 0x0000000a02068981 */ /* 0x0000a8000c1e1500 */
[----:B------:R-:W-:Y:S01]  /*3bb40*/  STL [R1+0x4970], R26 ;  /* 0x0049701a01007387 */ /* 0x000fe20000100800 */
[----:B------:R-:W4:Y:S02]  /*3bb50*/  LDL R8, [R1+0xce4] ;  /* 0x000ce40001087983 */ /* 0x000f240000100800 */
[----:B------:R-:W4:Y:S01]  /*3bb60*/  LDL R7, [R1+0xce8] ;  /* 0x000ce80001077983 */ /* 0x000f220000100800 */
[----:B---3--:R1:W-:Y:S01]  /*3bb70*/  STL [R1+0x4974], R24 ;  /* 0x0049741801007387 */ /* 0x0083e20000100800 */
[----:B------:R-:W3:Y:S03]  /*3bb80*/  LDL R13, [R1+0xca8] ;  /* 0x000ca800010d7983 */ /* 0x000ee60000100800 */
[----:B-1----:R-:W3:Y:S01]  /*3bb90*/  LDL R24, [R1+0xca4] ;  /* 0x000ca40001187983 */ /* 0x002ee20000100800 */
[----:B------:R-:W-:Y:S01]  /*3bba0*/  PRMT R5, RZ, 0x7610, R5 ;  /* 0x00007610ff057816 */ /* 0x000fe20000000005 */
[----:B0-----:R-:W-:-:S02]  /*3bbb0*/  @!P0 IMAD.MOV.U32 R2, RZ, RZ, R9 ;  /* 0x000000ffff028224 */ /* 0x001fc400078e0009 */
[----:B------:R-:W-:-:S05]  /*3bbc0*/  @!P0 IMAD.MOV.U32 R3, RZ, RZ, R10 ;  /* 0x000000ffff038224 */ /* 0x000fca00078e000a */
[----:B------:R0:W3:Y:S01]  /*3bbd0*/  @!P0 LDG.E.U16 R5, [R2.64] ;  /* 0x0000000a02058981 */ /* 0x0000e2000c1e1500 */
[----:B------:R-:W-:-:S03]  /*3bbe0*/  PRMT R4, RZ, 0x7610, R4 ;  /* 0x00007610ff047816 */ /* 0x000fc60000000004 */
[----:B--2---:R1:W-:Y:S01]  /*3bbf0*/  STL [R1+0x4978], R6 ;  /* 0x0049780601007387 */ /* 0x0043e20000100800 */
[----:B------:R-:W2:Y:S02]  /*3bc00*/  LDL R12, [R1+0xc64] ;  /* 0x000c6400010c7983 */ /* 0x000ea40000100800 */
[----:B------:R-:W2:Y:S02]  /*3bc10*/  LDL R11, [R1+0xc68] ;  /* 0x000c6800010b7983 */ /* 0x000ea40000100800 */
[----:B----4-:R-:W-:Y:S02]  /*3bc20*/  @!P0 IMAD.MOV.U32 R14, RZ, RZ, R7 ;  /* 0x000000ffff0e8224 */ /* 0x010fe400078e0007 */
[----:B------:R-:W-:Y:S01]  /*3bc30*/  @!P0 IMAD.MOV.U32 R15, RZ, RZ, R8 ;  /* 0x000000ffff0f8224 */ /* 0x000fe200078e0008 */
[----:B0-----:R-:W-:Y:S02]  /*3bc40*/  PRMT R3, RZ, 0x7610, R3 ;  /* 0x00007610ff037816 */ /* 0x001fe40000000003 */
[----:B------:R-:W-:Y:S01]  /*3bc50*/  PRMT R2, RZ, 0x7610, R2 ;  /* 0x00007610ff027816 */ /* 0x000fe20000000002 */
[----:B------:R-:W4:Y:S04]  /*3bc60*/  LDL R10, [R1+0xc24] ;  /* 0x000c2400010a7983 */ /* 0x000f280000100800 */
[----:B------:R3:W4:Y:S04]  /*3bc70*/  @!P0 LDG.E.U16 R4, [R14.64] ;  /* 0x0000000a0e048981 */ /* 0x000728000c1e1500 */
[----:B------:R-:W4:Y:S01]  /*3bc80*/  LDL R9, [R1+0xc28] ;  /* 0x000c280001097983 */ /* 0x000f220000100800 */
[----:B---3--:R-:W-:-:S02]  /*3bc90*/  @!P0 IMAD.MOV.U32 R14, RZ, RZ, R13 ;  /* 0x000000ffff0e8224 */ /* 0x008fc400078e000d */
[----:B------:R-:W-:-:S05]  /*3bca0*/  @!P0 IMAD.MOV.U32 R15, RZ, RZ, R24 ;  /* 0x000000ffff0f8224 */ /* 0x000fca00078e0018 */
[----:B------:R2:W2:Y:S04]  /*3bcb0*/  @!P0 LDG.E.U16 R3, [R14.64] ;  /* 0x0000000a0e038981 */ /* 0x0004a8000c1e1500 */
[----:B------:R0:W-:Y:S01]  /*3bcc0*/  STL [R1+0x497c], R5 ;  /* 0x00497c0501007387 */ /* 0x0001e20000100800 */
[----:B------:R-:W2:Y:S02]  /*3bcd0*/  LDL R8, [R1+0xbac] ;  /* 0x000bac0001087983 */ /* 0x000ea40000100800 */
[----:B------:R-:W2:Y:S02]  /*3bce0*/  LDL R7, [R1+0x1b88] ;  /* 0x001b880001077983 */ /* 0x000ea40000100800 */
[----:B--2---:R-:W-:Y:S02]  /*3bcf0*/  @!P0 IMAD.MOV.U32 R15, RZ, RZ, R12 ;  /* 0x000000ffff0f8224 */ /* 0x004fe400078e000c */
[----:B------:R-:W-:-:S05]  /*3bd00*/  @!P0 IMAD.MOV.U32 R14, RZ, RZ, R11 ;  /* 0x000000ffff0e8224 */ /* 0x000fca00078e000b */
[----:B------:R2:W3:Y:S04]  /*3bd10*/  @!P0 LDG.E.U16 R2, [R14.64] ;  /* 0x0000000a0e028981 */ /* 0x0004e8000c1e1500 */
[----:B----4-:R4:W-:Y:S01]  /*3bd20*/  STL [R1+0x4980], R4 ;  /* 0x0049800401007387 */ /* 0x0109e20000100800 */
[----:B-1----:R-:W4:Y:S02]  /*3bd30*/  LDL R6, [R1+0x1b5c] ;  /* 0x001b5c0001067983 */ /* 0x002f240000100800 */
[----:B0-----:R-:W4:Y:S01]  /*3bd40*/  LDL R5, [R1+0x1b60] ;  /* 0x001b600001057983 */ /* 0x001f220000100800 */
[----:B------:R-:W-:Y:S01]  /*3bd50*/  PRMT R0, RZ, 0x7610, R0 ;  /* 0x00007610ff007816 */ /* 0x000fe20000000000 */
[----:B--2---:R-:W-:Y:S02]  /*3bd60*/  @!P0 IMAD.MOV.U32 R14, RZ, RZ, R9 ;  /* 0x000000ffff0e8224 */ /* 0x004fe400078e0009 */
[----:B------:R-:W-:-:S05]  /*3bd70*/  @!P0 IMAD.MOV.U32 R15, RZ, RZ, R10 ;  /* 0x000000ffff0f8224 */ /* 0x000fca00078e000a */
[----:B------:R0:W2:Y:S04]  /*3bd80*/  @!P0 LDG.E.U16 R0, [R14.64] ;  /* 0x0000000a0e008981 */ /* 0x0000a8000c1e1500 */
[----:B------:R-:W-:Y:S01]  /*3bd90*/  STL [R1+0x4984], R3 ;  /* 0x0049840301007387 */ /* 0x000fe20000100800 */
[----:B------:R-:W-:Y:S01]  /*3bda0*/  PRMT R20, RZ, 0x7610, R20 ;  /* 0x00007610ff147816 */ /* 0x000fe20000000014 */
[----:B0-----:R-:W-:Y:S02]  /*3bdb0*/  @!P0 IMAD.MOV.U32 R14, RZ, RZ, R7 ;  /* 0x000000ffff0e8224 */ /* 0x001fe400078e0007 */
[----:B------:R-:W-:-:S05]  /*3bdc0*/  @!P0 IMAD.MOV.U32 R15, RZ, RZ, R8 ;  /* 0x000000ffff0f8224 */ /* 0x000fca00078e0008 */
[----:B------:R0:W2:Y:S01]  /*3bdd0*/  @!P0 LDG.E.U16 R20, [R14.64] ;  /* 0x0000000a0e148981 */ /* 0x0000a2000c1e1500 */
[----:B------:R-:W-:-:S03]  /*3bde0*/  PRMT R18, RZ, 0x7610, R18 ;  /* 0x00007610ff127816 */ /* 0x000fc60000000012 */
[----:B---3--:R1:W-:Y:S01]  /*3bdf0*/  STL [R1+0x4988], R2 ;  /* 0x0049880201007387 */ /* 0x0083e20000100800 */
[----:B----4-:R-:W3:Y:S03]  /*3be00*/  LDL R4, [R1+0x1b1c] ;  /* 0x001b1c0001047983 */ /* 0x010ee60000100800 */
[----:B-1----:R-:W4:Y:S01]  /*3be10*/  LDL R2, [R1+0x1b20] ;  /* 0x001b200001027983 */ /* 0x002f220000100800 */
[----:B0-----:R-:W-:Y:S02]  /*3be20*/  @!P0 IMAD.MOV.U32 R14, RZ, RZ, R5 ;  /* 0x000000ffff0e8224 */ /* 0x001fe400078e0005 */
[----:B------:R-:W-:-:S05]  /*3be30*/  @!P0 IMAD.MOV.U32 R15, RZ, RZ, R6 ;  /* 0x000000ffff0f8224 */ /* 0x000fca00078e0006 */
[----:B------:R3:W4:Y:S01]  /*3be40*/  @!P0 LDG.E.U16 R18, [R14.64] ;  /* 0x0000000a0e128981 */ /* 0x000722000c1e1500 */
[----:B------:R-:W-:-:S03]  /*3be50*/  PRMT R16, RZ, 0x7610, R16 ;  /* 0x00007610ff107816 */ /* 0x000fc60000000010 */
[----:B--2---:R0:W-:Y:S01]  /*3be60*/  STL [R1+0x498c], R0 ;  /* 0x00498c0001007387 */ /* 0x0041e20000100800 */
[----:B------:R-:W2:Y:S02]  /*3be70*/  LDL R3, [R1+0x1ae0] ;  /* 0x001ae00001037983 */ /* 0x000ea40000100800 */
[----:B------:R-:W2:Y:S01]  /*3be80*/  LDL R12, [R1+0x1adc] ;  /* 0x001adc00010c7983 */ /* 0x000ea20000100800 */
[----:B------:R-:W-:Y:S01]  /*3be90*/  STL [R1+0x4968], R20 ;  /* 0x0049681401007387 */ /* 0x000fe20000100800 */
[----:B------:R-:W2:Y:S02]  /*3bea0*/  LDL R11, [R1+0xbe4] ;  /* 0x000be400010b7983 */ /* 0x000ea40000100800 */
[----:B------:R-:W2:Y:S02]  /*3beb0*/  LDL R10, [R1+0xbe8] ;  /* 0x000be800010a7983 */ /* 0x000ea40000100800 */
[----:B------:R-:W2:Y:S01]  /*3bec0*/  LDL R9, [R1+0x1a9c] ;  /* 0x001a9c0001097983 */ /* 0x000ea20000100800 */
[----:B------:R-:W2:Y:S01]  /*3bed0*/  LDL R8, [R1+0x1aa0] ;  /* 0x001aa00001087983 */ /* 0x000ea20000100800 */
[----:B---3--:R-:W-:-:S02]  /*3bee0*/  @!P0 IMAD.MOV.U32 R15, RZ, RZ, R4 ;  /* 0x000000ffff0f8224 */ /* 0x008fc400078e0004 */
[----:B----4-:R-:W-:-:S05]  /*3bef0*/  @!P0 IMAD.MOV.U32 R14, RZ, RZ, R2 ;  /* 0x000000ffff0e8224 */ /* 0x010fca00078e0002 */
[----:B------:R2:W3:Y:S04]  /*3bf00*/  @!P0 LDG.E.U16 R16, [R14.64] ;  /* 0x0000000a0e108981 */ /* 0x0004e8000c1e1500 */
[----:B------:R-:W-:Y:S01]  /*3bf10*/  STL [R1+0x4990], R18 ;  /* 0x0049901201007387 */ /* 0x000fe20000100800 */
[----:B------:R-:W4:Y:S02]  /*3bf20*/  LDL R7, [R1+0x1a5c] ;  /* 0x001a5c0001077983 */ /* 0x000f240000100800 */
[----:B------:R-:W4:Y:S02]  /*3bf30*/  LDL R6, [R1+0x1a60] ;  /* 0x001a600001067983 */ /* 0x000f240000100800 */
[----:B------:R-:W4:Y:S01]  /*3bf40*/  LDL R5, [R1+0x1a1c] ;  /* 0x001a1c0001057983 */ /* 0x000f220000100800 */
[----:B------:R-:W4:Y:S04]  /*3bf50*/  LDL R4, [R1+0x1a20] ;  /* 0x001a200001047983 */ /* 0x000f280000100800 */
[----:B------:R-:W4:Y:S01]  /*3bf60*/  LDL R2, [R1+0xbb8] ;  /* 0x000bb80001027983 */ /* 0x000f220000100800 */
[----:B--2---:R-:W-:Y:S01]  /*3bf70*/  @!P0 IMAD.MOV.U32 R14, RZ, RZ, R3 ;  /* 0x000000ffff0e8224 */ /* 0x004fe200078e0003 */
[----:B------:R-:W-:Y:S01]  /*3bf80*/  PRMT R17, RZ, 0x7610, R17 ;  /* 0x00007610ff117816 */ /* 0x000fe20000000011 */
[----:B------:R-:W-:Y:S01]  /*3bf90*/  @!P0 IMAD.MOV.U32 R15, RZ, RZ, R12 ;  /* 0x000000ffff0f8224 */ /* 0x000fe200078e000c */
[----:B------:R-:W-:-:S04]  /*3bfa0*/  PRMT R19, RZ, 0x7610, R19 ;  /* 0x00007610ff137816 */ /* 0x000fc80000000013 */
[----:B------:R1:W2:Y:S01]  /*3bfb0*/  @!P0 LDG.E.U16 R17, [R14.64] ;  /* 0x0000000a0e118981 */ /* 0x0002a2000c1e1500 */
[----:B------:R-:W-:Y:S01]  /*3bfc0*/  PRMT R21, RZ, 0x7610, R21 ;  /* 0x00007610ff157816 */ /* 0x000fe20000000015 */
[----:B-1----:R-:W-:Y:S02]  /*3bfd0*/  @!P0 IMAD.MOV.U32 R14, RZ, RZ, R10 ;  /* 0x000000ffff0e8224 */ /* 0x002fe400078e000a */
[----:B------:R-:W-:-:S05]  /*3bfe0*/  @!P0 IMAD.MOV.U32 R15, RZ, RZ, R11 ;  /* 0x000000ffff0f8224 */ /* 0x000fca00078e000b */
[----:B------:R1:W2:Y:S01]  /*3bff0*/  @!P0 LDG.E.U16 R19, [R14.64] ;  /* 0x0000000a0e138981 */ /* 0x0002a2000c1e1500 */
[----:B------:R-:W-:Y:S01]  /*3c000*/  PRMT R22, RZ, 0x7610, R22 ;  /* 0x00007610ff167816 */ /* 0x000fe20000000016 */
[----:B-1----:R-:W-:Y:S02]  /*3c010*/  @!P0 IMAD.MOV.U32 R14, RZ, RZ, R8 ;  /* 0x000000ffff0e8224 */ /* 0x002fe400078e0008 */
[----:B---3--:R-:W-:Y:S01]  /*3c020*/  STL [R1+0x4994], R16 ;  /* 0x0049941001007387 */ /* 0x008fe20000100800 */
[----:B------:R-:W3:Y:S02]  /*3c030*/  LDL R3, [R1+0xbb4] ;  /* 0x000bb40001037983 */ /* 0x000ee40000100800 */
[----:B------:R-:W-:-:S05]  /*3c040*/  @!P0 IMAD.MOV.U32 R15, RZ, RZ, R9 ;  /* 0x000000ffff0f8224 */ /* 0x000fca00078e0009 */
[----:B------:R4:W2:Y:S01]  /*3c050*/  @!P0 LDG.E.U16 R21, [R14.64] ;  /* 0x0000000a0e158981 */ /* 0x0008a2000c1e1500 */
[----:B------:R-:W-:Y:S01]  /*3c060*/  PRMT R23, RZ, 0x7610, R23 ;  /* 0x00007610ff177816 */ /* 0x000fe20000000017 */
[----:B----4-:R-:W-:Y:S02]  /*3c070*/  @!P0 IMAD.MOV.U32 R14, RZ, RZ, R6 ;  /* 0x000000ffff0e8224 */ /* 0x010fe400078e0006 */
[----:B------:R-:W-:-:S05]  /*3c080*/  @!P0 IMAD.MOV.U32 R15, RZ, RZ, R7 ;  /* 0x000000ffff0f8224 */ /* 0x000fca00078e0007 */
[----:B------:R1:W4:Y:S02]  /*3c090*/  @!P0 LDG.E.U16 R22, [R14.64] ;  /* 0x0000000a0e168981 */ /* 0x000324000c1e1500 */
[----:B-1----:R-:W-:Y:S02]  /*3c0a0*/  @!P0 IMAD.MOV.U32 R14, RZ, RZ, R4 ;  /* 0x000000ffff0e8224 */ /* 0x002fe400078e0004 */
[----:B------:R-:W-:-:S05]  /*3c0b0*/  @!P0 IMAD.MOV.U32 R15, RZ, RZ, R5 ;  /* 0x000000ffff0f8224 */ /* 0x000fca00078e0005 */
[----:B------:R1:W4:Y:S01]  /*3c0c0*/  @!P0 LDG.E.U16 R23, [R14.64] ;  /* 0x0000000a0e178981 */ /* 0x000322000c1e1500 */
[----:B0-----:R-:W-:Y:S01]  /*3c0d0*/  PRMT R0, RZ, 0x7610, R0 ;  /* 0x00007610ff007816 */ /* 0x001fe20000000000 */
[----:B-1----:R-:W-:Y:S02]  /*3c0e0*/  @!P0 IMAD.MOV.U32 R14, RZ, RZ, R2 ;  /* 0x000000ffff0e8224 */ /* 0x002fe400078e0002 */
[----:B---3--:R-:W-:-:S05]  /*3c0f0*/  @!P0 IMAD.MOV.U32 R15, RZ, RZ, R3 ;  /* 0x000000ffff0f8224 */ /* 0x008fca00078e0003 */
[----:B------:R-:W3:Y:S04]  /*3c100*/  @!P0 LDG.E.U16 R0, [R14.64] ;  /* 0x0000000a0e008981 */ /* 0x000ee8000c1e1500 */
[----:B--2---:R-:W-:Y:S01]  /*3c110*/  STL [R1+0x4998], R17 ;  /* 0x0049981101007387 */ /* 0x004fe20000100800 */
[----:B------:R-:W-:Y:S02]  /*3c120*/  STL [R1+0x499c], R19 ;  /* 0x00499c1301007387 */ /* 0x000fe40000100800 */
[----:B------:R-:W-:Y:S01]  /*3c130*/  STL [R1+0x49a0], R21 ;  /* 0x0049a01501007387 */ /* 0x000fe20000100800 */
[----:B----4-:R-:W-:Y:S04]  /*3c140*/  STL [R1+0x49a4], R22 ;  /* 0x0049a41601007387 */ /* 0x010fe80000100800 */
[----:B------:R-:W-:Y:S01]  /*3c150*/  STL [R1+0x49a8], R23 ;  /* 0x0049a81701007387 */ /* 0x000fe20000100800 */
[----:B------:R-:W2:Y:S02]  /*3c160*/  LDL.LU R11, [R1+0x2ac] ;  /* 0x0002ac00010b7983 */ /* 0x000ea40000300800 */
[----:B------:R-:W4:Y:S02]  /*3c170*/  LDL.LU R12, [R1+0x29c] ;  /* 0x00029c00010c7983 */ /* 0x000f240000300800 */
[----:B------:R-:W2:Y:S01]  /*3c180*/  LDL.LU R13, [R1+0x28c] ;  /* 0x00028c00010d7983 */ /* 0x000ea20000300800 */
[----:B------:R-:W2:Y:S01]  /*3c190*/  LDL.LU R25, [R1+0x27c] ;  /* 0x00027c0001197983 */ /* 0x000ea20000300800 */
[----:B------:R-:W2:Y:S02]  /*3c1a0*/  LDL.LU R27, [R1+0x26c] ;  /* 0x00026c00011b7983 */ /* 0x000ea40000300800 */
[----:B------:R-:W-:Y:S02]  /*3c1b0*/  STL [R1+0x4430], R14 ;  /* 0x0044300e01007387 */ /* 0x000fe40000100800 */
[----:B------:R-:W-:Y:S01]  /*3c1c0*/  STL [R1+0x4434], R14 ;  /* 0x0044340e01007387 */ /* 0x000fe20000100800 */
[----:B------:R-:W-:Y:S01]  /*3c1d0*/  STL [R1+0x4438], R14 ;  /* 0x0044380e01007387 */ /* 0x000fe20000100800 */
[----:B------:R-:W-:Y:S02]  /*3c1e0*/  STL [R1+0x443c], R14 ;  /* 0x00443c0e01007387 */ /* 0x000fe40000100800 */
        /* <DEDUP_REMOVED lines=22> */
[----:B---3--:R-:W-:Y:S01]  /*3c350*/  STL [R1+0x990], R0 ;  /* 0x0009900001007387 */ /* 0x008fe20000100800 */
        /* <DEDUP_REMOVED lines=174> */
[----:B------:R0:W-:Y:S01]  /*3ce40*/  STL [R1+0x49ac], R14 ;  /* 0x0049ac0e01007387 */ /* 0x0001e20000100800 */
        /* <DEDUP_REMOVED lines=106> */
[----:B------:R-:W-:Y:S01]  /*3d4f0*/  STL [R1+0x487c], R15 ;  /* 0x00487c0f01007387 */ /* 0x000fe20000100800 */
[----:B------:R-:W1:Y:S01]  /*3d500*/  S2R R29, SR_TID.X ;  /* 0x00000000001d7919 */ /* 0x000e620000002100 */
        /* <DEDUP_REMOVED lines=23> */
[----:B-1----:R-:W-:Y:S01]  /*3d680*/  LOP3.LUT R29, R29, 0x3f, RZ, 0xc0, !PT ;  /* 0x0000003f1d1d7812 */ /* 0x002fe200078ec0ff */
[----:B------:R-:W-:Y:S01]  /*3d690*/  STL [R1+0x493c], R15 ;  /* 0x00493c0f01007387 */ /* 0x000fe20000100800 */
[----:B------:R-:W-:Y:S02]  /*3d6a0*/  STL [R1+0x4944], R15 ;  /* 0x0049440f01007387 */ /* 0x000fe40000100800 */
[----:B0-----:R-:W3:Y:S02]  /*3d6b0*/  LDL.LU R14, [R1+0x24c] ;  /* 0x00024c00010e7983 */ /* 0x001ee40000300800 */
[----:B------:R-:W3:Y:S01]  /*3d6c0*/  LDL.LU R23, [R1+0x23c] ;  /* 0x00023c0001177983 */ /* 0x000ee20000300800 */
[----:B------:R-:W3:Y:S01]  /*3d6d0*/  LDL.LU R22, [R1+0x22c] ;  /* 0x00022c0001167983 */ /* 0x000ee20000300800 */
[----:B------:R-:W-:-:S02]  /*3d6e0*/  IMAD.SHL.U32 R16, R29, 0x2, RZ ;  /* 0x000000021d107824 */ /* 0x000fc400078e00ff */
[----:B------:R-:W3:Y:S02]  /*3d6f0*/  LDL.LU R21, [R1+0x21c] ;  /* 0x00021c0001157983 */ /* 0x000ee40000300800 */
[----:B------:R-:W3:Y:S01]  /*3d700*/  LDL.LU R29, [R1+0x20c] ;  /* 0x00020c00011d7983 */ /* 0x000ee20000300800 */
[----:B------:R-:W-:Y:S01]  /*3d710*/  STL [R1+0x494c], R15 ;  /* 0x00494c0f01007387 */ /* 0x000fe20000100800 */
[----:B------:R-:W-:Y:S02]  /*3d720*/  STL [R1+0x4954], R15 ;  /* 0x0049540f01007387 */ /* 0x000fe40000100800 */
[----:B------:R-:W-:Y:S02]  /*3d730*/  STL [R1+0x495c], R15 ;  /* 0x00495c0f01007387 */ /* 0x000fe40000100800 */
[----:B------:R0:W-:Y:S02]  /*3d740*/  STL [R1+0x4964], R15 ;  /* 0x0049640f01007387 */ /* 0x0001e40000100800 */
[----:B0-----:R-:W3:Y:S04]  /*3d750*/  LDL.LU R15, [R1+0x25c] ;  /* 0x00025c00010f7983 */ /* 0x001ee80000300800 */
[----:B------:R-:W0:Y:S01]  /*3d760*/  S2R R0, SR_TID.X ;  /* 0x0000000000007919 */ /* 0x000e220000002100 */
[----:B------:R-:W3:Y:S02]  /*3d770*/  LDL.LU R19, [R1+0x1fc] ;  /* 0x0001fc0001137983 */ /* 0x000ee40000300800 */
[----:B------:R-:W3:Y:S02]  /*3d780*/  LDL.LU R17, [R1+0x1ec] ;  /* 0x0001ec0001117983 */ /* 0x000ee40000300800 */
[----:B------:R-:W3:Y:S01]  /*3d790*/  LDL.LU R18, [R1+0x1dc] ;  /* 0x0001dc0001127983 */ /* 0x000ee20000300800 */
[----:B------:R-:W3:Y:S01]  /*3d7a0*/  LDL.LU R20, [R1+0x1cc] ;  /* 0x0001cc0001147983 */ /* 0x000ee20000300800 */
        /* <DEDUP_REMOVED lines=11> */
[----:B0-----:R-:W-:-:S04]  /*3d860*/  LOP3.LUT P2, RZ, R0, 0x40, RZ, 0xc0, !PT ;  /* 0x0000004000ff7812 */ /* 0x001fc8000784c0ff */
[----:B------:R-:W-:-:S04]  /*3d870*/  SEL R2, RZ, 0x90, !P2 ;  /* 0x00000090ff027807 */ /* 0x000fc80005000000 */
[----:B------:R-:W-:-:S05]  /*3d880*/  LOP3.LUT R2, R2, R16, RZ, 0x3c, !PT ;  /* 0x0000001002027212 */ /* 0x000fca00078e3cff */
[----:B--2---:R0:W-:Y:S01]  /*3d890*/  STS.U16 [R2+0x20000], R11 ;  /* 0x0200000b02007388 */ /* 0x0041e20000000400 */
[----:B----4-:R1:W-:Y:S02]  /*3d8a0*/  STS.U16 [R2+0x20400], R12 ;  /* 0x0204000c02007388 */ /* 0x0103e40000000400 */
[----:B------:R2:W-:Y:S02]  /*3d8b0*/  STS.U16 [R2+0x20800], R13 ;  /* 0x0208000d02007388 */ /* 0x0005e40000000400 */
[----:B------:R4:W-:Y:S01]  /*3d8c0*/  STS.U16 [R2+0x20c00], R25 ;  /* 0x020c001902007388 */ /* 0x0009e20000000400 */
[----:B------:R4:W-:Y:S04]  /*3d8d0*/  STS.U16 [R2+0x21000], R27 ;  /* 0x0210001b02007388 */ /* 0x0009e80000000400 */
[----:B0-----:R-:W3:Y:S01]  /*3d8e0*/  LDL.LU R11, [R1+0x208] ;  /* 0x00020800010b7983 */ /* 0x001ee20000300800 */
[----:B-1----:R-:W3:Y:S02]  /*3d8f0*/  LDL.LU R12, [R1+0x1f8] ;  /* 0x0001f800010c7983 */ /* 0x002ee40000300800 */
[----:B--2---:R-:W2:Y:S02]  /*3d900*/  LDL.LU R13, [R1+0x1e8] ;  /* 0x0001e800010d7983 */ /* 0x004ea40000300800 */
[----:B----4-:R-:W4:Y:S01]  /*3d910*/  LDL.LU R25, [R1+0x1d8] ;  /* 0x0001d80001197983 */ /* 0x010f220000300800 */
[----:B------:R-:W4:Y:S04]  /*3d920*/  LDL.LU R27, [R1+0x1c8] ;  /* 0x0001c800011b7983 */ /* 0x000f280000300800 */
[----:B---3--:R-:W-:Y:S01]  /*3d930*/  STS.U16 [R2+0x21400], R15 ;  /* 0x0214000f02007388 */ /* 0x008fe20000000400 */
[----:B------:R-:W-:Y:S02]  /*3d940*/  STS.U16 [R2+0x21800], R14 ;  /* 0x0218000e02007388 */ /* 0x000fe40000000400 */
[----:B------:R-:W-:Y:S02]  /*3d950*/  STS.U16 [R2+0x21c00], R23 ;  /* 0x021c001702007388 */ /* 0x000fe40000000400 */
[----:B------:R-:W-:Y:S01]  /*3d960*/  STS.U16 [R2+0x22000], R22 ;  /* 0x0220001602007388 */ /* 0x000fe20000000400 */
[----:B------:R-:W-:Y:S01]  /*3d970*/  STS.U16 [R2+0x22400], R21 ;  /* 0x0224001502007388 */ /* 0x000fe20000000400 */
[----:B------:R0:W-:Y:S03]  /*3d980*/  STS.U16 [R2+0x22800], R29 ;  /* 0x0228001d02007388 */ /* 0x0001e60000000400 */
[----:B0-----:R-:W3:Y:S01]  /*3d990*/  LDL.LU R29, [R1+0x1b8] ;  /* 0x0001b800011d7983 */ /* 0x001ee20000300800 */
[----:B------:R-:W3:Y:S01]  /*3d9a0*/  LDL.LU R23, [R1+0x2a4] ;  /* 0x0002a40001177983 */ /* 0x000ee20000300800 */
[----:B------:R-:W-:Y:S01]  /*3d9b0*/  LOP3.LUT P1, RZ, R0, 0x40, RZ, 0xc0, !PT ;  /* 0x0000004000ff7812 */ /* 0x000fe2000782c0ff */
[----:B------:R0:W-:Y:S01]  /*3d9c0*/  STS.U16 [R2+0x22c00], R19 ;  /* 0x022c001302007388 */ /* 0x0001e20000000400 */
[----:B------:R-:W3:Y:S02]  /*3d9d0*/  LDL.LU R22, [R1+0x294] ;  /* 0x0002940001167983 */ /* 0x000ee40000300800 */
[----:B------:R-:W-:-:S02]  /*3d9e0*/  SEL R0, RZ, 0x90, !P1 ;  /* 0x00000090ff007807 */ /* 0x000fc40004800000 */
[----:B------:R1:W-:Y:S01]  /*3d9f0*/  STS.U16 [R2+0x23000], R17 ;  /* 0x0230001102007388 */ /* 0x0003e20000000400 */
[----:B------:R-:W3:Y:S01]  /*3da00*/  LDL.LU R21, [R1+0x284] ;  /* 0x0002840001157983 */ /* 0x000ee20000300800 */
[----:B------:R-:W-:Y:S02]  /*3da10*/  LOP3.LUT R0, R0, R16, RZ, 0x3c, !PT ;  /* 0x0000001000007212 */ /* 0x000fe400078e3cff */
[----:B------:R1:W-:Y:S04]  /*3da20*/  STS.U16 [R2+0x23400], R18 ;  /* 0x0234001202007388 */ /* 0x0003e80000000400 */
[----:B0-----:R-:W3:Y:S01]  /*3da30*/  LDL.LU R19, [R1+0x274] ;  /* 0x0002740001137983 */ /* 0x001ee20000300800 */
[----:B------:R-:W-:Y:S01]  /*3da40*/  LOP3.LUT R0, R0, 0x20, RZ, 0x3c, !PT ;  /* 0x0000002000007812 */ /* 0x000fe200078e3cff */
[----:B------:R0:W-:Y:S02]  /*3da50*/  STS.U16 [R2+0x23800], R20 ;  /* 0x0238001402007388 */ /* 0x0001e40000000400 */
[----:B------:R0:W-:Y:S02]  /*3da60*/  STS.U16 [R2+0x23c00], R3 ;  /* 0x023c000302007388 */ /* 0x0001e40000000400 */
[----:B------:R0:W-:Y:S02]  /*3da70*/  STS.U16 [R0+0x20100], R4 ;  /* 0x0201000400007388 */ /* 0x0001e40000000400 */
[----:B------:R0:W-:Y:S02]  /*3da80*/  STS.U16 [R0+0x20500], R5 ;  /* 0x0205000500007388 */ /* 0x0001e40000000400 */
[----:B------:R0:W-:Y:S01]  /*3da90*/  STS.U16 [R0+0x20900], R6 ;  /* 0x0209000600007388 */ /* 0x0001e20000000400 */
[----:B------:R-:W-:Y:S01]  /*3daa0*/  STS.U16 [R0+0x20d00], R24 ;  /* 0x020d001800007388 */ /* 0x000fe20000000400 */
[----:B------:R2:W-:Y:S02]  /*3dab0*/  STS.U16 [R0+0x21100], R26 ;  /* 0x0211001a00007388 */ /* 0x0005e40000000400 */
[----:B------:R2:W-:Y:S02]  /*3dac0*/  STS.U16 [R0+0x21500], R28 ;  /* 0x0215001c00007388 */ /* 0x0005e40000000400 */
[----:B------:R2:W-:Y:S01]  /*3dad0*/  STS.U16 [R0+0x21900], R7 ;  /* 0x0219000700007388 */ /* 0x0005e20000000400 */
[----:B------:R2:W-:Y:S01]  /*3dae0*/  STS.U16 [R0+0x21d00], R8 ;  /* 0x021d000800007388 */ /* 0x0005e20000000400 */
[----:B------:R2:W-:Y:S02]  /*3daf0*/  STS.U16 [R0+0x22100], R9 ;  /* 0x0221000900007388 */ /* 0x0005e40000000400 */
[----:B------:R4:W-:Y:S01]  /*3db00*/  STS.U16 [R0+0x22500], R10 ;  /* 0x0225000a00007388 */ /* 0x0009e20000000400 */
[----:B-1----:R-:W3:Y:S01]  /*3db10*/  LDL.LU R17, [R1+0x264] ;  /* 0x0002640001117983 */ /* 0x002ee20000300800 */
[----:B------:R-:W3:Y:S02]  /*3db20*/  LDL.LU R16, [R1+0x254] ;  /* 0x0002540001107983 */ /* 0x000ee40000300800 */
[----:B------:R-:W3:Y:S02]  /*3db30*/  LDL.LU R18, [R1+0x244] ;  /* 0x0002440001127983 */ /* 0x000ee40000300800 */
[----:B0-----:R-:W3:Y:S01]  /*3db40*/  LDL.LU R20, [R1+0x234] ;  /* 0x0002340001147983 */ /* 0x001ee20000300800 */
[----:B------:R-:W3:Y:S04]  /*3db50*/  LDL.LU R2, [R1+0x224] ;  /* 0x0002240001027983 */ /* 0x000ee80000300800 */
[----:B------:R0:W-:Y:S01]  /*3db60*/  STS.U16 [R0+0x22900], R11 ;  /* 0x0229000b00007388 */ /* 0x0001e20000000400 */
[----:B------:R1:W-:Y:S02]  /*3db70*/  STS.U16 [R0+0x22d00], R12 ;  /* 0x022d000c00007388 */ /* 0x0003e40000000400 */
[----:B--2---:R2:W-:Y:S02]  /*3db80*/  STS.U16 [R0+0x23100], R13 ;  /* 0x0231000d00007388 */ /* 0x0045e40000000400 */
[----:B------:R-:W3:Y:S01]  /*3db90*/  LDL.LU R3, [R1+0x214] ;  /* 0x0002140001037983 */ /* 0x000ee20000300800 */
[----:B----4-:R4:W-:Y:S01]  /*3dba0*/  STS.U16 [R0+0x23500], R25 ;  /* 0x0235001900007388 */ /* 0x0109e20000000400 */
[----:B------:R-:W-:Y:S03]  /*3dbb0*/  STS.U16 [R0+0x23900], R27 ;  /* 0x0239001b00007388 */ /* 0x000fe60000000400 */
        /* <DEDUP_REMOVED lines=9> */
[----:B0-----:R-:W3:Y:S02]  /*3dc50*/  LDL.LU R11, [R1+0x270] ;  /* 0x00027000010b7983 */ /* 0x001ee40000300800 */
[----:B-1----:R-:W3:Y:S02]  /*3dc60*/  LDL.LU R12, [R1+0x260] ;  /* 0x00026000010c7983 */ /* 0x002ee40000300800 */
[----:B--2---:R-:W2:Y:S01]  /*3dc70*/  LDL.LU R13, [R1+0x250] ;  /* 0x00025000010d7983 */ /* 0x004ea20000300800 */
[----:B----4-:R-:W4:Y:S04]  /*3dc80*/  LDL.LU R25, [R1+0x240] ;  /* 0x0002400001197983 */ /* 0x010f280000300800 */
[----:B---3--:R0:W-:Y:S04]  /*3dc90*/  STS.U16 [R0+0x23d00], R29 ;  /* 0x023d001d00007388 */ /* 0x0081e80000000400 */
[----:B0-----:R-:W0:Y:S02]  /*3dca0*/  S2R R29, SR_TID.X ;  /* 0x00000000001d7919 */ /* 0x001e240000002100 */
[----:B0-----:R-:W-:-:S02]  /*3dcb0*/  LOP3.LUT R27, R29, 0x3f, RZ, 0xc0, !PT ;  /* 0x0000003f1d1b7812 */ /* 0x001fc400078ec0ff */
[----:B------:R-:W-:-:S03]  /*3dcc0*/  LOP3.LUT P2, RZ, R29, 0x40, RZ, 0xc0, !PT ;  /* 0x000000401dff7812 */ /* 0x000fc6000784c0ff */
[----:B------:R-:W-:Y:S01]  /*3dcd0*/  IMAD.SHL.U32 R24, R27, 0x2, RZ ;  /* 0x000000021b187824 */ /* 0x000fe200078e00ff */
[----:B------:R-:W-:Y:S01]  /*3dce0*/  SEL R0, RZ, 0x90, !P2 ;  /* 0x00000090ff007807 */ /* 0x000fe20005000000 */
[----:B------:R-:W3:Y:S01]  /*3dcf0*/  LDL.LU R27, [R1+0x230] ;  /* 0x00023000011b7983 */ /* 0x000ee20000300800 */
[----:B------:R-:W2:Y:S02]  /*3dd00*/  LDL.LU R29, [R1+0x220] ;  /* 0x00022000011d7983 */ /* 0x000ea40000300800 */
[----:B------:R-:W-:-:S04]  /*3dd10*/  LOP3.LUT R0, R0, R24, RZ, 0x3c, !PT ;  /* 0x0000001800007212 */ /* 0x000fc800078e3cff */
[----:B------:R-:W-:-:S05]  /*3dd20*/  LOP3.LUT R0, R0, 0x40, RZ, 0x3c, !PT ;  /* 0x0000004000007812 */ /* 0x000fca00078e3cff */
[----:B------:R0:W-:Y:S04]  /*3dd30*/  STS.U16 [R0+0x20200], R23 ;  /* 0x0202001700007388 */ /* 0x0001e80000000400 */
[----:B0-----:R-:W0:Y:S02]  /*3dd40*/  S2R R23, SR_TID.X ;  /* 0x0000000000177919 */ /* 0x001e240000002100 */
[----:B0-----:R-:W-:Y:S02]  /*3dd50*/  LOP3.LUT P1, RZ, R23, 0x40, RZ, 0xc0, !PT ;  /* 0x0000004017ff7812 */ /* 0x001fe4000782c0ff */
[----:B------:R0:W-:Y:S04]  /*3dd60*/  STL [R1+0x4a24], R23 ;  /* 0x004a241701007387 */ /* 0x0001e80000100800 */
[----:B0-----:R-:W2:Y:S01]  /*3dd70*/  LDL.LU R23, [R1+0x210] ;  /* 0x0002100001177983 */ /* 0x001ea20000300800 */
[----:B------:R-:W2:Y:S03]  /*3dd80*/  LDL.LU R15, [R1+0x1e0] ;  /* 0x0001e000010f7983 */ /* 0x000ea60000300800 */
[----:B--2---:R0:W-:Y:S04]  /*3dd90*/  STL [R1+0x4a1c], R15 ;  /* 0x004a1c0f01007387 */ /* 0x0041e80000100800 */
[----:B0-----:R-:W2:Y:S04]  /*3dda0*/  LDL.LU R15, [R1+0x1f0] ;  /* 0x0001f000010f7983 */ /* 0x001ea80000300800 */
[----:B------:R-:W-:Y:S01]  /*3ddb0*/  STS.U16 [R0+0x20600], R22 ;  /* 0x0206001600007388 */ /* 0x000fe20000000400 */
[----:B------:R-:W-:Y:S02]  /*3ddc0*/  STS.U16 [R0+0x20a00], R21 ;  /* 0x020a001500007388 */ /* 0x000fe40000000400 */
[----:B------:R-:W-:Y:S02]  /*3ddd0*/  STS.U16 [R0+0x20e00], R19 ;  /* 0x020e001300007388 */ /* 0x000fe40000000400 */
[----:B------:R-:W-:Y:S01]  /*3dde0*/  STS.U16 [R0+0x21200], R17 ;  /* 0x0212001100007388 */ /* 0x000fe20000000400 */
        /* <DEDUP_REMOVED lines=8> */
[----:B------:R-:W-:Y:S01]  /*3de70*/  SEL R14, RZ, 0x90, !P1 ;  /* 0x00000090ff0e7807 */ /* 0x000fe20004800000 */
[----:B------:R-:W-:Y:S01]  /*3de80*/  STS.U16 [R0+0x23600], R26 ;  /* 0x0236001a00007388 */ /* 0x000fe20000000400 */
[----:B------:R-:W-:Y:S02]  /*3de90*/  STS.U16 [R0+0x23a00], R28 ;  /* 0x023a001c00007388 */ /* 0x000fe40000000400 */
[----:B------:R-:W-:Y:S01]  /*3dea0*/  STS.U16 [R0+0x23e00], R7 ;  /* 0x023e000700007388 */ /* 0x000fe20000000400 */
[----:B------:R-:W-:Y:S01]  /*3deb0*/  LOP3.LUT R14, R14, R24, RZ, 0x3c, !PT ;  /* 0x000000180e0e7212 */ /* 0x000fe200078e3cff */
[----:B--2---:R0:W-:Y:S04]  /*3dec0*/  STL [R1+0x4a20], R15 ;  /* 0x004a200f01007387 */ /* 0x0041e80000100800 */
[----:B0-----:R-:W2:Y:S01]  /*3ded0*/  LDL.LU R15, [R1+0x200] ;  /* 0x00020000010f7983 */ /* 0x001ea20000300800 */
[----:B------:R-:W2:Y:S02]  /*3dee0*/  LDL.LU R22, [R1+0x1d0] ;  /* 0x0001d00001167983 */ /* 0x000ea40000300800 */
[----:B------:R-:W2:Y:S02]  /*3def0*/  LDL.LU R21, [R1+0x1c0] ;  /* 0x0001c00001157983 */ /* 0x000ea40000300800 */
[----:B------:R-:W2:Y:S01]  /*3df00*/  LDL.LU R19, [R1+0x1b0] ;  /* 0x0001b00001137983 */ /* 0x000ea20000300800 */
[----:B------:R-:W2:Y:S01]  /*3df10*/  LDL.LU R17, [R1+0x1ac] ;  /* 0x0001ac0001117983 */ /* 0x000ea20000300800 */
[----:B------:R-:W2:Y:S02]  /*3df20*/  LDL.LU R16, [R1+0x1a8] ;  /* 0x0001a80001107983 */ /* 0x000ea40000300800 */
[----:B------:R-:W2:Y:S02]  /*3df30*/  LDL.LU R18, [R1+0x1a4] ;  /* 0x0001a40001127983 */ /* 0x000ea40000300800 */
[----:B------:R-:W2:Y:S01]  /*3df40*/  LDL.LU R20, [R1+0x1a0] ;  /* 0x0001a00001147983 */ /* 0x000ea20000300800 */
[----:B------:R-:W2:Y:S01]  /*3df50*/  LDL.LU R0, [R1+0x19c] ;  /* 0x00019c0001007983 */ /* 0x000ea20000300800 */
[----:B------:R-:W2:Y:S02]  /*3df60*/  LDL.LU R2, [R1+0x198] ;  /* 0x0001980001027983 */ /* 0x000ea40000300800 */
[----:B------:R-:W2:Y:S02]  /*3df70*/  LDL.LU R3, [R1+0x194] ;  /* 0x0001940001037983 */ /* 0x000ea40000300800 */
[----:B------:R-:W2:Y:S01]  /*3df80*/  LDL.LU R4, [R1+0x190] ;  /* 0x0001900001047983 */ /* 0x000ea20000300800 */
[----:B------:R-:W-:Y:S01]  /*3df90*/  LOP3.LUT R14, R14, 0x60, RZ, 0x3c, !PT ;  /* 0x000000600e0e7812 */ /* 0x000fe200078e3cff */
[----:B------:R-:W2:Y:S01]  /*3dfa0*/  LDL.LU R5, [R1+0x18c] ;  /* 0x00018c0001057983 */ /* 0x000ea20000300800 */
[----:B------:R-:W2:Y:S02]  /*3dfb0*/  LDL.LU R6, [R1+0x188] ;  /* 0x0001880001067983 */ /* 0x000ea40000300800 */
[----:B------:R-:W2:Y:S02]  /*3dfc0*/  LDL.LU R24, [R1+0x184] ;  /* 0x0001840001187983 */ /* 0x000ea40000300800 */
[----:B------:R-:W2:Y:S01]  /*3dfd0*/  LDL.LU R26, [R1+0x180] ;  /* 0x00018000011a7983 */ /* 0x000ea20000300800 */
[----:B------:R-:W2:Y:S04]  /*3dfe0*/  LDL.LU R28, [R1+0x17c] ;  /* 0x00017c00011c7983 */ /* 0x000ea80000300800 */
[----:B------:R0:W-:Y:S01]  /*3dff0*/  STS.U16 [R14+0x20300], R8 ;  /* 0x020300080e007388 */ /* 0x0001e20000000400 */
[----:B------:R-:W2:Y:S02]  /*3e000*/  LDL.LU R7, [R1+0x178] ;  /* 0x0001780001077983 */ /* 0x000ea40000300800 */
[----:B------:R1:W-:Y:S02]  /*3e010*/  STS.U16 [R14+0x20700], R9 ;  /* 0x020700090e007388 */ /* 0x0003e40000000400 */
[----:B------:R1:W-:Y:S01]  /*3e020*/  STS.U16 [R14+0x20b00], R10 ;  /* 0x020b000a0e007388 */ /* 0x0003e20000000400 */
[----:B------:R3:W-:Y:S01]  /*3e030*/  STS.U16 [R14+0x20f00], R11 ;  /* 0x020f000b0e007388 */ /* 0x0007e20000000400 */
[----:B------:R4:W-:Y:S02]  /*3e040*/  STS.U16 [R14+0x21300], R12 ;  /* 0x0213000c0e007388 */ /* 0x0009e40000000400 */
[----:B------:R4:W-:Y:S01]  /*3e050*/  STS.U16 [R14+0x21700], R13 ;  /* 0x0217000d0e007388 */ /* 0x0009e20000000400 */
[----:B0-----:R-:W2:Y:S01]  /*3e060*/  LDL.LU R8, [R1+0x174] ;  /* 0x0001740001087983 */ /* 0x001ea20000300800 */
[----:B-1----:R-:W2:Y:S02]  /*3e070*/  LDL.LU R9, [R1+0x170] ;  /* 0x0001700001097983 */ /* 0x002ea40000300800 */
[----:B------:R-:W2:Y:S01]  /*3e080*/  LDL.LU R10, [R1+0x16c] ;  /* 0x00016c00010a7983 */ /* 0x000ea20000300800 */
[----:B---3--:R-:W3:Y:S01]  /*3e090*/  LDL.LU R11, [R1+0x168] ;  /* 0x00016800010b7983 */ /* 0x008ee20000300800 */
[----:B----4-:R-:W4:Y:S02]  /*3e0a0*/  LDL.LU R12, [R1+0x164] ;  /* 0x00016400010c7983 */ /* 0x010f240000300800 */
[----:B------:R0:W-:Y:S02]  /*3e0b0*/  STS.U16 [R14+0x21b00], R25 ;  /* 0x021b00190e007388 */ /* 0x0001e40000000400 */
[----:B------:R-:W3:Y:S01]  /*3e0c0*/  LDL.LU R13, [R1+0x160] ;  /* 0x00016000010d7983 */ /* 0x000ee20000300800 */
[----:B------:R1:W-:Y:S01]  /*3e0d0*/  STS.U16 [R14+0x21f00], R27 ;  /* 0x021f001b0e007388 */ /* 0x0003e20000000400 */
[----:B------:R1:W-:Y:S02]  /*3e0e0*/  STS.U16 [R14+0x22300], R29 ;  /* 0x0223001d0e007388 */ /* 0x0003e40000000400 */
[----:B------:R1:W-:Y:S01]  /*3e0f0*/  STS.U16 [R14+0x22700], R23 ;  /* 0x022700170e007388 */ /* 0x0003e20000000400 */
[----:B0-----:R-:W3:Y:S01]  /*3e100*/  LDL.LU R25, [R1+0x15c] ;  /* 0x00015c0001197983 */ /* 0x001ee20000300800 */
[----:B-1----:R-:W3:Y:S02]  /*3e110*/  LDL.LU R27, [R1+0x158] ;  /* 0x00015800011b7983 */ /* 0x002ee40000300800 */
[----:B------:R-:W3:Y:S01]  /*3e120*/  LDL.LU R29, [R1+0x154] ;  /* 0x00015400011d7983 */ /* 0x000ee20000300800 */
[----:B------:R-:W3:Y:S04]  /*3e130*/  LDL.LU R23, [R1+0x4a24] ;  /* 0x004a240001177983 */ /* 0x000ee80000300800 */
[----:B--2---:R0:W-:Y:S04]  /*3e140*/  STS.U16 [R14+0x22b00], R15 ;  /* 0x022b000f0e007388 */ /* 0x0041e80000000400 */
[----:B0-----:R-:W2:Y:S04]  /*3e150*/  LDL.LU R15, [R1+0x4a20] ;  /* 0x004a2000010f7983 */ /* 0x001ea80000300800 */
[----:B--2---:R0:W-:Y:S04]  /*3e160*/  STS.U16 [R14+0x22f00], R15 ;  /* 0x022f000f0e007388 */ /* 0x0041e80000000400 */
[----:B0-----:R-:W2:Y:S01]  /*3e170*/  LDL.LU R15, [R1+0x4a1c] ;  /* 0x004a1c00010f7983 */ /* 0x001ea20000300800 */
[----:B---3--:R-:W-:-:S03]  /*3e180*/  LOP3.LUT R23, R23, 0x7f, RZ, 0xc0, !PT ;  /* 0x0000007f17177812 */ /* 0x008fc600078ec0ff */
[----:B--2---:R0:W-:Y:S01]  /*3e190*/  STS.U16 [R14+0x23300], R15 ;  /* 0x0233000f0e007388 */ /* 0x0041e20000000400 */
[----:B------:R-:W-:Y:S02]  /*3e1a0*/  STS.U16 [R14+0x23700], R22 ;  /* 0x023700160e007388 */ /* 0x000fe40000000400 */
[----:B------:R-:W-:Y:S02]  /*3e1b0*/  STS.U16 [R14+0x23b00], R21 ;  /* 0x023b00150e007388 */ /* 0x000fe40000000400 */
[----:B------:R-:W-:Y:S02]  /*3e1c0*/  STS.U16 [R14+0x23f00], R19 ;  /* 0x023f00130e007388 */ /* 0x000fe40000000400 */
[----:B0-----:R-:W-:-:S05]  /*3e1d0*/  IMAD.SHL.U32 R15, R23, 0x2, RZ ;  /* 0x00000002170f7824 */ /* 0x001fca00078e00ff */
[----:B------:R-:W-:Y:S01]  /*3e1e0*/  STS.U16 [R15], R17 ;  /* 0x000000110f007388 */ /* 0x000fe20000000400 */
        /* <DEDUP_REMOVED lines=12> */
[----:B------:R0:W-:Y:S03]  /*3e2b0*/  STS.U16 [R15+0x6800], R7 ;  /* 0x006800070f007388 */ /* 0x0001e60000000400 */
[----:B0-----:R-:W2:Y:S04]  /*3e2c0*/  LDL.LU R7, [R1+0x144] ;  /* 0x0001440001077983 */ /* 0x001ea80000300800 */
[----:B--2---:R0:W-:Y:S04]  /*3e2d0*/  STL [R1+0x4a10], R7 ;  /* 0x004a100701007387 */ /* 0x0041e80000100800 */
[----:B0-----:R-:W2:Y:S04]  /*3e2e0*/  LDL.LU R7, [R1+0x148] ;  /* 0x0001480001077983 */ /* 0x001ea80000300800 */
[----:B--2---:R0:W-:Y:S04]  /*3e2f0*/  STL [R1+0x4a14], R7 ;  /* 0x004a140701007387 */ /* 0x0041e80000100800 */
[----:B0-----:R-:W2:Y:S01]  /*3e300*/  LDL.LU R7, [R1+0x14c] ;  /* 0x00014c0001077983 */ /* 0x001ea20000300800 */
[----:B------:R-:W-:Y:S02]  /*3e310*/  STS.U16 [R15+0x7000], R8 ;  /* 0x007000080f007388 */ /* 0x000fe40000000400 */
[----:B------:R-:W-:Y:S02]  /*3e320*/  STS.U16 [R15+0x7800], R9 ;  /* 0x007800090f007388 */ /* 0x000fe40000000400 */
[----:B------:R-:W-:Y:S01]  /*3e330*/  STS.U16 [R15+0x8000], R10 ;  /* 0x0080000a0f007388 */ /* 0x000fe20000000400 */
[----:B------:R-:W-:Y:S01]  /*3e340*/  STS.U16 [R15+0x8800], R11 ;  /* 0x0088000b0f007388 */ /* 0x000fe20000000400 */
[----:B----4-:R-:W-:Y:S02]  /*3e350*/  STS.U16 [R15+0x9000], R12 ;  /* 0x0090000c0f007388 */ /* 0x010fe40000000400 */
[----:B------:R-:W-:Y:S02]  /*3e360*/  STS.U16 [R15+0x9800], R13 ;  /* 0x0098000d0f007388 */ /* 0x000fe40000000400 */
[----:B------:R-:W-:Y:S01]  /*3e370*/  STS.U16 [R15+0xa000], R25 ;  /* 0x00a000190f007388 */ /* 0x000fe20000000400 */
[----:B------:R-:W-:Y:S01]  /*3e380*/  STS.U16 [R15+0xa800], R27 ;  /* 0x00a8001b0f007388 */ /* 0x000fe20000000400 */
[----:B------:R-:W-:Y:S03]  /*3e390*/  STS.U16 [R15+0xb000], R29 ;  /* 0x00b0001d0f007388 */ /* 0x000fe60000000400 */
[----:B--2---:R0:W-:Y:S04]  /*3e3a0*/  STL [R1+0x4a18], R7 ;  /* 0x004a180701007387 */ /* 0x0041e80000100800 */
[----:B0-----:R-:W2:Y:S01]  /*3e3b0*/  LDL.LU R7, [R1+0x150] ;  /* 0x0001500001077983 */ /* 0x001ea20000300800 */
[----:B------:R-:W3:Y:S02]  /*3e3c0*/  LDL.LU R8, [R1+0x140] ;  /* 0x0001400001087983 */ /* 0x000ee40000300800 */
[----:B------:R-:W4:Y:S02]  /*3e3d0*/  LDL.LU R9, [R1+0x13c] ;  /* 0x00013c0001097983 */ /* 0x000f240000300800 */
        /* <DEDUP_REMOVED lines=25> */
[----:B--2---:R0:W-:Y:S04]  /*3e570*/  STS.U16 [R15+0xb800], R7 ;  /* 0x00b800070f007388 */ /* 0x0041e80000000400 */
[----:B0-----:R-:W2:Y:S04]  /*3e580*/  LDL.LU R7, [R1+0x4a18] ;  /* 0x004a180001077983 */ /* 0x001ea80000300800 */
[----:B--2---:R0:W-:Y:S04]  /*3e590*/  STS.U16 [R15+0xc000], R7 ;  /* 0x00c000070f007388 */ /* 0x0041e80000000400 */
[----:B0-----:R-:W2:Y:S04]  /*3e5a0*/  LDL.LU R7, [R1+0x4a14] ;  /* 0x004a140001077983 */ /* 0x001ea80000300800 */
[----:B--2---:R0:W-:Y:S04]  /*3e5b0*/  STS.U16 [R15+0xc800], R7 ;  /* 0x00c800070f007388 */ /* 0x0041e80000000400 */
[----:B0-----:R-:W2:Y:S04]  /*3e5c0*/  LDL.LU R7, [R1+0x4a10] ;  /* 0x004a100001077983 */ /* 0x001ea80000300800 */
[----:B--2---:R0:W-:Y:S01]  /*3e5d0*/  STS.U16 [R15+0xd000], R7 ;  /* 0x00d000070f007388 */ /* 0x0041e20000000400 */
[----:B---3--:R1:W-:Y:S02]  /*3e5e0*/  STS.U16 [R15+0xd800], R8 ;  /* 0x00d800080f007388 */ /* 0x0083e40000000400 */
[----:B----4-:R2:W-:Y:S02]  /*3e5f0*/  STS.U16 [R15+0xe000], R9 ;  /* 0x00e000090f007388 */ /* 0x0105e40000000400 */
[----:B------:R3:W-:Y:S01]  /*3e600*/  STS.U16 [R15+0xe800], R10 ;  /* 0x00e8000a0f007388 */ /* 0x0007e20000000400 */
[----:B------:R3:W-:Y:S01]  /*3e610*/  STS.U16 [R15+0xf000], R11 ;  /* 0x00f0000b0f007388 */ /* 0x0007e20000000400 */
[----:B------:R3:W-:Y:S03]  /*3e620*/  STS.U16 [R15+0xf800], R12 ;  /* 0x00f8000c0f007388 */ /* 0x0007e60000000400 */
[----:B0-----:R-:W4:Y:S01]  /*3e630*/  LDL.LU R7, [R1+0x4a0c] ;  /* 0x004a0c0001077983 */ /* 0x001f220000300800 */
[----:B-1----:R-:W4:Y:S02]  /*3e640*/  LDL.LU R8, [R1+0x4a08] ;  /* 0x004a080001087983 */ /* 0x002f240000300800 */
[----:B--2---:R-:W2:Y:S02]  /*3e650*/  LDL.LU R9, [R1+0x4a04] ;  /* 0x004a040001097983 */ /* 0x004ea40000300800 */
[----:B---3--:R-:W3:Y:S01]  /*3e660*/  LDL.LU R10, [R1+0x4a00] ;  /* 0x004a0000010a7983 */ /* 0x008ee20000300800 */
[----:B------:R-:W2:Y:S01]  /*3e670*/  LDL.LU R11, [R1+0x49fc] ;  /* 0x0049fc00010b7983 */ /* 0x000ea20000300800 */
[----:B------:R-:W2:Y:S03]  /*3e680*/  LDL.LU R12, [R1+0x49f8] ;  /* 0x0049f800010c7983 */ /* 0x000ea60000300800 */
[----:B------:R0:W-:Y:S01]  /*3e690*/  STS.U16 [R15+0x10000], R13 ;  /* 0x0100000d0f007388 */ /* 0x0001e20000000400 */
[----:B------:R1:W-:Y:S02]  /*3e6a0*/  STS.U16 [R15+0x10800], R25 ;  /* 0x010800190f007388 */ /* 0x0003e40000000400 */
[----:B------:R1:W-:Y:S02]  /*3e6b0*/  STS.U16 [R15+0x11000], R27 ;  /* 0x0110001b0f007388 */ /* 0x0003e40000000400 */
[----:B------:R1:W-:Y:S01]  /*3e6c0*/  STS.U16 [R15+0x11800], R29 ;  /* 0x0118001d0f007388 */ /* 0x0003e20000000400 */
[----:B0-----:R-:W2:Y:S01]  /*3e6d0*/  LDL.LU R13, [R1+0x49f4] ;  /* 0x0049f400010d7983 */ /* 0x001ea20000300800 */
[----:B-1----:R-:W2:Y:S02]  /*3e6e0*/  LDL.LU R25, [R1+0x49f0] ;  /* 0x0049f00001197983 */ /* 0x002ea40000300800 */
[----:B------:R-:W2:Y:S02]  /*3e6f0*/  LDL.LU R27, [R1+0x49ec] ;  /* 0x0049ec00011b7983 */ /* 0x000ea40000300800 */
[----:B------:R-:W2:Y:S01]  /*3e700*/  LDL.LU R29, [R1+0x49e8] ;  /* 0x0049e800011d7983 */ /* 0x000ea20000300800 */
[----:B------:R0:W-:Y:S01]  /*3e710*/  STS.U16 [R15+0x12000], R14 ;  /* 0x0120000e0f007388 */ /* 0x0001e20000000400 */
[----:B------:R1:W-:Y:S02]  /*3e720*/  STS.U16 [R15+0x12800], R23 ;  /* 0x012800170f007388 */ /* 0x0003e40000000400 */
[----:B------:R1:W-:Y:S02]  /*3e730*/  STS.U16 [R15+0x13000], R22 ;  /* 0x013000160f007388 */ /* 0x0003e40000000400 */
[----:B------:R1:W-:Y:S01]  /*3e740*/  STS.U16 [R15+0x13800], R21 ;  /* 0x013800150f007388 */ /* 0x0003e20000000400 */
[----:B------:R1:W-:Y:S01]  /*3e750*/  STS.U16 [R15+0x14000], R19 ;  /* 0x014000130f007388 */ /* 0x0003e20000000400 */
[----:B------:R1:W-:Y:S02]  /*3e760*/  STS.U16 [R15+0x14800], R17 ;  /* 0x014800110f007388 */ /* 0x0003e40000000400 */
[----:B------:R1:W-:Y:S01]  /*3e770*/  STS.U16 [R15+0x15000], R16 ;  /* 0x015000100f007388 */ /* 0x0003e20000000400 */
[----:B0-----:R-:W3:Y:S01]  /*3e780*/  LDL.LU R14, [R1+0xc0] ;  /* 0x0000c000010e7983 */ /* 0x001ee20000300800 */
[----:B-1----:R-:W3:Y:S03]  /*3e790*/  LDL.LU R23, [R1+0xbc] ;  /* 0x0000bc0001177983 */ /* 0x002ee60000300800 */
[----:B------:R-:W3:Y:S01]  /*3e7a0*/  LDL.LU R22, [R1+0xb8] ;  /* 0x0000b80001167983 */ /* 0x000ee20000300800 */
[----:B------:R-:W3:Y:S03]  /*3e7b0*/  LDL.LU R21, [R1+0xb4] ;  /* 0x0000b40001157983 */ /* 0x000ee60000300800 */
[----:B------:R-:W3:Y:S04]  /*3e7c0*/  LDL.LU R19, [R1+0xb0] ;  /* 0x0000b00001137983 */ /* 0x000ee80000300800 */
[----:B------:R0:W-:Y:S01]  /*3e7d0*/  STS.U16 [R15+0x15800], R18 ;  /* 0x015800120f007388 */ /* 0x0001e20000000400 */
[----:B------:R-:W3:Y:S02]  /*3e7e0*/  LDL.LU R17, [R1+0xac] ;  /* 0x0000ac0001117983 */ /* 0x000ee40000300800 */
[----:B------:R-:W-:Y:S02]  /*3e7f0*/  STS.U16 [R15+0x16000], R20 ;  /* 0x016000140f007388 */ /* 0x000fe40000000400 */
[----:B------:R-:W3:Y:S01]  /*3e800*/  LDL.LU R16, [R1+0xa8] ;  /* 0x0000a80001107983 */ /* 0x000ee20000300800 */
[----:B------:R1:W-:Y:S01]  /*3e810*/  STS.U16 [R15+0x16800], R0 ;  /* 0x016800000f007388 */ /* 0x0003e20000000400 */
[----:B------:R1:W-:Y:S02]  /*3e820*/  STS.U16 [R15+0x17000], R2 ;  /* 0x017000020f007388 */ /* 0x0003e40000000400 */
[----:B------:R1:W-:Y:S02]  /*3e830*/  STS.U16 [R15+0x17800], R3 ;  /* 0x017800030f007388 */ /* 0x0003e40000000400 */
[----:B------:R1:W-:Y:S01]  /*3e840*/  STS.U16 [R15+0x18000], R4 ;  /* 0x018000040f007388 */ /* 0x0003e20000000400 */
[----:B0-----:R-:W3:Y:S04]  /*3e850*/  LDL.LU R18, [R1+0xa4] ;  /* 0x0000a40001127983 */ /* 0x001ee80000300800 */
[----:B------:R0:W-:Y:S04]  /*3e860*/  STS.U16 [R15+0x18800], R5 ;  /* 0x018800050f007388 */ /* 0x0001e80000000400 */
[----:B-1----:R-:W3:Y:S01]  /*3e870*/  LDL.LU R0, [R1+0xa0] ;  /* 0x0000a00001007983 */ /* 0x002ee20000300800 */
[----:B------:R-:W4:Y:S02]  /*3e880*/  LDL.LU R2, [R1+0x9c] ;  /* 0x00009c0001027983 */ /* 0x000f240000300800 */
[----:B------:R1:W-:Y:S01]  /*3e890*/  STS.U16 [R15+0x19000], R6 ;  /* 0x019000060f007388 */ /* 0x0003e20000000400 */
[----:B------:R-:W4:Y:S01]  /*3e8a0*/  LDL.LU R3, [R1+0x98] ;  /* 0x0000980001037983 */ /* 0x000f220000300800 */
[----:B------:R-:W4:Y:S02]  /*3e8b0*/  LDL.LU R4, [R1+0x94] ;  /* 0x0000940001047983 */ /* 0x000f240000300800 */
[----:B------:R1:W-:Y:S02]  /*3e8c0*/  STS.U16 [R15+0x19800], R24 ;  /* 0x019800180f007388 */ /* 0x0003e40000000400 */
[----:B------:R1:W-:Y:S01]  /*3e8d0*/  STS.U16 [R15+0x1a000], R26 ;  /* 0x01a0001a0f007388 */ /* 0x0003e20000000400 */
[----:B0-----:R-:W4:Y:S04]  /*3e8e0*/  LDL.LU R5, [R1+0x90] ;  /* 0x0000900001057983 */ /* 0x001f280000300800 */
[----:B-1----:R-:W4:Y:S04]  /*3e8f0*/  LDL.LU R6, [R1+0x8c] ;  /* 0x00008c0001067983 */ /* 0x002f280000300800 */
[----:B------:R0:W-:Y:S04]  /*3e900*/  STS.U16 [R15+0x1a800], R28 ;  /* 0x01a8001c0f007388 */ /* 0x0001e80000000400 */
[----:B------:R-:W4:Y:S01]  /*3e910*/  LDL.LU R24, [R1+0x88] ;  /* 0x0000880001187983 */ /* 0x000f220000300800 */
[----:B------:R-:W4:Y:S03]  /*3e920*/  LDL.LU R26, [R1+0x84] ;  /* 0x00008400011a7983 */ /* 0x000f260000300800 */
[----:B0-----:R-:W4:Y:S04]  /*3e930*/  LDL.LU R28, [R1+0x80] ;  /* 0x00008000011c7983 */ /* 0x001f280000300800 */
[----:B--2---:R-:W-:Y:S01]  /*3e940*/  STL [R1+0x4418], R29 ;  /* 0x0044181d01007387 */ /* 0x004fe20000100800 */
[----:B------:R-:W-:Y:S02]  /*3e950*/  STL [R1+0x441c], R29 ;  /* 0x00441c1d01007387 */ /* 0x000fe40000100800 */
[----:B------:R-:W-:Y:S02]  /*3e960*/  STL [R1+0x4420], R29 ;  /* 0x0044201d01007387 */ /* 0x000fe40000100800 */
[----:B------:R-:W-:Y:S01]  /*3e970*/  STL [R1+0x4424], R29 ;  /* 0x0044241d01007387 */ /* 0x000fe20000100800 */
[----:B------:R-:W-:Y:S04]  /*3e980*/  STS.U16 [R15+0x1b000], R29 ;  /* 0x01b0001d0f007388 */ /* 0x000fe80000000400 */
[----:B------:R0:W-:Y:S01]  /*3e990*/  STL [R1+0x49b0], R29 ;  /* 0x0049b01d01007387 */ /* 0x0001e20000100800 */
[----:B------:R-:W-:Y:S02]  /*3e9a0*/  STS.U16 [R15+0x1b800], R27 ;  /* 0x01b8001b0f007388 */ /* 0x000fe40000000400 */
[----:B------:R-:W-:Y:S02]  /*3e9b0*/  STS.U16 [R15+0x1c000], R25 ;  /* 0x01c000190f007388 */ /* 0x000fe40000000400 */
[----:B------:R-:W-:Y:S01]  /*3e9c0*/  STS.U16 [R15+0x1c800], R13 ;  /* 0x01c8000d0f007388 */ /* 0x000fe20000000400 */
[----:B0-----:R-:W2:Y:S01]  /*3e9d0*/  LDL.LU R29, [R1+0xc4] ;  /* 0x0000c400011d7983 */ /* 0x001ea20000300800 */
[----:B------:R0:W-:Y:S03]  /*3e9e0*/  STL [R1+0x49b4], R27 ;  /* 0x0049b41b01007387 */ /* 0x0001e60000100800 */
[----:B------:R-:W-:Y:S01]  /*3e9f0*/  STS.U16 [R15+0x1d000], R12 ;  /* 0x01d0000c0f007388 */ /* 0x000fe20000000400 */
[----:B------:R-:W-:Y:S03]  /*3ea00*/  STS.U16 [R15+0x1d800], R11 ;  /* 0x01d8000b0f007388 */ /* 0x000fe60000000400 */
[----:B0-----:R-:W2:Y:S01]  /*3ea10*/  LDL.LU R27, [R1+0xc8] ;  /* 0x0000c800011b7983 */ /* 0x001ea20000300800 */
[----:B------:R0:W-:Y:S02]  /*3ea20*/  STL [R1+0x49b8], R25 ;  /* 0x0049b81901007387 */ /* 0x0001e40000100800 */
[----:B---3--:R-:W-:Y:S01]  /*3ea30*/  STS.U16 [R15+0x1e000], R10 ;  /* 0x01e0000a0f007388 */ /* 0x008fe20000000400 */
[----:B0-----:R-:W3:Y:S01]  /*3ea40*/  LDL.LU R25, [R1+0xd0] ;  /* 0x0000d00001197983 */ /* 0x001ee20000300800 */
[----:B------:R0:W-:Y:S02]  /*3ea50*/  STL [R1+0x49bc], R13 ;  /* 0x0049bc0d01007387 */ /* 0x0001e40000100800 */
[----:B------:R-:W-:Y:S02]  /*3ea60*/  STS.U16 [R15+0x1e800], R9 ;  /* 0x01e800090f007388 */ /* 0x000fe40000000400 */
[----:B----4-:R-:W-:Y:S01]  /*3ea70*/  STS.U16 [R15+0x1f000], R8 ;  /* 0x01f000080f007388 */ /* 0x010fe20000000400 */
[----:B0-----:R-:W4:Y:S01]  /*3ea80*/  LDL.LU R13, [R1+0xd4] ;  /* 0x0000d400010d7983 */ /* 0x001f220000300800 */
[----:B------:R0:W-:Y:S03]  /*3ea90*/  STL [R1+0x49c0], R12 ;  /* 0x0049c00c01007387 */ /* 0x0001e60000100800 */
[----:B------:R-:W-:Y:S04]  /*3eaa0*/  STS.U16 [R15+0x1f800], R7 ;  /* 0x01f800070f007388 */ /* 0x000fe80000000400 */
[----:B0-----:R-:W2:Y:S01]  /*3eab0*/  LDL.LU R12, [R1+0xd8] ;  /* 0x0000d800010c7983 */ /* 0x001ea20000300800 */
[----:B------:R0:W-:Y:S03]  /*3eac0*/  STL [R1+0x49c4], R11 ;  /* 0x0049c40b01007387 */ /* 0x0001e60000100800 */
[----:B0-----:R-:W2:Y:S01]  /*3ead0*/  LDL.LU R11, [R1+0xdc] ;  /* 0x0000dc00010b7983 */ /* 0x001ea20000300800 */
[----:B------:R-:W-:Y:S02]  /*3eae0*/  STL [R1+0x49c8], R10 ;  /* 0x0049c80a01007387 */ /* 0x000fe40000100800 */
[----:B------:R-:W-:Y:S02]  /*3eaf0*/  STL [R1+0x49cc], R9 ;  /* 0x0049cc0901007387 */ /* 0x000fe40000100800 */
[----:B------:R-:W-:Y:S01]  /*3eb00*/  STL [R1+0x49d0], R8 ;  /* 0x0049d00801007387 */ /* 0x000fe20000100800 */
[----:B------:R0:W-:Y:S01]  /*3eb10*/  STL [R1+0x49d8], R7 ;  /* 0x0049d80701007387 */ /* 0x0001e20000100800 */
[----:B------:R-:W-:Y:S03]  /*3eb20*/  STL [R1+0x49d4], R15 ;  /* 0x0049d40f01007387 */ /* 0x000fe60000100800 */
[----:B0-----:R-:W2:Y:S04]  /*3eb30*/  LDL.LU R7, [R1+0x70] ;  /* 0x0000700001077983 */ /* 0x001ea80000300800 */
[----:B--2---:R0:W-:Y:S04]  /*3eb40*/  STL [R1+0x49dc], R7 ;  /* 0x0049dc0701007387 */ /* 0x0041e80000100800 */
[----:B0-----:R-:W2:Y:S04]  /*3eb50*/  LDL.LU R7, [R1+0x74] ;  /* 0x0000740001077983 */ /* 0x001ea80000300800 */
[----:B--2---:R0:W-:Y:S04]  /*3eb60*/  STL [R1+0x49e0], R7 ;  /* 0x0049e00701007387 */ /* 0x0041e80000100800 */
[----:B0-----:R-:W2:Y:S01]  /*3eb70*/  LDL.LU R7, [R1+0x78] ;  /* 0x0000780001077983 */ /* 0x001ea20000300800 */
[----:B------:R-:W-:-:S05]  /*3eb80*/  LOP3.LUT R20, R15, 0x10, RZ, 0x3c, !PT ;  /* 0x000000100f147812 */ /* 0x000fca00078e3cff */
[----:B------:R-:W-:Y:S01]  /*3eb90*/  STS.U16 [R20+0x100], R11 ;  /* 0x0001000b14007388 */ /* 0x000fe20000000400 */
[----:B------:R-:W-:Y:S02]  /*3eba0*/  STS.U16 [R20+0x900], R12 ;  /* 0x0009000c14007388 */ /* 0x000fe40000000400 */
[----:B----4-:R-:W-:Y:S02]  /*3ebb0*/  STS.U16 [R20+0x1100], R13 ;  /* 0x0011000d14007388 */ /* 0x010fe40000000400 */
[----:B---3--:R-:W-:Y:S01]  /*3ebc0*/  STS.U16 [R20+0x1900], R25 ;  /* 0x0019001914007388 */ /* 0x008fe20000000400 */
[----:B------:R-:W-:Y:S01]  /*3ebd0*/  STS.U16 [R20+0x2100], R27 ;  /* 0x0021001b14007388 */ /* 0x000fe20000000400 */
[----:B------:R-:W-:Y:S02]  /*3ebe0*/  STS.U16 [R20+0x2900], R29 ;  /* 0x0029001d14007388 */ /* 0x000fe40000000400 */
[----:B------:R-:W-:Y:S02]  /*3ebf0*/  STS.U16 [R20+0x3100], R14 ;  /* 0x0031000e14007388 */ /* 0x000fe40000000400 */
[----:B------:R-:W-:Y:S01]  /*3ec00*/  STS.U16 [R20+0x3900], R23 ;  /* 0x0039001714007388 */ /* 0x000fe20000000400 */
[----:B------:R-:W-:Y:S04]  /*3ec10*/  STS.U16 [R20+0x4100], R22 ;  /* 0x0041001614007388 */ /* 0x000fe80000000400 */
        /* <DEDUP_REMOVED lines=13> */
[----:B------:R-:W3:Y:S04]  /*3ecf0*/  LDL.LU R23, [R1+0x40] ;  /* 0x0000400001177983 */ /* 0x000ee80000300800 */
[----:B------:R0:W-:Y:S01]  /*3ed00*/  STS.U16 [R20+0x4900], R21 ;  /* 0x0049001514007388 */ /* 0x0001e20000000400 */
[----:B------:R-:W3:Y:S02]  /*3ed10*/  LDL.LU R22, [R1+0x3c] ;  /* 0x00003c0001167983 */ /* 0x000ee40000300800 */
[----:B------:R1:W-:Y:S02]  /*3ed20*/  STS.U16 [R20+0x5100], R19 ;  /* 0x0051001314007388 */ /* 0x0003e40000000400 */
[----:B------:R1:W-:Y:S01]  /*3ed30*/  STS.U16 [R20+0x5900], R17 ;  /* 0x0059001114007388 */ /* 0x0003e20000000400 */
[----:B------:R1:W-:Y:S01]  /*3ed40*/  STS.U16 [R20+0x6100], R16 ;  /* 0x0061001014007388 */ /* 0x0003e20000000400 */
[----:B------:R1:W-:Y:S02]  /*3ed50*/  STS.U16 [R20+0x6900], R18 ;  /* 0x0069001214007388 */ /* 0x0003e40000000400 */
[----:B------:R1:W-:Y:S01]  /*3ed60*/  STS.U16 [R20+0x7100], R0 ;  /* 0x0071000014007388 */ /* 0x0003e20000000400 */
[----:B0-----:R-:W3:Y:S01]  /*3ed70*/  LDL.LU R21, [R1+0x38] ;  /* 0x0000380001157983 */ /* 0x001ee20000300800 */
[----:B-1----:R-:W3:Y:S03]  /*3ed80*/  LDL.LU R19, [R1+0x34] ;  /* 0x0000340001137983 */ /* 0x002ee60000300800 */
[----:B------:R-:W3:Y:S04]  /*3ed90*/  LDL.LU R17, [R1+0x30] ;  /* 0x0000300001117983 */ /* 0x000ee80000300800 */
[----:B------:R-:W3:Y:S01]  /*3eda0*/  LDL.LU R16, [R1+0x2c] ;  /* 0x00002c0001107983 */ /* 0x000ee20000300800 */
[----:B------:R-:W3:Y:S02]  /*3edb0*/  LDL.LU R18, [R1+0x28] ;  /* 0x0000280001127983 */ /* 0x000ee40000300800 */
[----:B------:R0:W-:Y:S02]  /*3edc0*/  STS.U16 [R20+0x7900], R2 ;  /* 0x0079000214007388 */ /* 0x0001e40000000400 */
[----:B------:R-:W3:Y:S01]  /*3edd0*/  LDL.LU R0, [R1+0x24] ;  /* 0x0000240001007983 */ /* 0x000ee20000300800 */
[----:B------:R1:W-:Y:S01]  /*3ede0*/  STS.U16 [R20+0x8100], R3 ;  /* 0x0081000314007388 */ /* 0x0003e20000000400 */
[----:B------:R1:W-:Y:S02]  /*3edf0*/  STS.U16 [R20+0x8900], R4 ;  /* 0x0089000414007388 */ /* 0x0003e40000000400 */
[----:B------:R1:W-:Y:S02]  /*3ee00*/  STS.U16 [R20+0x9100], R5 ;  /* 0x0091000514007388 */ /* 0x0003e40000000400 */
[----:B------:R1:W-:Y:S01]  /*3ee10*/  STS.U16 [R20+0x9900], R6 ;  /* 0x0099000614007388 */ /* 0x0003e20000000400 */
[----:B------:R1:W-:Y:S04]  /*3ee20*/  STS.U16 [R20+0xa100], R24 ;  /* 0x00a1001814007388 */ /* 0x0003e80000000400 */
[----:B0-----:R-:W3:Y:S01]  /*3ee30*/  LDL.LU R2, [R1+0x20] ;  /* 0x0000200001027983 */ /* 0x001ee20000300800 */
[----:B-1----:R-:W3:Y:S03]  /*3ee40*/  LDL.LU R3, [R1+0x1c] ;  /* 0x00001c0001037983 */ /* 0x002ee60000300800 */
[----:B------:R-:W3:Y:S04]  /*3ee50*/  LDL.LU R4, [R1+0x18] ;  /* 0x0000180001047983 */ /* 0x000ee80000300800 */
[----:B------:R-:W3:Y:S01]  /*3ee60*/  LDL.LU R5, [R1+0x14] ;  /* 0x0000140001057983 */ /* 0x000ee20000300800 */
[----:B------:R-:W3:Y:S02]  /*3ee70*/  LDL.LU R6, [R1+0x10] ;  /* 0x0000100001067983 */ /* 0x000ee40000300800 */
[----:B------:R0:W-:Y:S02]  /*3ee80*/  STS.U16 [R20+0xa900], R26 ;  /* 0x00a9001a14007388 */ /* 0x0001e40000000400 */
[----:B------:R-:W3:Y:S01]  /*3ee90*/  LDL.LU R24, [R1+0xc] ;  /* 0x00000c0001187983 */ /* 0x000ee20000300800 */
[----:B------:R1:W-:Y:S04]  /*3eea0*/  STS.U16 [R20+0xb100], R28 ;  /* 0x00b1001c14007388 */ /* 0x0003e80000000400 */
[----:B0-----:R-:W3:Y:S01]  /*3eeb0*/  LDL.LU R26, [R1+0x8] ;  /* 0x00000800011a7983 */ /* 0x001ee20000300800 */
[----:B-1----:R-:W3:Y:S03]  /*3eec0*/  LDL.LU R28, [R1] ;  /* 0x00000000011c7983 */ /* 0x002ee60000300800 */
        /* <DEDUP_REMOVED lines=22> */
[----:B------:R1:W-:Y:S01]  /*3f030*/  STS.U16 [R20+0x12100], R29 ;  /* 0x0121001d14007388 */ /* 0x0003e20000000400 */
[----:B------:R1:W-:Y:S03]  /*3f040*/  STS.U16 [R20+0x12900], R14 ;  /* 0x0129000e14007388 */ /* 0x0003e60000000400 */
[----:B0-----:R-:W2:Y:S01]  /*3f050*/  LDL.LU R12, [R1+0x49c0] ;  /* 0x0049c000010c7983 */ /* 0x001ea20000300800 */
[----:B-1----:R-:W2:Y:S03]  /*3f060*/  LDL.LU R13, [R1+0x49bc] ;  /* 0x0049bc00010d7983 */ /* 0x002ea60000300800 */
[----:B------:R-:W2:Y:S01]  /*3f070*/  LDL.LU R25, [R1+0x49b8] ;  /* 0x0049b80001197983 */ /* 0x000ea20000300800 */
[----:B------:R-:W2:Y:S03]  /*3f080*/  LDL.LU R27, [R1+0x49b4] ;  /* 0x0049b400011b7983 */ /* 0x000ea60000300800 */
        /* <DEDUP_REMOVED lines=33> */
[----:B------:R-:W2:Y:S02]  /*3f2a0*/  LDL.LU R28, [R1+0x496c] ;  /* 0x00496c00011c7983 */ /* 0x000ea40000300800 */
[----:B--2---:R-:W-:Y:S01]  /*3f2b0*/  STS.U16 [R20+0x1b100], R28 ;  /* 0x01b1001c14007388 */ /* 0x004fe20000000400 */
[----:B------:R-:W-:Y:S02]  /*3f2c0*/  STS.U16 [R20+0x1b900], R26 ;  /* 0x01b9001a14007388 */ /* 0x000fe40000000400 */
[----:B------:R-:W-:Y:S02]  /*3f2d0*/  STS.U16 [R20+0x1c100], R24 ;  /* 0x01c1001814007388 */ /* 0x000fe40000000400 */
[----:B------:R-:W-:Y:S01]  /*3f2e0*/  STS.U16 [R20+0x1c900], R6 ;  /* 0x01c9000614007388 */ /* 0x000fe20000000400 */
[----:B------:R-:W-:Y:S01]  /*3f2f0*/  STS.U16 [R20+0x1d100], R5 ;  /* 0x01d1000514007388 */ /* 0x000fe20000000400 */
[----:B------:R-:W-:Y:S02]  /*3f300*/  STS.U16 [R20+0x1d900], R4 ;  /* 0x01d9000414007388 */ /* 0x000fe40000000400 */
[----:B------:R0:W-:Y:S02]  /*3f310*/  STS.U16 [R20+0x1e100], R3 ;  /* 0x01e1000314007388 */ /* 0x0001e40000000400 */
[----:B------:R1:W-:Y:S01]  /*3f320*/  STS.U16 [R20+0x1e900], R2 ;  /* 0x01e9000214007388 */ /* 0x0003e20000000400 */
[----:B0-----:R-:W2:Y:S04]  /*3f330*/  LDL R3, [R1+0x1b84] ;  /* 0x001b840001037983 */ /* 0x001ea80000100800 */
[----:B-1----:R-:W2:Y:S04]  /*3f340*/  LDL R2, [R1+0xba8] ;  /* 0x000ba80001027983 */ /* 0x002ea80000100800 */
[----:B------:R-:W-:Y:S01]  /*3f350*/  STS.U16 [R20+0x1f100], R0 ;  /* 0x01f1000014007388 */ /* 0x000fe20000000400 */
[----:B------:R0:W-:Y:S01]  /*3f360*/  STS.U16 [R20+0x1f900], R19 ;  /* 0x01f9001314007388 */ /* 0x0001e20000000400 */
[----:B------:R-:W-:-:S02]  /*3f370*/  PRMT R14, RZ, 0x7610, R14 ;  /* 0x00007610ff0e7816 */ /* 0x000fc4000000000e */
[----:B0-----:R-:W3:Y:S01]  /*3f380*/  LDL.LU R20, [R1+0x4968] ;  /* 0x0049680001147983 */ /* 0x001ee20000300800 */
[----:B--2---:R-:W-:-:S04]  /*3f390*/  @!P0 LOP3.LUT R3, R3, R2, RZ, 0x3c, !PT ;  /* 0x0000000203038212 */ /* 0x004fc800078e3cff */
[----:B------:R-:W-:-:S04]  /*3f3a0*/  @!P0 LOP3.LUT R2, R3, R2, RZ, 0x3c, !PT ;  /* 0x0000000203028212 */ /* 0x000fc800078e3cff */
[----:B------:R-:W-:-:S05]  /*3f3b0*/  @!P0 LOP3.LUT R3, R3, R2, RZ, 0x3c, !PT ;  /* 0x0000000203038212 */ /* 0x000fca00078e3cff */
[----:B------:R-:W2:Y:S01]  /*3f3c0*/  @!P0 LDG.E.U16 R14, [R2.64] ;  /* 0x0000000a020e8981 */ /* 0x000ea2000c1e1500 */
[----:B----4-:R-:W-:-:S05]  /*3f3d0*/  LOP3.LUT R15, R15, 0x20, RZ, 0x3c, !PT ;  /* 0x000000200f0f7812 */ /* 0x010fca00078e3cff */
[----:B---3--:R-:W-:Y:S01]  /*3f3e0*/  STS.U16 [R15+0x200], R20 ;  /* 0x000200140f007388 */ /* 0x008fe20000000400 */
[----:B------:R-:W-:Y:S02]  /*3f3f0*/  STS.U16 [R15+0xa00], R18 ;  /* 0x000a00120f007388 */ /* 0x000fe40000000400 */
[----:B------:R-:W-:Y:S02]  /*3f400*/  STS.U16 [R15+0x1200], R16 ;  /* 0x001200100f007388 */ /* 0x000fe40000000400 */
[----:B------:R-:W-:Y:S01]  /*3f410*/  STS.U16 [R15+0x1a00], R17 ;  /* 0x001a00110f007388 */ /* 0x000fe20000000400 */
[----:B------:R-:W-:Y:S01]  /*3f420*/  STS.U16 [R15+0x2200], R21 ;  /* 0x002200150f007388 */ /* 0x000fe20000000400 */
[----:B------:R-:W-:Y:S02]  /*3f430*/  STS.U16 [R15+0x2a00], R22 ;  /* 0x002a00160f007388 */ /* 0x000fe40000000400 */
[----:B------:R0:W-:Y:S02]  /*3f440*/  STS.U16 [R15+0x3200], R23 ;  /* 0x003200170f007388 */ /* 0x0001e40000000400 */
[----:B0-----:R-:W3:Y:S04]  /*3f450*/  LDL.LU R15, [R1+0x4964] ;  /* 0x00496400010f7983 */ /* 0x001ee80000300800 */
[----:B--2---:R0:W-:Y:S04]  /*3f460*/  STL [R1+0x98c], R14 ;  /* 0x00098c0e01007387 */ /* 0x0041e80000100800 */
[----:B0-----:R-:W2:Y:S01]  /*3f470*/  LDL.LU R14, [R1+0x4960] ;  /* 0x00496000010e7983 */ /* 0x001ea20000300800 */
[----:B------:R-:W4:Y:S02]  /*3f480*/  LDL R2, [R1+0xba4] ;  /* 0x000ba40001027983 */ /* 0x000f240000100800 */
[----:B------:R-:W4:Y:S01]  /*3f490*/  LDL R3, [R1+0x1b80] ;  /* 0x001b800001037983 */ /* 0x000f220000100800 */
[----:B---3--:R-:W-:-:S02]  /*3f4a0*/  PRMT R15, RZ, 0x7610, R15 ;  /* 0x00007610ff0f7816 */ /* 0x008fc4000000000f */
[----:B----4-:R-:W-:-:S04]  /*3f4b0*/  @!P0 LOP3.LUT R3, R3, R2, RZ, 0x3c, !PT ;  /* 0x0000000203038212 */ /* 0x010fc800078e3cff */
[----:B------:R-:W-:-:S04]  /*3f4c0*/  @!P0 LOP3.LUT R2, R3, R2, RZ, 0x3c, !PT ;  /* 0x0000000203028212 */ /* 0x000fc800078e3cff */
[----:B------:R-:W-:-:S05]  /*3f4d0*/  @!P0 LOP3.LUT R3, R3, R2, RZ, 0x3c, !PT ;  /* 0x0000000203038212 */ /* 0x000fca00078e3cff */
[----:B------:R-:W3:Y:S04]  /*3f4e0*/  @!P0 LDG.E.U16 R15, [R2.64] ;  /* 0x0000000a020f8981 */ /* 0x000ee8000c1e1500 */
[----:B---3--:R0:W-:Y:S04]  /*3f4f0*/  STL [R1+0x988], R15 ;  /* 0x0009880f01007387 */ /* 0x0081e80000100800 */
[----:B0-----:R-:W3:Y:S01]  /*3f500*/  LDL.LU R15, [R1+0x495c] ;  /* 0x00495c00010f7983 */ /* 0x001ee20000300800 */
[----:B------:R-:W4:Y:S02]  /*3f510*/  LDL R2, [R1+0xba0] ;  /* 0x000ba00001027983 */ /* 0x000f240000100800 */
[----:B------:R-:W4:Y:S01]  /*3f520*/  LDL R3, [R1+0x1b7c] ;  /* 0x001b7c0001037983 */ /* 0x000f220000100800 */
[----:B--2---:R-:W-:-:S02]  /*3f530*/  PRMT R14, RZ, 0x7610, R14 ;  /* 0x00007610ff0e7816 */ /* 0x004fc4000000000e */
[----:B----4-:R-:W-:-:S04]  /*3f540*/  @!P0 LOP3.LUT R3, R3, R2, RZ, 0x3c, !PT ;  /* 0x0000000203038212 */ /* 0x010fc800078e3cff */
[----:B------:R-:W-:-:S04]  /*3f550*/  @!P0 LOP3.LUT R2, R3, R2, RZ, 0x3c, !PT ;  /* 0x0000000203028212 */ /* 0x000fc800078e3cff */
[----:B------:R-:W-:-:S05]  /*3f560*/  @!P0 LOP3.LUT R3, R3, R2, RZ, 0x3c, !PT ;  /* 0x0000000203038212 */ /* 0x000fca00078e3cff */
[----:B------:R-:W2:Y:S04]  /*3f570*/  @!P0 LDG.E.U16 R14, [R2.64] ;  /* 0x0000000a020e8981 */ /* 0x000ea8000c1e1500 */
        /* <DEDUP_REMOVED lines=2379> */
[----:B------:R-:W4:Y:S02]  /*48a30*/  LDL R3, [R1+0x1040] ;  /* 0x0010400001037983 */ /* 0x000f240000100800 */
[----:B----4-:R-:W-:-:S02]  /*48a40*/  @!P0 LOP3.LUT R3, R3, R2, RZ, 0x3c, !PT ;  /* 0x0000000203038212 */ /* 0x010fc400078e3cff */
[----:B--2---:R-:W-:Y:S02]  /*48a50*/  PRMT R14, RZ, 0x7610, R14 ;  /* 0x00007610ff0e7816 */ /* 0x004fe4000000000e */
        /* <DEDUP_REMOVED lines=573> */
[----:B------:R-:W4:Y:S01]  /*4ae30*/  LDL R3, [R1+0xca0] ;  /* 0x000ca00001037983 */ /* 0x000f220000100800 */
[----:B------:R-:W-:-:S02]  /*4ae40*/  PRMT R24, RZ, 0x7610, R24 ;  /* 0x00007610ff187816 */ /* 0x000fc40000000018 */
[----:B----4-:R-:W-:-:S04]  /*4ae50*/  @!P0 LOP3.LUT R3, R3, R2, RZ, 0x3c, !PT ;  /* 0x0000000203038212 */ /* 0x010fc800078e3cff */
[----:B------:R-:W-:-:S04]  /*4ae60*/  @!P0 LOP3.LUT R2, R3, R2, RZ, 0x3c, !PT ;  /* 0x0000000203028212 */ /* 0x000fc800078e3cff */
[----:B------:R-:W-:-:S05]  /*4ae70*/  @!P0 LOP3.LUT R3, R3, R2, RZ, 0x3c, !PT ;  /* 0x0000000203038212 */ /* 0x000fca00078e3cff */
[----:B------:R0:W4:Y:S04]  /*4ae80*/  @!P0 LDG.E.U16 R24, [R2.64] ;  /* 0x0000000a02188981 */ /* 0x000128000c1e1500 */
[----:B0-----:R-:W2:Y:S04]  /*4ae90*/  LDL R2, [R1+0xc5c] ;  /* 0x000c5c0001027983 */ /* 0x001ea80000100800 */
[----:B------:R-:W2:Y:S01]  /*4aea0*/  LDL R3, [R1+0xc60] ;  /* 0x000c600001037983 */ /* 0x000ea20000100800 */
[----:B------:R-:W-:-:S03]  /*4aeb0*/  PRMT R13, RZ, 0x7610, R13 ;  /* 0x00007610ff0d7816 */ /* 0x000fc6000000000d */
[----:B----4-:R0:W-:Y:S04]  /*4aec0*/  STL [R1+0x4400], R24 ;  /* 0x0044001801007387 */ /* 0x0101e80000100800 */
[----:B0-----:R-:W4:Y:S01]  /*4aed0*/  LDL R24, [R1+0xc20] ;  /* 0x000c200001187983 */ /* 0x001f220000100800 */
[----:B--2---:R-:W-:-:S04]  /*4aee0*/  @!P0 LOP3.LUT R3, R3, R2, RZ, 0x3c, !PT ;  /* 0x0000000203038212 */ /* 0x004fc800078e3cff */
[----:B------:R-:W-:-:S04]  /*4aef0*/  @!P0 LOP3.LUT R2, R3, R2, RZ, 0x3c, !PT ;  /* 0x0000000203028212 */ /* 0x000fc800078e3cff */
[----:B------:R-:W-:-:S05]  /*4af00*/  @!P0 LOP3.LUT R3, R3, R2, RZ, 0x3c, !PT ;  /* 0x0000000203038212 */ /* 0x000fca00078e3cff */
[----:B------:R0:W2:Y:S04]  /*4af10*/  @!P0 LDG.E.U16 R13, [R2.64] ;  /* 0x0000000a020d8981 */ /* 0x0000a8000c1e1500 */
[----:B0-----:R-:W3:Y:S01]  /*4af20*/  LDL R3, [R1+0xc1c] ;  /* 0x000c1c0001037983 */ /* 0x001ee20000100800 */
[----:B------:R-:W-:Y:S01]  /*4af30*/  PRMT R12, RZ, 0x7610, R12 ;  /* 0x00007610ff0c7816 */ /* 0x000fe2000000000c */
[----:B----4-:R-:W-:Y:S02]  /*4af40*/  @!P0 IMAD.MOV.U32 R2, RZ, RZ, R24 ;  /* 0x000000ffff028224 */ /* 0x010fe400078e0018 */
[----:B--2---:R-:W-:Y:S01]  /*4af50*/  STL [R1+0x4404], R13 ;  /* 0x0044040d01007387 */ /* 0x004fe20000100800 */
[----:B------:R-:W-:Y:S01]  /*4af60*/  PRMT R11, RZ, 0x7610, R11 ;  /* 0x00007610ff0b7816 */ /* 0x000fe2000000000b */
[----:B------:R-:W2:Y:S02]  /*4af70*/  LDL R24, [R1+0xd90] ;  /* 0x000d900001187983 */ /* 0x000ea40000100800 */
[----:B---3--:R0:W3:Y:S04]  /*4af80*/  @!P0 LDG.E.U16 R12, [R2.64] ;  /* 0x0000000a020c8981 */ /* 0x0080e8000c1e1500 */
[----:B0-----:R-:W4:Y:S04]  /*4af90*/  LDL R2, [R1+0xbdc] ;  /* 0x000bdc0001027983 */ /* 0x001f280000100800 */
[----:B------:R-:W4:Y:S02]  /*4afa0*/  LDL R3, [R1+0xbe0] ;  /* 0x000be00001037983 */ /* 0x000f240000100800 */
[----:B----4-:R-:W-:-:S04]  /*4afb0*/  @!P0 LOP3.LUT R3, R3, R2, RZ, 0x3c, !PT ;  /* 0x0000000203038212 */ /* 0x010fc800078e3cff */
[----:B------:R-:W-:-:S04]  /*4afc0*/  @!P0 LOP3.LUT R2, R3, R2, RZ, 0x3c, !PT ;  /* 0x0000000203028212 */ /* 0x000fc800078e3cff */
[----:B------:R-:W-:Y:S01]  /*4afd0*/  @!P0 LOP3.LUT R3, R3, R2, RZ, 0x3c, !PT ;  /* 0x0000000203038212 */ /* 0x000fe200078e3cff */
[----:B---3--:R-:W-:Y:S04]  /*4afe0*/  STL [R1+0x4408], R12 ;  /* 0x0044080c01007387 */ /* 0x008fe80000100800 */
[----:B------:R0:W3:Y:S04]  /*4aff0*/  @!P0 LDG.E.U16 R11, [R2.64] ;  /* 0x0000000a020b8981 */ /* 0x0000e8000c1e1500 */
[----:B0-----:R-:W4:Y:S04]  /*4b000*/  LDL R2, [R1+0xdbc] ;  /* 0x000dbc0001027983 */ /* 0x001f280000100800 */
[----:B------:R-:W4:Y:S01]  /*4b010*/  LDL R3, [R1+0xdc0] ;  /* 0x000dc00001037983 */ /* 0x000f220000100800 */
[----:B------:R-:W-:-:S02]  /*4b020*/  PRMT R14, RZ, 0x7610, R14 ;  /* 0x00007610ff0e7816 */ /* 0x000fc4000000000e */
[----:B----4-:R-:W-:-:S04]  /*4b030*/  @!P0 LOP3.LUT R3, R3, R2, RZ, 0x3c, !PT ;  /* 0x0000000203038212 */ /* 0x010fc800078e3cff */
[----:B------:R-:W-:-:S04]  /*4b040*/  @!P0 LOP3.LUT R2, R3, R2, RZ, 0x3c, !PT ;  /* 0x0000000203028212 */ /* 0x000fc800078e3cff */
[----:B------:R-:W-:-:S05]  /*4b050*/  @!P0 LOP3.LUT R3, R3, R2, RZ, 0x3c, !PT ;  /* 0x0000000203038212 */ /* 0x000fca00078e3cff */
[----:B------:R-:W4:Y:S04]  /*4b060*/  @!P0 LDG.E.U16 R14, [R2.64] ;  /* 0x0000000a020e8981 */ /* 0x000f28000c1e1500 */
[----:B---3--:R-:W-:Y:S04]  /*4b070*/  STL [R1+0x440c], R11 ;  /* 0x00440c0b01007387 */ /* 0x008fe80000100800 */
[----:B----4-:R0:W-:Y:S04]  /*4b080*/  STL [R1+0x54], R14 ;  /* 0x0000540e01007387 */ /* 0x0101e80000100800 */
[----:B0-----:R-:W3:Y:S01]  /*4b090*/  LDL.LU R14, [R1+0x4434] ;  /* 0x00443400010e7983 */ /* 0x001ee20000300800 */
[----:B------:R-:W4:Y:S02]  /*4b0a0*/  LDL R2, [R1+0xdb4] ;  /* 0x000db40001027983 */ /* 0x000f240000100800 */
[----:B------:R-:W4:Y:S02]  /*4b0b0*/  LDL R3, [R1+0xdb8] ;  /* 0x000db80001037983 */ /* 0x000f240000100800 */
[----:B----4-:R-:W-:-:S02]  /*4b0c0*/  @!P0 LOP3.LUT R3, R3, R2, RZ, 0x3c, !PT ;  /* 0x0000000203038212 */ /* 0x010fc400078e3cff */
[----:B---3--:R-:W-:Y:S02]  /*4b0d0*/  PRMT R14, RZ, 0x7610, R14 ;  /* 0x00007610ff0e7816 */ /* 0x008fe4000000000e */
[----:B------:R-:W-:-:S04]  /*4b0e0*/  @!P0 LOP3.LUT R2, R3, R2, RZ, 0x3c, !PT ;  /* 0x0000000203028212 */ /* 0x000fc800078e3cff */
[----:B------:R-:W-:-:S05]  /*4b0f0*/  @!P0 LOP3.LUT R3, R3, R2, RZ, 0x3c, !PT ;  /* 0x0000000203038212 */ /* 0x000fca00078e3cff */
[----:B------:R-:W3:Y:S04]  /*4b100*/  @!P0 LDG.E.U16 R14, [R2.64] ;  /* 0x0000000a020e8981 */ /* 0x000ee8000c1e1500 */
[----:B---3--:R0:W-:Y:S04]  /*4b110*/  STL [R1+0x50], R14 ;  /* 0x0000500e01007387 */ /* 0x0081e80000100800 */
[----:B0-----:R-:W3:Y:S01]  /*4b120*/  LDL.LU R14, [R1+0x4430] ;  /* 0x00443000010e7983 */ /* 0x001ee20000300800 */
[----:B------:R-:W4:Y:S02]  /*4b130*/  LDL R2, [R1+0xd94] ;  /* 0x000d940001027983 */ /* 0x000f240000100800 */
[----:B------:R-:W4:Y:S02]  /*4b140*/  LDL R3, [R1+0xd98] ;  /* 0x000d980001037983 */ /* 0x000f240000100800 */
[----:B----4-:R-:W-:-:S02]  /*4b150*/  @!P0 LOP3.LUT R3, R3, R2, RZ, 0x3c, !PT ;  /* 0x0000000203038212 */ /* 0x010fc400078e3cff */
[----:B---3--:R-:W-:Y:S02]  /*4b160*/  PRMT R14, RZ, 0x7610, R14 ;  /* 0x00007610ff0e7816 */ /* 0x008fe4000000000e */
[----:B------:R-:W-:-:S04]  /*4b170*/  @!P0 LOP3.LUT R2, R3, R2, RZ, 0x3c, !PT ;  /* 0x0000000203028212 */ /* 0x000fc800078e3cff */
[----:B------:R-:W-:-:S05]  /*4b180*/  @!P0 LOP3.LUT R3, R3, R2, RZ, 0x3c, !PT ;  /* 0x0000000203038212 */ /* 0x000fca00078e3cff */
[----:B------:R0:W3:Y:S04]  /*4b190*/  @!P0 LDG.E.U16 R14, [R2.64] ;  /* 0x0000000a020e8981 */ /* 0x0000e8000c1e1500 */
[----:B0-----:R-:W4:Y:S01]  /*4b1a0*/  LDL R3, [R1+0xd8c] ;  /* 0x000d8c0001037983 */ /* 0x001f220000100800 */
[----:B------:R-:W-:Y:S01]  /*4b1b0*/  PRMT R13, RZ, 0x7610, R13 ;  /* 0x00007610ff0d7816 */ /* 0x000fe2000000000d */
[----:B--2---:R-:W-:Y:S02]  /*4b1c0*/  @!P0 IMAD.MOV.U32 R2, RZ, RZ, R24 ;  /* 0x000000ffff028224 */ /* 0x004fe400078e0018 */
[----:B---3--:R0:W-:Y:S01]  /*4b1d0*/  STL [R1+0x48], R14 ;  /* 0x0000480e01007387 */ /* 0x0081e20000100800 */
[----:B------:R-:W-:Y:S01]  /*4b1e0*/  PRMT R15, RZ, 0x7610, R15 ;  /* 0x00007610ff0f7816 */ /* 0x000fe2000000000f */
[----:B------:R-:W2:Y:S02]  /*4b1f0*/  LDL R24, [R1+0xc54] ;  /* 0x000c540001187983 */ /* 0x000ea40000100800 */
[----:B----4-:R1:W3:Y:S04]  /*4b200*/  @!P0 LDG.E.U16 R13, [R2.64] ;  /* 0x0000000a020d8981 */ /* 0x0102e8000c1e1500 */
[----:B0-----:R-:W4:Y:S04]  /*4b210*/  LDL R14, [R1+0xc98] ;  /* 0x000c9800010e7983 */ /* 0x001f280000100800 */
[----:B-1----:R-:W2:Y:S04]  /*4b220*/  LDL R2, [R1+0xd54] ;  /* 0x000d540001027983 */ /* 0x002ea80000100800 */
[----:B------:R-:W2:Y:S02]  /*4b230*/  LDL R3, [R1+0xd58] ;  /* 0x000d580001037983 */ /* 0x000ea40000100800 */
[----:B--2---:R-:W-:-:S04]  /*4b240*/  @!P0 LOP3.LUT R3, R3, R2, RZ, 0x3c, !PT ;  /* 0x0000000203038212 */ /* 0x004fc800078e3cff */
[----:B------:R-:W-:-:S04]  /*4b250*/  @!P0 LOP3.LUT R2, R3, R2, RZ, 0x3c, !PT ;  /* 0x0000000203028212 */ /* 0x000fc800078e3cff */
[----:B------:R-:W-:-:S05]  /*4b260*/  @!P0 LOP3.LUT R3, R3, R2, RZ, 0x3c, !PT ;  /* 0x0000000203038212 */ /* 0x000fca00078e3cff */
[----:B------:R-:W2:Y:S04]  /*4b270*/  @!P0 LDG.E.U16 R15, [R2.64] ;  /* 0x0000000a020f8981 */ /* 0x000ea8000c1e1500 */
[----:B---3--:R0:W-:Y:S04]  /*4b280*/  STL [R1+0x44], R13 ;  /* 0x0000440d01007387 */ /* 0x0081e80000100800 */
[----:B0-----:R-:W3:Y:S04]  /*4b290*/  LDL R13, [R1+0xc58] ;  /* 0x000c5800010d7983 */ /* 0x001ee80000100800 */
[----:B--2---:R0:W-:Y:S04]  /*4b2a0*/  STL [R1+0x3c], R15 ;  /* 0x00003c0f01007387 */ /* 0x0041e80000100800 */
[----:B0-----:R-:W2:Y:S01]  /*4b2b0*/  LDL.LU R15, [R1+0x442c] ;  /* 0x00442c00010f7983 */ /* 0x001ea20000300800 */
[----:B------:R-:W2:Y:S02]  /*4b2c0*/  LDL R2, [R1+0xd14] ;  /* 0x000d140001027983 */ /* 0x000ea40000100800 */
[----:B------:R-:W2:Y:S02]  /*4b2d0*/  LDL R3, [R1+0xd18] ;  /* 0x000d180001037983 */ /* 0x000ea40000100800 */
[----:B--2---:R-:W-:-:S02]  /*4b2e0*/  @!P0 LOP3.LUT R3, R3, R2, RZ, 0x3c, !PT ;  /* 0x0000000203038212 */ /* 0x004fc400078e3cff */
[----:B------:R-:W-:Y:S02]  /*4b2f0*/  PRMT R15, RZ, 0x7610, R15 ;  /* 0x00007610ff0f7816 */ /* 0x000fe4000000000f */
[----:B------:R-:W-:-:S04]  /*4b300*/  @!P0 LOP3.LUT R2, R3, R2, RZ, 0x3c, !PT ;  /* 0x0000000203028212 */ /* 0x000fc800078e3cff */
[----:B------:R-:W-:-:S05]  /*4b310*/  @!P0 LOP3.LUT R3, R3, R2, RZ, 0x3c, !PT ;  /* 0x0000000203038212 */ /* 0x000fca00078e3cff */
[----:B------:R-:W2:Y:S04]  /*4b320*/  @!P0 LDG.E.U16 R15, [R2.64] ;  /* 0x0000000a020f8981 */ /* 0x000ea8000c1e1500 */
        /* <DEDUP_REMOVED lines=8> */
[----:B------:R0:W2:Y:S04]  /*4b3b0*/  @!P0 LDG.E.U16 R15, [R2.64] ;  /* 0x0000000a020f8981 */ /* 0x0000a8000c1e1500 */
[----:B0-----:R-:W2:Y:S01]  /*4b3c0*/  LDL R3, [R1+0xc94] ;  /* 0x000c940001037983 */ /* 0x001ea20000100800 */
[----:B------:R-:W-:Y:S01]  /*4b3d0*/  PRMT R22, RZ, 0x7610, R22 ;  /* 0x00007610ff167816 */ /* 0x000fe20000000016 */
[----:B----4-:R-:W-:Y:S01]  /*4b3e0*/  @!P0 IMAD.MOV.U32 R2, RZ, RZ, R14 ;  /* 0x000000ffff028224 */ /* 0x010fe200078e000e */
[----:B------:R-:W-:-:S04]  /*4b3f0*/  PRMT R10, RZ, 0x7610, R10 ;  /* 0x00007610ff0a7816 */ /* 0x000fc8000000000a */
[----:B--2---:R3:W2:Y:S04]  /*4b400*/  @!P0 LDG.E.U16 R22, [R2.64] ;  /* 0x0000000a02168981 */ /* 0x0046a8000c1e1500 */
[----:B------:R0:W-:Y:S01]  /*4b410*/  STL [R1+0x18], R15 ;  /* 0x0000180f01007387 */ /* 0x0001e20000100800 */
[----:B------:R-:W4:Y:S02]  /*4b420*/  LDL R14, [R1+0xd88] ;  /* 0x000d8800010e7983 */ /* 0x000f240000100800 */
[----:B---3--:R-:W-:Y:S02]  /*4b430*/  @!P0 IMAD.MOV.U32 R2, RZ, RZ, R13 ;  /* 0x000000ffff028224 */ /* 0x008fe400078e000d */
[----:B------:R-:W-:Y:S01]  /*4b440*/  @!P0 IMAD.MOV.U32 R3, RZ, RZ, R24 ;  /* 0x000000ffff038224 */ /* 0x000fe200078e0018 */
[----:B0-----:R-:W3:Y:S04]  /*4b450*/  LDL R15, [R1+0xbd8] ;  /* 0x000bd800010f7983 */ /* 0x001ee80000100800 */
[----:B------:R0:W3:Y:S04]  /*4b460*/  @!P0 LDG.E.U16 R10, [R2.64] ;  /* 0x0000000a020a8981 */ /* 0x0000e8000c1e1500 */
[----:B--2---:R-:W-:Y:S01]  /*4b470*/  STL [R1+0x43e0], R22 ;  /* 0x0043e01601007387 */ /* 0x004fe20000100800 */
[----:B0-----:R-:W2:Y:S02]  /*4b480*/  LDL R2, [R1+0xc14] ;  /* 0x000c140001027983 */ /* 0x001ea40000100800 */
[----:B------:R-:W2:Y:S02]  /*4b490*/  LDL R3, [R1+0xc18] ;  /* 0x000c180001037983 */ /* 0x000ea40000100800 */
[----:B------:R-:W4:Y:S01]  /*4b4a0*/  LDL R24, [R1+0xd7c] ;  /* 0x000d7c0001187983 */ /* 0x000f220000100800 */
[----:B------:R-:W4:Y:S01]  /*4b4b0*/  LDL R13, [R1+0xd80] ;  /* 0x000d8000010d7983 */ /* 0x000f220000100800 */
[----:B------:R-:W-:-:S03]  /*4b4c0*/  PRMT R9, RZ, 0x7610, R9 ;  /* 0x00007610ff097816 */ /* 0x000fc60000000009 */
[----:B---3--:R0:W-:Y:S04]  /*4b4d0*/  STL [R1+0x43e4], R10 ;  /* 0x0043e40a01007387 */ /* 0x0081e80000100800 */
[----:B0-----:R-:W3:Y:S01]  /*4b4e0*/  LDL R10, [R1+0xbd4] ;  /* 0x000bd400010a7983 */ /* 0x001ee20000100800 */
[----:B--2---:R-:W-:-:S04]  /*4b4f0*/  @!P0 LOP3.LUT R3, R3, R2, RZ, 0x3c, !PT ;  /* 0x0000000203038212 */ /* 0x004fc800078e3cff */
[----:B------:R-:W-:-:S04]  /*4b500*/  @!P0 LOP3.LUT R2, R3, R2, RZ, 0x3c, !PT ;  /* 0x0000000203028212 */ /* 0x000fc800078e3cff */
[----:B------:R-:W-:-:S05]  /*4b510*/  @!P0 LOP3.LUT R3, R3, R2, RZ, 0x3c, !PT ;  /* 0x0000000203038212 */ /* 0x000fca00078e3cff */
[----:B------:R0:W2:Y:S01]  /*4b520*/  @!P0 LDG.E.U16 R9, [R2.64] ;  /* 0x0000000a02098981 */ /* 0x0000a2000c1e1500 */
[----:B------:R-:W-:Y:S01]  /*4b530*/  PRMT R8, RZ, 0x7610, R8 ;  /* 0x00007610ff087816 */ /* 0x000fe20000000008 */
[----:B0-----:R-:W-:Y:S02]  /*4b540*/  @!P0 IMAD.MOV.U32 R2, RZ, RZ, R15 ;  /* 0x000000ffff028224 */ /* 0x001fe400078e000f */
[----:B---3--:R-:W-:-:S05]  /*4b550*/  @!P0 IMAD.MOV.U32 R3, RZ, RZ, R10 ;  /* 0x000000ffff038224 */ /* 0x008fca00078e000a */
[----:B------:R0:W3:Y:S04]  /*4b560*/  @!P0 LDG.E.U16 R8, [R2.64] ;  /* 0x0000000a02088981 */ /* 0x0000e8000c1e1500 */
[----:B--2---:R-:W-:Y:S01]  /*4b570*/  STL [R1+0x43e8], R9 ;  /* 0x0043e80901007387 */ /* 0x004fe20000100800 */
[----:B0-----:R-:W2:Y:S01]  /*4b580*/  LDL R3, [R1+0xd84] ;  /* 0x000d840001037983 */ /* 0x001ea20000100800 */
[----:B------:R-:W-:Y:S01]  /*4b590*/  PRMT R29, RZ, 0x7610, R29 ;  /* 0x00007610ff1d7816 */ /* 0x000fe2000000001d */
[----:B----4-:R-:W-:Y:S01]  /*4b5a0*/  @!P0 IMAD.MOV.U32 R2, RZ, RZ, R14 ;  /* 0x000000ffff028224 */ /* 0x010fe200078e000e */
[----:B------:R-:W-:Y:S01]  /*4b5b0*/  PRMT R12, RZ, 0x7610, R12 ;  /* 0x00007610ff0c7816 */ /* 0x000fe2000000000c */
[----:B------:R-:W4:Y:S04]  /*4b5c0*/  LDL R15, [R1+0xd4c] ;  /* 0x000d4c00010f7983 */ /* 0x000f280000100800 */
[----:B------:R-:W4:Y:S04]  /*4b5d0*/  LDL R10, [R1+0xd50] ;  /* 0x000d5000010a7983 */ /* 0x000f280000100800 */
[----:B--2---:R0:W2:Y:S04]  /*4b5e0*/  @!P0 LDG.E.U16 R29, [R2.64] ;  /* 0x0000000a021d8981 */ /* 0x0040a8000c1e1500 */
[----:B---3--:R1:W-:Y:S01]  /*4b5f0*/  STL [R1+0x43ec], R8 ;  /* 0x0043ec0801007387 */ /* 0x0083e20000100800 */
[----:B------:R-:W3:Y:S02]  /*4b600*/  LDL R14, [R1+0xd0c] ;  /* 0x000d0c00010e7983 */ /* 0x000ee40000100800 */
[----:B0-----:R-:W-:-:S02]  /*4b610*/  @!P0 IMAD.MOV.U32 R2, RZ, RZ, R13 ;  /* 0x000000ffff028224 */ /* 0x001fc400078e000d */
[----:B------:R-:W-:Y:S01]  /*4b620*/  @!P0 IMAD.MOV.U32 R3, RZ, RZ, R24 ;  /* 0x000000ffff038224 */ /* 0x000fe200078e0018 */
[----:B-1----:R-:W3:Y:S04]  /*4b630*/  LDL R8, [R1+0xd10] ;  /* 0x000d100001087983 */ /* 0x002ee80000100800 */
[----:B------:R0:W3:Y:S04]  /*4b640*/  @!P0 LDG.E.U16 R12, [R2.64] ;  /* 0x0000000a020c8981 */ /* 0x0000e8000c1e1500 */
[----:B--2---:R1:W-:Y:S04]  /*4b650*/  STL [R1+0x38], R29 ;  /* 0x0000381d01007387 */ /* 0x0043e80000100800 */
[----:B-1----:R-:W2:Y:S01]  /*4b660*/  LDL.LU R29, [R1+0x4424] ;  /* 0x00442400011d7983 */ /* 0x002ea20000300800 */
[----:B0-----:R-:W2:Y:S02]  /*4b670*/  LDL R2, [R1+0xd74] ;  /* 0x000d740001027983 */ /* 0x001ea40000100800 */
[----:B------:R-:W2:Y:S02]  /*4b680*/  LDL R3, [R1+0xd78] ;  /* 0x000d780001037983 */ /* 0x000ea40000100800 */
[----:B------:R-:W3:Y:S01]  /*4b690*/  LDL R24, [R1+0xcd0] ;  /* 0x000cd00001187983 */ /* 0x000ee20000100800 */
[----:B------:R-:W3:Y:S01]  /*4b6a0*/  LDL R13, [R1+0xc8c] ;  /* 0x000c8c00010d7983 */ /* 0x000ee20000100800 */
[----:B--2---:R-:W-:-:S02]  /*4b6b0*/  @!P0 LOP3.LUT R3, R3, R2, RZ, 0x3c, !PT ;  /* 0x0000000203038212 */ /* 0x004fc400078e3cff */
[----:B------:R-:W-:Y:S02]  /*4b6c0*/  PRMT R29, RZ, 0x7610, R29 ;  /* 0x00007610ff1d7816 */ /* 0x000fe4000000001d */
[----:B------:R-:W-:-:S04]  /*4b6d0*/  @!P0 LOP3.LUT R2, R3, R2, RZ, 0x3c, !PT ;  /* 0x0000000203028212 */ /* 0x000fc800078e3cff */
[----:B------:R-:W-:-:S05]  /*4b6e0*/  @!P0 LOP3.LUT R3, R3, R2, RZ, 0x3c, !PT ;  /* 0x0000000203038212 */ /* 0x000fca00078e3cff */
[----:B------:R-:W2:Y:S04]  /*4b6f0*/  @!P0 LDG.E.U16 R29, [R2.64] ;  /* 0x0000000a021d8981 */ /* 0x000ea8000c1e1500 */
[----:B---3--:R0:W-:Y:S04]  /*4b700*/  STL [R1+0x34], R12 ;  /* 0x0000340c01007387 */ /* 0x0081e80000100800 */
[----:B0-----:R-:W3:Y:S04]  /*4b710*/  LDL R12, [R1+0xc90] ;  /* 0x000c9000010c7983 */ /* 0x001ee80000100800 */
[----:B--2---:R0:W-:Y:S04]  /*4b720*/  STL [R1+0x30], R29 ;  /* 0x0000301d01007387 */ /* 0x0041e80000100800 */
[----:B0-----:R-:W2:Y:S01]  /*4b730*/  LDL.LU R29, [R1+0x4420] ;  /* 0x00442000011d7983 */ /* 0x001ea20000300800 */
[----:B----4-:R-:W-:-:S02]  /*4b740*/  @!P0 IMAD.MOV.U32 R2, RZ, RZ, R10 ;  /* 0x000000ffff028224 */ /* 0x010fc400078e000a */
[----:B------:R-:W-:Y:S02]  /*4b750*/  @!P0 IMAD.MOV.U32 R3, RZ, RZ, R15 ;  /* 0x000000ffff038224 */ /* 0x000fe400078e000f */
[----:B------:R-:W4:Y:S01]  /*4b760*/  LDL R10, [R1+0xc50] ;  /* 0x000c5000010a7983 */ /* 0x000f220000100800 */
[----:B------:R-:W3:Y:S01]  /*4b770*/  LDL R15, [R1+0xc4c] ;  /* 0x000c4c00010f7983 */ /* 0x000ee20000100800 */
[----:B--2---:R-:W-:-:S06]  /*4b780*/  PRMT R29, RZ, 0x7610, R29 ;  /* 0x00007610ff1d7816 */ /* 0x004fcc000000001d */
[----:B------:R-:W2:Y:S04]  /*4b790*/  @!P0 LDG.E.U16 R29, [R2.64] ;  /* 0x0000000a021d8981 */ /* 0x000ea8000c1e1500 */
[----:B--2---:R0:W-:Y:S04]  /*4b7a0*/  STL [R1+0x2c], R29 ;  /* 0x00002c1d01007387 */ /* 0x0041e80000100800 */
[----:B0-----:R-:W2:Y:S01]  /*4b7b0*/  LDL.LU R29, [R1+0x441c] ;  /* 0x00441c00011d7983 */ /* 0x001ea20000300800 */
[----:B------:R-:W-:Y:S02]  /*4b7c0*/  @!P0 IMAD.MOV.U32 R2, RZ, RZ, R8 ;  /* 0x000000ffff028224 */ /* 0x000fe400078e0008 */
[----:B------:R-:W-:-:S02]  /*4b7d0*/  @!P0 IMAD.MOV.U32 R3, RZ, RZ, R14 ;  /* 0x000000ffff038224 */ /* 0x000fc400078e000e */
[----:B------:R-:W3:Y:S01]  /*4b7e0*/  LDL R8, [R1+0xc10] ;  /* 0x000c100001087983 */ /* 0x000ee20000100800 */
[----:B------:R-:W3:Y:S01]  /*4b7f0*/  LDL R14, [R1+0xc0c] ;  /* 0x000c0c00010e7983 */ /* 0x000ee20000100800 */
[----:B--2---:R-:W-:-:S06]  /*4b800*/  PRMT R29, RZ, 0x7610, R29 ;  /* 0x00007610ff1d7816 */ /* 0x004fcc000000001d */
[----:B------:R-:W2:Y:S01]  /*4b810*/  @!P0 LDG.E.U16 R29, [R2.64] ;  /* 0x0000000a021d8981 */ /* 0x000ea2000c1e1500 */
[----:B------:R-:W-:-:S03]  /*4b820*/  PRMT R22, RZ, 0x7610, R22 ;  /* 0x00007610ff167816 */ /* 0x000fc60000000016 */
[----:B--2---:R0:W-:Y:S04]  /*4b830*/  STL [R1+0x20], R29 ;  /* 0x0000201d01007387 */ /* 0x0041e80000100800 */
[----:B0-----:R-:W2:Y:S01]  /*4b840*/  LDL.LU R29, [R1+0x4418] ;  /* 0x00441800011d7983 */ /* 0x001ea20000300800 */
[----:B------:R-:W2:Y:S02]  /*4b850*/  LDL R3, [R1+0xccc] ;  /* 0x000ccc0001037983 */ /* 0x000ea40000100800 */
[----:B------:R-:W-:Y:S01]  /*4b860*/  @!P0 IMAD.MOV.U32 R2, RZ, RZ, R24 ;  /* 0x000000ffff028224 */ /* 0x000fe200078e0018 */
[----:B------:R-:W-:Y:S02]  /*4b870*/  PRMT R20, RZ, 0x7610, R20 ;  /* 0x00007610ff147816 */ /* 0x000fe40000000014 */
[----:B------:R-:W-:-:S02]  /*4b880*/  PRMT R7, RZ, 0x7610, R7 ;  /* 0x00007610ff077816 */ /* 0x000fc40000000007 */
[----:B------:R-:W-:Y:S01]  /*4b890*/  PRMT R6, RZ, 0x7610, R6 ;  /* 0x00007610ff067816 */ /* 0x000fe20000000006 */
[----:B--2---:R3:W2:Y:S02]  /*4b8a0*/  @!P0 LDG.E.U16 R22, [R2.64] ;  /* 0x0000000a02168981 */ /* 0x0046a4000c1e1500 */
[----:B---3--:R-:W-:Y:S02]  /*4b8b0*/  @!P0 IMAD.MOV.U32 R2, RZ, RZ, R12 ;  /* 0x000000ffff028224 */ /* 0x008fe400078e000c */
[----:B------:R-:W-:Y:S01]  /*4b8c0*/  @!P0 IMAD.MOV.U32 R3, RZ, RZ, R13 ;  /* 0x000000ffff038224 */ /* 0x000fe200078e000d */
[----:B------:R-:W3:Y:S04]  /*4b8d0*/  LDL R12, [R1+0xbd0] ;  /* 0x000bd000010c7983 */ /* 0x000ee80000100800 */
[----:B------:R-:W2:Y:S04]  /*4b8e0*/  LDL R13, [R1+0xbcc] ;  /* 0x000bcc00010d7983 */ /* 0x000ea80000100800 */
[----:B------:R4:W2:Y:S02]  /*4b8f0*/  @!P0 LDG.E.U16 R20, [R2.64] ;  /* 0x0000000a02148981 */ /* 0x0008a4000c1e1500 */
[----:B----4-:R-:W-:-:S02]  /*4b900*/  @!P0 IMAD.MOV.U32 R2, RZ, RZ, R10 ;  /* 0x000000ffff028224 */ /* 0x010fc400078e000a */
[----:B------:R-:W-:-:S05]  /*4b910*/  @!P0 IMAD.MOV.U32 R3, RZ, RZ, R15 ;  /* 0x000000ffff038224 */ /* 0x000fca00078e000f */
[----:B------:R0:W4:Y:S02]  /*4b920*/  @!P0 LDG.E.U16 R7, [R2.64] ;  /* 0x0000000a02078981 */ /* 0x000124000c1e1500 */
[----:B0-----:R-:W-:Y:S02]  /*4b930*/  @!P0 IMAD.MOV.U32 R2, RZ, RZ, R8 ;  /* 0x000000ffff028224 */ /* 0x001fe400078e0008 */
[----:B------:R-:W-:-:S05]  /*4b940*/  @!P0 IMAD.MOV.U32 R3, RZ, RZ, R14 ;  /* 0x000000ffff038224 */ /* 0x000fca00078e000e */
[----:B------:R3:W4:Y:S01]  /*4b950*/  @!P0 LDG.E.U16 R6, [R2.64] ;  /* 0x0000000a02068981 */ /* 0x000722000c1e1500 */
[----:B------:R-:W-:Y:S01]  /*4b960*/  PRMT R5, RZ, 0x7610, R5 ;  /* 0x00007610ff057816 */ /* 0x000fe20000000005 */
[----:B---3--:R-:W-:Y:S02]  /*4b970*/  @!P0 IMAD.MOV.U32 R2, RZ, RZ, R12 ;  /* 0x000000ffff028224 */ /* 0x008fe400078e000c */
[----:B--2---:R-:W-:Y:S01]  /*4b980*/  @!P0 IMAD.MOV.U32 R3, RZ, RZ, R13 ;  /* 0x000000ffff038224 */ /* 0x004fe200078e000d */
[----:B------:R-:W-:Y:S01]  /*4b990*/  STL [R1+0x43c0], R20 ;  /* 0x0043c01401007387 */ /* 0x000fe20000100800 */
[----:B------:R-:W2:Y:S03]  /*4b9a0*/  LDL R10, [R1+0xd48] ;  /* 0x000d4800010a7983 */ /* 0x000ea60000100800 */
[----:B------:R0:W3:Y:S04]  /*4b9b0*/  @!P0 LDG.E.U16 R5, [R2.64] ;  /* 0x0000000a02058981 */ /* 0x0000e8000c1e1500 */
[----:B----4-:R-:W-:Y:S01]  /*4b9c0*/  STL [R1+0x43c4], R7 ;  /* 0x0043c40701007387 */ /* 0x010fe20000100800 */
[----:B------:R-:W4:Y:S02]  /*4b9d0*/  LDL R24, [R1+0xd3c] ;  /* 0x000d3c0001187983 */ /* 0x000f240000100800 */
[----:B------:R1:W-:Y:S02]  /*4b9e0*/  STL [R1+0x14], R22 ;  /* 0x0000141601007387 */ /* 0x0003e40000100800 */
[----:B------:R-:W3:Y:S01]  /*4b9f0*/  LDL R15, [R1+0xd34] ;  /* 0x000d3400010f7983 */ /* 0x000ee20000100800 */
[----:B------:R-:W3:Y:S04]  /*4ba00*/  LDL R8, [R1+0xd38] ;  /* 0x000d380001087983 */ /* 0x000ee80000100800 */
[----:B-1----:R-:W3:Y:S04]  /*4ba10*/  LDL R22, [R1+0xd40] ;  /* 0x000d400001167983 */ /* 0x002ee80000100800 */
[----:B------:R1:W-:Y:S01]  /*4ba20*/  STL [R1+0x43c8], R6 ;  /* 0x0043c80601007387 */ /* 0x0003e20000100800 */
[----:B0-----:R-:W3:Y:S01]  /*4ba30*/  LDL R3, [R1+0xd44] ;  /* 0x000d440001037983 */ /* 0x001ee20000100800 */
[----:B------:R-:W-:-:S02]  /*4ba40*/  PRMT R9, RZ, 0x7610, R9 ;  /* 0x00007610ff097816 */ /* 0x000fc40000000009 */
[----:B------:R-:W-:Y:S01]  /*4ba50*/  PRMT R20, RZ, 0x7610, R20 ;  /* 0x00007610ff147816 */ /* 0x000fe20000000014 */
[----:B------:R-:W4:Y:S04]  /*4ba60*/  LDL R14, [R1+0xd04] ;  /* 0x000d0400010e7983 */ /* 0x000f280000100800 */
[----:B------:R-:W4:Y:S01]  /*4ba70*/  LDL R13, [R1+0xd08] ;  /* 0x000d0800010d7983 */ /* 0x000f220000100800 */
[----:B------:R-:W-:-:S03]  /*4ba80*/  PRMT R7, RZ, 0x7610, R7 ;  /* 0x00007610ff077816 */ /* 0x000fc60000000007 */
[----:B------:R-:W4:Y:S04]  /*4ba90*/  LDL R12, [R1+0xcfc] ;  /* 0x000cfc00010c7983 */ /* 0x000f280000100800 */
[----:B-1----:R-:W4:Y:S01]  /*4baa0*/  LDL R6, [R1+0xd00] ;  /* 0x000d000001067983 */ /* 0x002f220000100800 */
[----:B--2---:R-:W-:-:S05]  /*4bab0*/  @!P0 IMAD.MOV.U32 R2, RZ, RZ, R10 ;  /* 0x000000ffff028224 */ /* 0x004fca00078e000a */
[----:B---3--:R0:W2:Y:S02]  /*4bac0*/  @!P0 LDG.E.U16 R9, [R2.64] ;  /* 0x0000000a02098981 */ /* 0x0080a4000c1e1500 */
[----:B0-----:R-:W-:Y:S02]  /*4bad0*/  @!P0 IMAD.MOV.U32 R2, RZ, RZ, R22 ;  /* 0x000000ffff028224 */ /* 0x001fe400078e0016 */
[----:B----4-:R-:W-:-:S05]  /*4bae0*/  @!P0 IMAD.MOV.U32 R3, RZ, RZ, R24 ;  /* 0x000000ffff038224 */ /* 0x010fca00078e0018 */
[----:B------:R0:W3:Y:S02]  /*4baf0*/  @!P0 LDG.E.U16 R20, [R2.64] ;  /* 0x0000000a02148981 */ /* 0x0000e4000c1e1500 */
[----:B0-----:R-:W-:Y:S02]  /*4bb00*/  @!P0 IMAD.MOV.U32 R2, RZ, RZ, R8 ;  /* 0x000000ffff028224 */ /* 0x001fe400078e0008 */
[----:B------:R-:W-:-:S05]  /*4bb10*/  @!P0 IMAD.MOV.U32 R3, RZ, RZ, R15 ;  /* 0x000000ffff038224 */ /* 0x000fca00078e000f */
[----:B------:R0:W4:Y:S04]  /*4bb20*/  @!P0 LDG.E.U16 R7, [R2.64] ;  /* 0x0000000a02078981 */ /* 0x000128000c1e1500 */
[----:B------:R1:W-:Y:S01]  /*4bb30*/  STL [R1+0x43cc], R5 ;  /* 0x0043cc0501007387 */ /* 0x0003e20000100800 */
[----:B------:R-:W3:Y:S01]  /*4bb40*/  LDL R10, [R1+0xcf4] ;  /* 0x000cf400010a7983 */ /* 0x000ee20000100800 */
[----:B------:R-:W-:Y:S01]  /*4bb50*/  PRMT R11, RZ, 0x7610, R11 ;  /* 0x00007610ff0b7816 */ /* 0x000fe2000000000b */
[----:B0-----:R-:W-:Y:S01]  /*4bb60*/  @!P0 IMAD.MOV.U32 R2, RZ, RZ, R13 ;  /* 0x000000ffff028224 */ /* 0x001fe200078e000d */
[----:B-1----:R-:W-:Y:S01]  /*4bb70*/  PRMT R5, RZ, 0x7610, R5 ;  /* 0x00007610ff057816 */ /* 0x002fe20000000005 */
[----:B------:R-:W-:-:S05]  /*4bb80*/  @!P0 IMAD.MOV.U32 R3, RZ, RZ, R14 ;  /* 0x000000ffff038224 */ /* 0x000fca00078e000e */
[----:B------:R0:W3:Y:S02]  /*4bb90*/  @!P0 LDG.E.U16 R5, [R2.64] ;  /* 0x0000000a02058981 */ /* 0x0000e4000c1e1500 */
[----:B0-----:R-:W-:Y:S02]  /*4bba0*/  @!P0 IMAD.MOV.U32 R2, RZ, RZ, R6 ;  /* 0x000000ffff028224 */ /* 0x001fe400078e0006 */
[----:B------:R-:W-:-:S05]  /*4bbb0*/  @!P0 IMAD.MOV.U32 R3, RZ, RZ, R12 ;  /* 0x000000ffff038224 */ /* 0x000fca00078e000c */
[----:B------:R3:W3:Y:S04]  /*4bbc0*/  @!P0 LDG.E.U16 R11, [R2.64] ;  /* 0x0000000a020b8981 */ /* 0x0006e8000c1e1500 */
[----:B--2---:R0:W-:Y:S01]  /*4bbd0*/  STL [R1+0x10], R9 ;  /* 0x0000100901007387 */ /* 0x0041e20000100800 */
[----:B------:R-:W2:Y:S03]  /*4bbe0*/  LDL R8, [R1+0xcc4] ;  /* 0x000cc40001087983 */ /* 0x000ea60000100800 */
[----:B0-----:R-:W2:Y:S04]  /*4bbf0*/  LDL R9, [R1+0xcf8] ;  /* 0x000cf80001097983 */ /* 0x001ea80000100800 */
[----:B----4-:R0:W-:Y:S01]  /*4bc00*/  STL [R1+0x8], R7 ;  /* 0x0000080701007387 */ /* 0x0101e20000100800 */
[----:B------:R-:W-:Y:S01]  /*4bc10*/  PRMT R28, RZ, 0x7610, R28 ;  /* 0x00007610ff1c7816 */ /* 0x000fe2000000001c */
[----:B---3--:R-:W-:-:S02]  /*4bc20*/  @!P0 IMAD.MOV.U32 R3, RZ, RZ, R10 ;  /* 0x000000ffff038224 */ /* 0x008fc400078e000a */
[----:B------:R-:W3:Y:S04]  /*4bc30*/  LDL R6, [R1+0xc84] ;  /* 0x000c840001067983 */ /* 0x000ee80000100800 */
[----:B0-----:R-:W4:Y:S01]  /*4bc40*/  LDL R7, [R1+0xcc8] ;  /* 0x000cc80001077983 */ /* 0x001f220000100800 */
[----:B------:R-:W-:-:S03]  /*4bc50*/  PRMT R26, RZ, 0x7610, R26 ;  /* 0x00007610ff1a7816 */ /* 0x000fc6000000001a */
[----:B------:R0:W-:Y:S01]  /*4bc60*/  STL [R1+0x4], R5 ;  /* 0x0000040501007387 */ /* 0x0001e20000100800 */
[----:B------:R-:W3:Y:S03]  /*4bc70*/  LDL R12, [R1+0xc44] ;  /* 0x000c4400010c7983 */ /* 0x000ee60000100800 */
[----:B0-----:R-:W3:Y:S04]  /*4bc80*/  LDL R5, [R1+0xc88] ;  /* 0x000c880001057983 */ /* 0x001ee80000100800 */
[----:B------:R0:W-:Y:S01]  /*4bc90*/  STL [R1], R11 ;  /* 0x0000000b01007387 */ /* 0x0001e20000100800 */
[----:B------:R-:W3:Y:S03]  /*4bca0*/  LDL R10, [R1+0xc04] ;  /* 0x000c0400010a7983 */ /* 0x000ee60000100800 */
[----:B0-----:R-:W3:Y:S01]  /*4bcb0*/  LDL R11, [R1+0xc48] ;  /* 0x000c4800010b7983 */ /* 0x001ee20000100800 */
[----:B--2---:R-:W-:-:S03]  /*4bcc0*/  @!P0 IMAD.MOV.U32 R2, RZ, RZ, R9 ;  /* 0x000000ffff028224 */ /* 0x004fc600078e0009 */
[----:B------:R-:W2:Y:S04]  /*4bcd0*/  LDL R9, [R1+0xc08] ;  /* 0x000c080001097983 */ /* 0x000ea80000100800 */
[----:B------:R0:W2:Y:S02]  /*4bce0*/  @!P0 LDG.E.U16 R28, [R2.64] ;  /* 0x0000000a021c8981 */ /* 0x0000a4000c1e1500 */
[----:B0-----:R-:W-:Y:S02]  /*4bcf0*/  @!P0 IMAD.MOV.U32 R3, RZ, RZ, R8 ;  /* 0x000000ffff038224 */ /* 0x001fe400078e0008 */
[----:B----4-:R-:W-:-:S05]  /*4bd00*/  @!P0 IMAD.MOV.U32 R2, RZ, RZ, R7 ;  /* 0x000000ffff028224 */ /* 0x010fca00078e0007 */
[----:B------:R0:W4:Y:S01]  /*4bd10*/  @!P0 LDG.E.U16 R26, [R2.64] ;  /* 0x0000000a021a8981 */ /* 0x000122000c1e1500 */
[----:B------:R-:W-:Y:S01]  /*4bd20*/  PRMT R4, RZ, 0x7610, R4 ;  /* 0x00007610ff047816 */ /* 0x000fe20000000004 */
[----:B---3--:R-:W-:Y:S02]  /*4bd30*/  @!P0 IMAD.MOV.U32 R15, RZ, RZ, R12 ;  /* 0x000000ffff0f8224 */ /* 0x008fe400078e000c */
[----:B0-----:R-:W-:Y:S02]  /*4bd40*/  @!P0 IMAD.MOV.U32 R3, RZ, RZ, R6 ;  /* 0x000000ffff038224 */ /* 0x001fe400078e0006 */
[----:B------:R-:W-:-:S05]  /*4bd50*/  @!P0 IMAD.MOV.U32 R2, RZ, RZ, R5 ;  /* 0x000000ffff028224 */ /* 0x000fca00078e0005 */
[----:B------:R0:W3:Y:S02]  /*4bd60*/  @!P0 LDG.E.U16 R4, [R2.64] ;  /* 0x0000000a02048981 */ /* 0x0000e4000c1e1500 */
[----:B0-----:R-:W-:Y:S01]  /*4bd70*/  PRMT R3, RZ, 0x7610, R3 ;  /* 0x00007610ff037816 */ /* 0x001fe20000000003 */
[----:B------:R-:W-:-:S05]  /*4bd80*/  @!P0 IMAD.MOV.U32 R14, RZ, RZ, R11 ;  /* 0x000000ffff0e8224 */ /* 0x000fca00078e000b */
[----:B------:R0:W3:Y:S04]  /*4bd90*/  @!P0 LDG.E.U16 R3, [R14.64] ;  /* 0x0000000a0e038981 */ /* 0x0000e8000c1e1500 */
[----:B--2---:R-:W-:Y:S01]  /*4bda0*/  STL [R1+0x4368], R28 ;  /* 0x0043681c01007387 */ /* 0x004fe20000100800 */
[----:B------:R-:W2:Y:S02]  /*4bdb0*/  LDL R8, [R1+0xbc4] ;  /* 0x000bc40001087983 */ /* 0x000ea40000100800 */
[----:B------:R-:W2:Y:S01]  /*4bdc0*/  LDL R7, [R1+0xbc8] ;  /* 0x000bc80001077983 */ /* 0x000ea20000100800 */
[----:B----4-:R-:W-:Y:S01]  /*4bdd0*/  STL [R1+0x43a0], R26 ;  /* 0x0043a01a01007387 */ /* 0x010fe20000100800 */
[----:B------:R-:W-:Y:S02]  /*4bde0*/  STL [R1+0xc], R20 ;  /* 0x00000c1401007387 */ /* 0x000fe40000100800 */
[----:B------:R-:W4:Y:S02]  /*4bdf0*/  LDL R6, [R1+0xcbc] ;  /* 0x000cbc0001067983 */ /* 0x000f240000100800 */
[----:B------:R-:W4:Y:S01]  /*4be00*/  LDL R5, [R1+0xcc0] ;  /* 0x000cc00001057983 */ /* 0x000f220000100800 */
[----:B------:R-:W-:Y:S01]  /*4be10*/  PRMT R2, RZ, 0x7610, R2 ;  /* 0x00007610ff027816 */ /* 0x000fe20000000002 */
[----:B0-----:R-:W-:-:S02]  /*4be20*/  @!P0 IMAD.MOV.U32 R14, RZ, RZ, R9 ;  /* 0x000000ffff0e8224 */ /* 0x001fc400078e0009 */
[----:B------:R-:W-:Y:S01]  /*4be30*/  @!P0 IMAD.MOV.U32 R15, RZ, RZ, R10 ;  /* 0x000000ffff0f8224 */ /* 0x000fe200078e000a */
[----:B------:R-:W-:-:S04]  /*4be40*/  PRMT R0, RZ, 0x7610, R0 ;  /* 0x00007610ff007816 */ /* 0x000fc80000000000 */
[----:B------:R2:W4:Y:S01]  /*4be50*/  @!P0 LDG.E.U16 R2, [R14.64] ;  /* 0x0000000a0e028981 */ /* 0x000522000c1e1500 */
[----:B------:R-:W-:-:S03]  /*4be60*/  PRMT R18, RZ, 0x7610, R18 ;  /* 0x00007610ff127816 */ /* 0x000fc60000000012 */
[----:B---3--:R0:W-:Y:S04]  /*4be70*/  STL [R1+0x43a4], R4 ;  /* 0x0043a40401007387 */ /* 0x0081e80000100800 */
[----:B------:R1:W-:Y:S04]  /*4be80*/  STL [R1+0x43a8], R3 ;  /* 0x0043a80301007387 */ /* 0x0003e80000100800 */
[----:B0-----:R-:W3:Y:S01]  /*4be90*/  LDL R4, [R1+0xcb8] ;  /* 0x000cb80001047983 */ /* 0x001ee20000100800 */
[----:B------:R-:W3:Y:S02]  /*4bea0*/  LDL R11, [R1+0xcb4] ;  /* 0x000cb400010b7983 */ /* 0x000ee40000100800 */
[----:B--2---:R-:W-:-:S02]  /*4beb0*/  @!P0 IMAD.MOV.U32 R15, RZ, RZ, R8 ;  /* 0x000000ffff0f8224 */ /* 0x004fc400078e0008 */
[----:B------:R-:W-:-:S05]  /*4bec0*/  @!P0 IMAD.MOV.U32 R14, RZ, RZ, R7 ;  /* 0x000000ffff0e8224 */ /* 0x000fca00078e0007 */
[----:B------:R4:W2:Y:S02]  /*4bed0*/  @!P0 LDG.E.U16 R0, [R14.64] ;  /* 0x0000000a0e008981 */ /* 0x0008a4000c1e1500 */
[----:B----4-:R-:W-:Y:S02]  /*4bee0*/  @!P0 IMAD.MOV.U32 R15, RZ, RZ, R6 ;  /* 0x000000ffff0f8224 */ /* 0x010fe400078e0006 */
[----:B------:R-:W-:-:S05]  /*4bef0*/  @!P0 IMAD.MOV.U32 R14, RZ, RZ, R5 ;  /* 0x000000ffff0e8224 */ /* 0x000fca00078e0005 */
[----:B------:R3:W4:Y:S04]  /*4bf00*/  @!P0 LDG.E.U16 R18, [R14.64] ;  /* 0x0000000a0e128981 */ /* 0x000728000c1e1500 */
[----:B------:R0:W-:Y:S01]  /*4bf10*/  STL [R1+0x43ac], R2 ;  /* 0x0043ac0201007387 */ /* 0x0001e20000100800 */
[----:B------:R-:W4:Y:S02]  /*4bf20*/  LDL R10, [R1+0xc7c] ;  /* 0x000c7c00010a7983 */ /* 0x000f240000100800 */
[----:B------:R-:W4:Y:S02]  /*4bf30*/  LDL R9, [R1+0xc80] ;  /* 0x000c800001097983 */ /* 0x000f240000100800 */
[----:B---3--:R-:W-:Y:S01]  /*4bf40*/  @!P0 IMAD.MOV.U32 R14, RZ, RZ, R4 ;  /* 0x000000ffff0e8224 */ /* 0x008fe200078e0004 */
[----:B--2---:R2:W-:Y:S01]  /*4bf50*/  STL [R1+0x43b0], R0 ;  /* 0x0043b00001007387 */ /* 0x0045e20000100800 */
[----:B------:R-:W3:Y:S02]  /*4bf60*/  LDL R8, [R1+0xc74] ;  /* 0x000c740001087983 */ /* 0x000ee40000100800 */
[----:B------:R-:W3:Y:S02]  /*4bf70*/  LDL R7, [R1+0xc78] ;  /* 0x000c780001077983 */ /* 0x000ee40000100800 */
[----:B------:R-:W3:Y:S01]  /*4bf80*/  LDL R6, [R1+0xc3c] ;  /* 0x000c3c0001067983 */ /* 0x000ee20000100800 */
[----:B------:R-:W3:Y:S04]  /*4bf90*/  LDL R5, [R1+0xc40] ;  /* 0x000c400001057983 */ /* 0x000ee80000100800 */
[----:B-1----:R-:W3:Y:S04]  /*4bfa0*/  LDL R3, [R1+0xc38] ;  /* 0x000c380001037983 */ /* 0x002ee80000100800 */
[----:B----4-:R-:W-:Y:S01]  /*4bfb0*/  STL [R1+0x4380], R18 ;  /* 0x0043801201007387 */ /* 0x010fe20000100800 */
[----:B------:R-:W4:Y:S02]  /*4bfc0*/  LDL R4, [R1+0xc34] ;  /* 0x000c340001047983 */ /* 0x000f240000100800 */
[----:B0-----:R-:W4:Y:S02]  /*4bfd0*/  LDL R2, [R1+0xbfc] ;  /* 0x000bfc0001027983 */ /* 0x001f240000100800 */
[----:B--2---:R-:W2:Y:S01]  /*4bfe0*/  LDL R0, [R1+0xc00] ;  /* 0x000c000001007983 */ /* 0x004ea20000100800 */
[----:B------:R-:W-:Y:S01]  /*4bff0*/  PRMT R16, RZ, 0x7610, R16 ;  /* 0x00007610ff107816 */ /* 0x000fe20000000010 */
[----:B------:R-:W-:Y:S01]  /*4c000*/  @!P0 IMAD.MOV.U32 R15, RZ, RZ, R11 ;  /* 0x000000ffff0f8224 */ /* 0x000fe200078e000b */
[----:B------:R-:W-:-:S04]  /*4c010*/  PRMT R17, RZ, 0x7610, R17 ;  /* 0x00007610ff117816 */ /* 0x000fc80000000011 */
[----:B------:R0:W2:Y:S01]  /*4c020*/  @!P0 LDG.E.U16 R16, [R14.64] ;  /* 0x0000000a0e108981 */ /* 0x0000a2000c1e1500 */
[----:B------:R-:W-:Y:S01]  /*4c030*/  PRMT R19, RZ, 0x7610, R19 ;  /* 0x00007610ff137816 */ /* 0x000fe20000000013 */
[----:B0-----:R-:W-:Y:S02]  /*4c040*/  @!P0 IMAD.MOV.U32 R14, RZ, RZ, R9 ;  /* 0x000000ffff0e8224 */ /* 0x001fe400078e0009 */
[----:B------:R-:W-:-:S05]  /*4c050*/  @!P0 IMAD.MOV.U32 R15, RZ, RZ, R10 ;  /* 0x000000ffff0f8224 */ /* 0x000fca00078e000a */
[----:B------:R3:W2:Y:S01]  /*4c060*/  @!P0 LDG.E.U16 R17, [R14.64] ;  /* 0x0000000a0e118981 */ /* 0x0006a2000c1e1500 */
[----:B------:R-:W-:Y:S02]  /*4c070*/  PRMT R21, RZ, 0x7610, R21 ;  /* 0x00007610ff157816 */ /* 0x000fe40000000015 */
[----:B------:R-:W-:Y:S02]  /*4c080*/  PRMT R23, RZ, 0x7610, R23 ;  /* 0x00007610ff177816 */ /* 0x000fe40000000017 */
[----:B------:R-:W-:Y:S01]  /*4c090*/  PRMT R25, RZ, 0x7610, R25 ;  /* 0x00007610ff197816 */ /* 0x000fe20000000019 */
[----:B---3--:R-:W-:Y:S02]  /*4c0a0*/  @!P0 IMAD.MOV.U32 R15, RZ, RZ, R8 ;  /* 0x000000ffff0f8224 */ /* 0x008fe400078e0008 */
[----:B------:R-:W-:-:S05]  /*4c0b0*/  @!P0 IMAD.MOV.U32 R14, RZ, RZ, R7 ;  /* 0x000000ffff0e8224 */ /* 0x000fca00078e0007 */
[----:B------:R0:W3:Y:S02]  /*4c0c0*/  @!P0 LDG.E.U16 R19, [R14.64] ;  /* 0x0000000a0e138981 */ /* 0x0000e4000c1e1500 */
[----:B0-----:R-:W-:Y:S02]  /*4c0d0*/  @!P0 IMAD.MOV.U32 R14, RZ, RZ, R5 ;  /* 0x000000ffff0e8224 */ /* 0x001fe400078e0005 */
[----:B------:R-:W-:-:S05]  /*4c0e0*/  @!P0 IMAD.MOV.U32 R15, RZ, RZ, R6 ;  /* 0x000000ffff0f8224 */ /* 0x000fca00078e0006 */
[----:B------:R0:W3:Y:S02]  /*4c0f0*/  @!P0 LDG.E.U16 R21, [R14.64] ;  /* 0x0000000a0e158981 */ /* 0x0000e4000c1e1500 */
[----:B0-----:R-:W-:Y:S02]  /*4c100*/  @!P0 IMAD.MOV.U32 R14, RZ, RZ, R3 ;  /* 0x000000ffff0e8224 */ /* 0x001fe400078e0003 */
[----:B----4-:R-:W-:-:S05]  /*4c110*/  @!P0 IMAD.MOV.U32 R15, RZ, RZ, R4 ;  /* 0x000000ffff0f8224 */ /* 0x010fca00078e0004 */
[----:B------:R2:W4:Y:S02]  /*4c120*/  @!P0 LDG.E.U16 R23, [R14.64] ;  /* 0x0000000a0e178981 */ /* 0x000524000c1e1500 */
[----:B--2---:R-:W-:Y:S02]  /*4c130*/  @!P0 IMAD.MOV.U32 R14, RZ, RZ, R0 ;  /* 0x000000ffff0e8224 */ /* 0x004fe400078e0000 */
[----:B------:R-:W-:-:S05]  /*4c140*/  @!P0 IMAD.MOV.U32 R15, RZ, RZ, R2 ;  /* 0x000000ffff0f8224 */ /* 0x000fca00078e0002 */
[----:B------:R0:W2:Y:S04]  /*4c150*/  @!P0 LDG.E.U16 R25, [R14.64] ;  /* 0x0000000a0e198981 */ /* 0x0000a8000c1e1500 */
[----:B------:R-:W-:Y:S01]  /*4c160*/  STL [R1+0x436c], R16 ;  /* 0x00436c1001007387 */ /* 0x000fe20000100800 */
[----:B------:R-:W-:Y:S03]  /*4c170*/  STL [R1+0x4384], R17 ;  /* 0x0043841101007387 */ /* 0x000fe60000100800 */
[----:B---3--:R-:W-:Y:S04]  /*4c180*/  STL [R1+0x4370], R19 ;  /* 0x0043701301007387 */ /* 0x008fe80000100800 */
[----:B------:R-:W-:Y:S04]  /*4c190*/  STL [R1+0x4388], R21 ;  /* 0x0043881501007387 */ /* 0x000fe80000100800 */
[----:B----4-:R1:W-:Y:S04]  /*4c1a0*/  STL [R1+0x4374], R23 ;  /* 0x0043741701007387 */ /* 0x0103e80000100800 */
[----:B-1----:R-:W3:Y:S01]  /*4c1b0*/  LDL R23, [R1+0xbc0] ;  /* 0x000bc00001177983 */ /* 0x002ee20000100800 */
[----:B------:R-:W4:Y:S02]  /*4c1c0*/  LDL.LU R21, [R1+0x900] ;  /* 0x0009000001157983 */ /* 0x000f240000300800 */
        /* <DEDUP_REMOVED lines=21> */
[----:B0-----:R-:W3:Y:S01]  /*4c320*/  LDL R14, [R1+0xbf4] ;  /* 0x000bf400010e7983 */ /* 0x001ee20000100800 */
[----:B------:R-:W3:Y:S01]  /*4c330*/  LDL R15, [R1+0xbf8] ;  /* 0x000bf800010f7983 */ /* 0x000ee20000100800 */
[----:B--2---:R0:W-:Y:S03]  /*4c340*/  STL [R1+0x438c], R25 ;  /* 0x00438c1901007387 */ /* 0x0041e60000100800 */
[----:B0-----:R-:W2:Y:S01]  /*4c350*/  LDL R25, [R1+0xbbc] ;  /* 0x000bbc0001197983 */ /* 0x001ea20000100800 */
[----:B------:R-:W-:-:S02]  /*4c360*/  PRMT R27, RZ, 0x7610, R27 ;  /* 0x00007610ff1b7816 */ /* 0x000fc4000000001b */
[----:B------:R-:W-:Y:S01]  /*4c370*/  PRMT R29, RZ, 0x7610, R29 ;  /* 0x00007610ff1d7816 */ /* 0x000fe2000000001d */
[----:B------:R-:W0:Y:S01]  /*4c380*/  S2R R10, SR_TID.X ;  /* 0x00000000000a7919 */ /* 0x000e220000002100 */
[----:B---3--:R-:W-:-:S04]  /*4c390*/  @!P0 LOP3.LUT R15, R15, R14, RZ, 0x3c, !PT ;  /* 0x0000000e0f0f8212 */ /* 0x008fc800078e3cff */
[----:B------:R-:W-:-:S04]  /*4c3a0*/  @!P0 LOP3.LUT R14, R15, R14, RZ, 0x3c, !PT ;  /* 0x0000000e0f0e8212 */ /* 0x000fc800078e3cff */
[----:B------:R-:W-:-:S05]  /*4c3b0*/  @!P0 LOP3.LUT R15, R15, R14, RZ, 0x3c, !PT ;  /* 0x0000000e0f0f8212 */ /* 0x000fca00078e3cff */
[----:B------:R1:W3:Y:S02]  /*4c3c0*/  @!P0 LDG.E.U16 R27, [R14.64] ;  /* 0x0000000a0e1b8981 */ /* 0x0002e4000c1e1500 */
[----:B-1----:R-:W-:Y:S02]  /*4c3d0*/  @!P0 IMAD.MOV.U32 R14, RZ, RZ, R23 ;  /* 0x000000ffff0e8224 */ /* 0x002fe400078e0017 */
[----:B--2---:R-:W-:-:S05]  /*4c3e0*/  @!P0 IMAD.MOV.U32 R15, RZ, RZ, R25 ;  /* 0x000000ffff0f8224 */ /* 0x004fca00078e0019 */
[----:B------:R-:W2:Y:S01]  /*4c3f0*/  @!P0 LDG.E.U16 R29, [R14.64] ;  /* 0x0000000a0e1d8981 */ /* 0x000ea2000c1e1500 */
[----:B0-----:R-:W-:-:S05]  /*4c400*/  LOP3.LUT R10, R10, 0x7f, RZ, 0xc0, !PT ;  /* 0x0000007f0a0a7812 */ /* 0x001fca00078ec0ff */
[----:B------:R-:W-:-:S05]  /*4c410*/  IMAD.SHL.U32 R10, R10, 0x2, RZ ;  /* 0x000000020a0a7824 */ /* 0x000fca00078e00ff */
[----:B------:R-:W-:-:S05]  /*4c420*/  LOP3.LUT R10, R10, 0x20, RZ, 0x3c, !PT ;  /* 0x000000200a0a7812 */ /* 0x000fca00078e3cff */
[----:B----4-:R-:W-:Y:S01]  /*4c430*/  STS.U16 [R10+0x3a00], R21 ;  /* 0x003a00150a007388 */ /* 0x010fe20000000400 */
        /* <DEDUP_REMOVED lines=14> */
[----:B------:R0:W-:Y:S01]  /*4c520*/  STS.U16 [R10+0xb200], R9 ;  /* 0x00b200090a007388 */ /* 0x0001e20000000400 */
[----:B------:R-:W-:Y:S01]  /*4c530*/  STS.U16 [R10+0xba00], R8 ;  /* 0x00ba00080a007388 */ /* 0x000fe20000000400 */
[----:B------:R-:W-:Y:S02]  /*4c540*/  STS.U16 [R10+0xc200], R22 ;  /* 0x00c200160a007388 */ /* 0x000fe40000000400 */
[----:B------:R1:W-:Y:S01]  /*4c550*/  STS.U16 [R10+0xca00], R11 ;  /* 0x00ca000b0a007388 */ /* 0x0003e20000000400 */
[----:B---3--:R-:W-:Y:S04]  /*4c560*/  STL [R1+0x4378], R27 ;  /* 0x0043781b01007387 */ /* 0x008fe80000100800 */
[----:B--2---:R-:W-:Y:S01]  /*4c570*/  STL [R1+0x4390], R29 ;  /* 0x0043901d01007387 */ /* 0x004fe20000100800 */
[----:B0-----:R-:W2:Y:S02]  /*4c580*/  LDL.LU R9, [R1+0x2d4] ;  /* 0x0002d40001097983 */ /* 0x001ea40000300800 */
[----:B-1----:R-:W3:Y:S02]  /*4c590*/  LDL.LU R11, [R1+0x28c] ;  /* 0x00028c00010b7983 */ /* 0x002ee40000300800 */
[----:B---3--:R0:W-:Y:S04]  /*4c5a0*/  STL [R1+0x4410], R11 ;  /* 0x0044100b01007387 */ /* 0x0081e80000100800 */
[----:B0-----:R-:W3:Y:S01]  /*4c5b0*/  LDL.LU R11, [R1+0x2a4] ;  /* 0x0002a400010b7983 */ /* 0x001ee20000300800 */
[----:B------:R-:W-:Y:S02]  /*4c5c0*/  STS.U16 [R10+0xd200], R12 ;  /* 0x00d2000c0a007388 */ /* 0x000fe40000000400 */
[----:B------:R-:W-:Y:S02]  /*4c5d0*/  STS.U16 [R10+0xda00], R13 ;  /* 0x00da000d0a007388 */ /* 0x000fe40000000400 */
[----:B------:R-:W-:Y:S01]  /*4c5e0*/  STS.U16 [R10+0xe200], R24 ;  /* 0x00e200180a007388 */ /* 0x000fe20000000400 */
[----:B---3--:R0:W-:Y:S04]  /*4c5f0*/  STL [R1+0x4414], R11 ;  /* 0x0044140b01007387 */ /* 0x0081e80000100800 */
[----:B0-----:R-:W3:Y:S01]  /*4c600*/  LDL.LU R11, [R1+0x2bc] ;  /* 0x0002bc00010b7983 */ /* 0x001ee20000300800 */
[----:B------:R-:W4:Y:S02]  /*4c610*/  LDL.LU R12, [R1+0x274] ;  /* 0x00027400010c7983 */ /* 0x000f240000300800 */
[----:B------:R-:W4:Y:S02]  /*4c620*/  LDL.LU R13, [R1+0x25c] ;  /* 0x00025c00010d7983 */ /* 0x000f240000300800 */
[----:B------:R-:W4:Y:S01]  /*4c630*/  LDL.LU R24, [R1+0x244] ;  /* 0x0002440001187983 */ /* 0x000f220000300800 */
[----:B------:R-:W4:Y:S01]  /*4c640*/  LDL.LU R29, [R1+0x22c] ;  /* 0x00022c00011d7983 */ /* 0x000f220000300800 */
        /* <DEDUP_REMOVED lines=20> */
[----:B------:R-:W4:Y:S03]  /*4c790*/  LDL.LU R20, [R1+0x40] ;  /* 0x0000400001147983 */ /* 0x000f260000300800 */
[----:B--2---:R0:W-:Y:S01]  /*4c7a0*/  STS.U16 [R10+0xea00], R9 ;  /* 0x00ea00090a007388 */ /* 0x0041e20000000400 */
[----:B------:R-:W3:Y:S03]  /*4c7b0*/  LDL.LU R8, [R1+0x28] ;  /* 0x0000280001087983 */ /* 0x000ee60000300800 */
[----:B0-----:R-:W3:Y:S04]  /*4c7c0*/  LDL.LU R9, [R1+0x1c] ;  /* 0x00001c0001097983 */ /* 0x001ee80000300800 */
[----:B---3--:R0:W-:Y:S04]  /*4c7d0*/  STS.U16 [R10+0xf200], R11 ;  /* 0x00f2000b0a007388 */ /* 0x0081e80000000400 */
[----:B0-----:R-:W3:Y:S04]  /*4c7e0*/  LDL.LU R11, [R1+0x4414] ;  /* 0x00441400010b7983 */ /* 0x001ee80000300800 */
[----:B---3--:R0:W-:Y:S04]  /*4c7f0*/  STS.U16 [R10+0xfa00], R11 ;  /* 0x00fa000b0a007388 */ /* 0x0081e80000000400 */
[----:B0-----:R-:W3:Y:S04]  /*4c800*/  LDL.LU R11, [R1+0x4410] ;  /* 0x00441000010b7983 */ /* 0x001ee80000300800 */
[----:B---3--:R0:W-:Y:S01]  /*4c810*/  STS.U16 [R10+0x10200], R11 ;  /* 0x0102000b0a007388 */ /* 0x0081e20000000400 */
[----:B----4-:R1:W-:Y:S02]  /*4c820*/  STS.U16 [R10+0x10a00], R12 ;  /* 0x010a000c0a007388 */ /* 0x0103e40000000400 */
[----:B------:R3:W-:Y:S02]  /*4c830*/  STS.U16 [R10+0x11200], R13 ;  /* 0x0112000d0a007388 */ /* 0x0007e40000000400 */
[----:B------:R4:W-:Y:S01]  /*4c840*/  STS.U16 [R10+0x11a00], R24 ;  /* 0x011a00180a007388 */ /* 0x0009e20000000400 */
[----:B0-----:R-:W2:Y:S01]  /*4c850*/  LDL.LU R11, [R1+0x440c] ;  /* 0x00440c00010b7983 */ /* 0x001ea20000300800 */
[----:B-1----:R-:W2:Y:S02]  /*4c860*/  LDL.LU R12, [R1+0x4408] ;  /* 0x00440800010c7983 */ /* 0x002ea40000300800 */
[----:B---3--:R-:W3:Y:S02]  /*4c870*/  LDL.LU R13, [R1+0x4404] ;  /* 0x00440400010d7983 */ /* 0x008ee40000300800 */
[----:B----4-:R-:W4:Y:S01]  /*4c880*/  LDL.LU R24, [R1+0x4400] ;  /* 0x0044000001187983 */ /* 0x010f220000300800 */
        /* <DEDUP_REMOVED lines=15> */
[----:B------:R0:W-:Y:S02]  /*4c980*/  STS.U16 [R10+0x19a00], R22 ;  /* 0x019a00160a007388 */ /* 0x0001e40000000400 */
[----:B0-----:R-:W0:Y:S04]  /*4c990*/  S2R R22, SR_TID.X ;  /* 0x0000000000167919 */ /* 0x001e280000002100 */
        /* <DEDUP_REMOVED lines=8> */
[----:B0-----:R-:W-:-:S05]  /*4ca20*/  LOP3.LUT R22, R22, 0x7f, RZ, 0xc0, !PT ;  /* 0x0000007f16167812 */ /* 0x001fca00078ec0ff */
[----:B------:R-:W-:-:S05]  /*4ca30*/  IMAD.SHL.U32 R22, R22, 0x2, RZ ;  /* 0x0000000216167824 */ /* 0x000fca00078e00ff */
[----:B------:R-:W-:-:S05]  /*4ca40*/  LOP3.LUT R0, R22, 0x30, RZ, 0x3c, !PT ;  /* 0x0000003016007812 */ /* 0x000fca00078e3cff */
[----:B------:R-:W-:Y:S04]  /*4ca50*/  STL [R1+0x43fc], R0 ;  /* 0x0043fc0001007387 */ /* 0x000fe80000100800 */
[----:B----4-:R0:W-:Y:S04]  /*4ca60*/  STS.U16 [R10+0x1e200], R24 ;  /* 0x01e200180a007388 */ /* 0x0101e80000000400 */
[----:B0-----:R-:W4:Y:S01]  /*4ca70*/  LDL.LU R24, [R1+0x93c] ;  /* 0x00093c0001187983 */ /* 0x001f220000300800 */
[----:B------:R-:W-:-:S05]  /*4ca80*/  LOP3.LUT R0, R22, 0x20, RZ, 0x3c, !PT ;  /* 0x0000002016007812 */ /* 0x000fca00078e3cff */
[----:B---3--:R-:W-:Y:S01]  /*4ca90*/  STS.U16 [R0+0x1ea00], R13 ;  /* 0x01ea000d00007388 */ /* 0x008fe20000000400 */
[----:B--2---:R-:W-:Y:S02]  /*4caa0*/  STS.U16 [R0+0x1f200], R12 ;  /* 0x01f2000c00007388 */ /* 0x004fe40000000400 */
[----:B------:R-:W-:Y:S01]  /*4cab0*/  STS.U16 [R0+0x1fa00], R11 ;  /* 0x01fa000b00007388 */ /* 0x000fe20000000400 */
[----:B----4-:R0:W-:Y:S04]  /*4cac0*/  STL [R1+0x43f8], R24 ;  /* 0x0043f81801007387 */ /* 0x0101e80000100800 */
[----:B0-----:R-:W2:Y:S01]  /*4cad0*/  LDL.LU R24, [R1+0x98c] ;  /* 0x00098c0001187983 */ /* 0x001ea20000300800 */
[----:B------:R-:W3:Y:S02]  /*4cae0*/  LDL.LU R29, [R1+0x928] ;  /* 0x00092800011d7983 */ /* 0x000ee40000300800 */
[----:B------:R-:W4:Y:S02]  /*4caf0*/  LDL.LU R14, [R1+0x914] ;  /* 0x00091400010e7983 */ /* 0x000f240000300800 */
        /* <DEDUP_REMOVED lines=25> */
[----:B------:R-:W3:Y:S04]  /*4cc90*/  LDL.LU R11, [R1+0x978] ;  /* 0x00097800010b7983 */ /* 0x000ee80000300800 */
[----:B--2---:R0:W-:Y:S04]  /*4cca0*/  STS.U16 [R0+0x300], R24 ;  /* 0x0003001800007388 */ /* 0x0041e80000000400 */
[----:B0-----:R-:W2:Y:S01]  /*4ccb0*/  LDL.LU R24, [R1+0x43f8] ;  /* 0x0043f80001187983 */ /* 0x001ea20000300800 */
[----:B---3--:R-:W-:Y:S02]  /*4ccc0*/  STS.U16 [R0+0xb00], R11 ;  /* 0x000b000b00007388 */ /* 0x008fe40000000400 */
[----:B------:R-:W-:Y:S02]  /*4ccd0*/  STS.U16 [R0+0x1300], R12 ;  /* 0x0013000c00007388 */ /* 0x000fe40000000400 */
[----:B------:R-:W-:Y:S01]  /*4cce0*/  STS.U16 [R0+0x1b00], R13 ;  /* 0x001b000d00007388 */ /* 0x000fe20000000400 */
[----:B--2---:R-:W-:Y:S01]  /*4ccf0*/  STS.U16 [R0+0x2300], R24 ;  /* 0x0023001800007388 */ /* 0x004fe20000000400 */
[----:B------:R-:W-:Y:S02]  /*4cd00*/  STS.U16 [R0+0x2b00], R29 ;  /* 0x002b001d00007388 */ /* 0x000fe40000000400 */
[----:B----4-:R-:W-:Y:S02]  /*4cd10*/  STS.U16 [R0+0x3300], R14 ;  /* 0x0033000e00007388 */ /* 0x010fe40000000400 */
        /* <DEDUP_REMOVED lines=15> */
[----:B------:R0:W-:Y:S02]  /*4ce10*/  STS.U16 [R0+0xb300], R7 ;  /* 0x00b3000700007388 */ /* 0x0001e40000000400 */
[----:B------:R-:W-:Y:S01]  /*4ce20*/  STS.U16 [R0+0xbb00], R6 ;  /* 0x00bb000600007388 */ /* 0x000fe20000000400 */
[----:B------:R-:W-:Y:S01]  /*4ce30*/  STS.U16 [R0+0xc300], R20 ;  /* 0x00c3001400007388 */ /* 0x000fe20000000400 */
[----:B------:R1:W-:Y:S03]  /*4ce40*/  STS.U16 [R0+0xcb00], R8 ;  /* 0x00cb000800007388 */ /* 0x0003e60000000400 */
[----:B0-----:R-:W2:Y:S01]  /*4ce50*/  LDL.LU R7, [R1+0x2d0] ;  /* 0x0002d00001077983 */ /* 0x001ea20000300800 */
[----:B-1----:R-:W3:Y:S03]  /*4ce60*/  LDL.LU R8, [R1+0x288] ;  /* 0x0002880001087983 */ /* 0x002ee60000300800 */
        /* <DEDUP_REMOVED lines=73> */
[----:B------:R-:W-:Y:S01]  /*4d300*/  IMAD.SHL.U32 R20, R20, 0x2, RZ ;  /* 0x0000000214147824 */ /* 0x000fe200078e00ff */
[----:B----4-:R0:W-:Y:S04]  /*4d310*/  STS.U16 [R0+0x1e300], R22 ;  /* 0x01e3001600007388 */ /* 0x0101e80000000400 */
[----:B0-----:R-:W-:-:S05]  /*4d320*/  LOP3.LUT R0, R20, 0x40, RZ, 0x3c, !PT ;  /* 0x0000004014007812 */ /* 0x001fca00078e3cff */
[----:B------:R0:W-:Y:S01]  /*4d330*/  STL [R1+0x43dc], R0 ;  /* 0x0043dc0001007387 */ /* 0x0001e20000100800 */
[----:B------:R-:W4:Y:S01]  /*4d340*/  LDL.LU R22, [R1+0x938] ;  /* 0x0009380001167983 */ /* 0x000f220000300800 */
[----:B0-----:R-:W-:-:S05]  /*4d350*/  LOP3.LUT R0, R20, 0x30, RZ, 0x3c, !PT ;  /* 0x0000003014007812 */ /* 0x001fca00078e3cff */
        /* <DEDUP_REMOVED lines=137> */
[----:B------:R0:W-:Y:S02]  /*4dbf0*/  STL [R1+0x43bc], R8 ;  /* 0x0043bc0801007387 */ /* 0x0001e40000100800 */
[----:B0-----:R-:W-:Y:S02]  /*4dc00*/  LOP3.LUT R8, R28, 0x40, RZ, 0x3c, !PT ;  /* 0x000000401c087812 */ /* 0x001fe400078e3cff */
[----:B----4-:R0:W-:Y:S04]  /*4dc10*/  STS.U16 [R0+0x1e400], R20 ;  /* 0x01e4001400007388 */ /* 0x0101e80000000400 */
[----:B0-----:R-:W4:Y:S01]  /*4dc20*/  LDL.LU R20, [R1+0x948] ;  /* 0x0009480001147983 */ /* 0x001f220000300800 */
        /* <DEDUP_REMOVED lines=23> */
[----:B------:R-:W4:Y:S04]  /*4dda0*/  LDL.LU R28, [R1+0x2f8] ;  /* 0x0002f800011c7983 */ /* 0x000f280000300800 */
[----:B---3--:R0:W-:Y:S01]  /*4ddb0*/  STS.U16 [R8+0x1ec00], R7 ;  /* 0x01ec000708007388 */ /* 0x0081e20000000400 */
[----:B--2---:R1:W-:Y:S02]  /*4ddc0*/  STS.U16 [R8+0x1f400], R6 ;  /* 0x01f4000608007388 */ /* 0x0043e40000000400 */
[----:B------:R2:W-:Y:S01]  /*4ddd0*/  STS.U16 [R8+0x1fc00], R5 ;  /* 0x01fc000508007388 */ /* 0x0005e20000000400 */
[----:B0-----:R-:W3:Y:S01]  /*4dde0*/  LDL.LU R7, [R1+0x95c] ;  /* 0x00095c0001077983 */ /* 0x001ee20000300800 */
[----:B-1----:R-:W3:Y:S02]  /*4ddf0*/  LDL.LU R6, [R1+0x970] ;  /* 0x0009700001067983 */ /* 0x002ee40000300800 */
[----:B--2---:R-:W2:Y:S02]  /*4de00*/  LDL.LU R8, [R1+0x43bc] ;  /* 0x0043bc0001087983 */ /* 0x004ea40000300800 */
[----:B------:R-:W2:Y:S02]  /*4de10*/  LDL.LU R5, [R1+0x984] ;  /* 0x0009840001057983 */ /* 0x000ea40000300800 */
[----:B--2---:R-:W-:Y:S01]  /*4de20*/  STS.U16 [R8+0x500], R5 ;  /* 0x0005000508007388 */ /* 0x004fe20000000400 */
[----:B---3--:R-:W-:Y:S02]  /*4de30*/  STS.U16 [R8+0xd00], R6 ;  /* 0x000d000608007388 */ /* 0x008fe40000000400 */
[----:B------:R-:W-:Y:S02]  /*4de40*/  STS.U16 [R8+0x1500], R7 ;  /* 0x0015000708007388 */ /* 0x000fe40000000400 */
[----:B----4-:R-:W-:Y:S01]  /*4de50*/  STS.U16 [R8+0x1d00], R20 ;  /* 0x001d001408007388 */ /* 0x010fe20000000400 */
        /* <DEDUP_REMOVED lines=17> */
[----:B------:R0:W-:Y:S02]  /*4df70*/  STS.U16 [R8+0xad00], R18 ;  /* 0x00ad001208007388 */ /* 0x0001e40000000400 */
[----:B------:R1:W-:Y:S01]  /*4df80*/  STS.U16 [R8+0xb500], R0 ;  /* 0x00b5000008007388 */ /* 0x0003e20000000400 */
[----:B0-----:R-:W2:Y:S01]  /*4df90*/  LDL.LU R18, [R1+0x2e0] ;  /* 0x0002e00001127983 */ /* 0x001ea20000300800 */
[----:B-1----:R-:W3:Y:S03]  /*4dfa0*/  LDL.LU R0, [R1+0x298] ;  /* 0x0002980001007983 */ /* 0x002ee60000300800 */
[----:B---3--:R0:W-:Y:S04]  /*4dfb0*/  STL [R1+0x43b4], R0 ;  /* 0x0043b40001007387 */ /* 0x0081e80000100800 */
[----:B0-----:R-:W3:Y:S01]  /*4dfc0*/  LDL.LU R0, [R1+0x2b0] ;  /* 0x0002b00001007983 */ /* 0x001ee20000300800 */
[----:B------:R-:W-:Y:S02]  /*4dfd0*/  STS.U16 [R8+0xbd00], R2 ;  /* 0x00bd000208007388 */ /* 0x000fe40000000400 */
[----:B------:R-:W-:Y:S02]  /*4dfe0*/  STS.U16 [R8+0xc500], R3 ;  /* 0x00c5000308007388 */ /* 0x000fe40000000400 */
[----:B------:R-:W-:Y:S01]  /*4dff0*/  STS.U16 [R8+0xcd00], R4 ;  /* 0x00cd000408007388 */ /* 0x000fe20000000400 */
[----:B------:R-:W-:Y:S01]  /*4e000*/  STS.U16 [R8+0xd500], R26 ;  /* 0x00d5001a08007388 */ /* 0x000fe20000000400 */
[----:B------:R-:W-:Y:S03]  /*4e010*/  STS.U16 [R8+0xdd00], R28 ;  /* 0x00dd001c08007388 */ /* 0x000fe60000000400 */
        /* <DEDUP_REMOVED lines=28> */
[----:B------:R-:W4:Y:S03]  /*4e1e0*/  LDL.LU R16, [R1+0x10] ;  /* 0x0000100001107983 */ /* 0x000f260000300800 */
[----:B0-----:R-:W4:Y:S04]  /*4e1f0*/  LDL.LU R18, [R1+0x4] ;  /* 0x0000040001127983 */ /* 0x001f280000300800 */
        /* <DEDUP_REMOVED lines=8> */
[----:B------:R4:W-:Y:S04]  /*4e280*/  STS.U16 [R8+0x11d00], R26 ;  /* 0x011d001a08007388 */ /* 0x0009e80000000400 */
[----:B0-----:R-:W2:Y:S01]  /*4e290*/  LDL.LU R0, [R1+0x43b0] ;  /* 0x0043b00001007983 */ /* 0x001ea20000300800 */
[----:B-1----:R-:W2:Y:S02]  /*4e2a0*/  LDL.LU R2, [R1+0x43ac] ;  /* 0x0043ac0001027983 */ /* 0x002ea40000300800 */
[----:B---3--:R-:W3:Y:S02]  /*4e2b0*/  LDL.LU R3, [R1+0x43a8] ;  /* 0x0043a80001037983 */ /* 0x008ee40000300800 */
[----:B----4-:R-:W4:Y:S01]  /*4e2c0*/  LDL.LU R4, [R1+0x43a4] ;  /* 0x0043a40001047983 */ /* 0x010f220000300800 */
[----:B------:R-:W2:Y:S04]  /*4e2d0*/  LDL.LU R26, [R1+0x43a0] ;  /* 0x0043a000011a7983 */ /* 0x000ea80000300800 */
        /* <DEDUP_REMOVED lines=23> */
[----:B------:R-:W-:Y:S01]  /*4e450*/  STS.U16 [R8+0x1d500], R18 ;  /* 0x01d5001208007388 */ /* 0x000fe20000000400 */
[----:B0-----:R-:W-:-:S05]  /*4e460*/  LOP3.LUT R28, R28, 0x7f, RZ, 0xc0, !PT ;  /* 0x0000007f1c1c7812 */ /* 0x001fca00078ec0ff */
[----:B------:R-:W-:-:S05]  /*4e470*/  IMAD.SHL.U32 R28, R28, 0x2, RZ ;  /* 0x000000021c1c7824 */ /* 0x000fca00078e00ff */
[----:B------:R-:W-:-:S05]  /*4e480*/  LOP3.LUT R5, R28, 0x60, RZ, 0x3c, !PT ;  /* 0x000000601c057812 */ /* 0x000fca00078e3cff */
[----:B------:R0:W-:Y:S02]  /*4e490*/  STL [R1+0x439c], R5 ;  /* 0x00439c0501007387 */ /* 0x0001e40000100800 */
[----:B0-----:R-:W-:Y:S02]  /*4e4a0*/  LOP3.LUT R5, R28, 0x50, RZ, 0x3c, !PT ;  /* 0x000000501c057812 */ /* 0x001fe400078e3cff */
[----:B--2---:R-:W-:Y:S01]  /*4e4b0*/  STS.U16 [R8+0x1dd00], R26 ;  /* 0x01dd001a08007388 */ /* 0x004fe20000000400 */
[----:B----4-:R0:W-:Y:S03]  /*4e4c0*/  STS.U16 [R8+0x1e500], R4 ;  /* 0x01e5000408007388 */ /* 0x0101e60000000400 */
[----:B0-----:R-:W2:Y:S01]  /*4e4d0*/  LDL.LU R4, [R1+0x944] ;  /* 0x0009440001047983 */ /* 0x001ea20000300800 */
[----:B------:R-:W4:Y:S02]  /*4e4e0*/  LDL.LU R26, [R1+0x930] ;  /* 0x00093000011a7983 */ /* 0x000f240000300800 */
        /* <DEDUP_REMOVED lines=22> */
[----:B------:R-:W2:Y:S04]  /*4e650*/  LDL.LU R28, [R1+0x2f4] ;  /* 0x0002f400011c7983 */ /* 0x000ea80000300800 */
[----:B---3--:R0:W-:Y:S01]  /*4e660*/  STS.U16 [R5+0x1ed00], R3 ;  /* 0x01ed000305007388 */ /* 0x0081e20000000400 */
[----:B------:R1:W-:Y:S02]  /*4e670*/  STS.U16 [R5+0x1f500], R2 ;  /* 0x01f5000205007388 */ /* 0x0003e40000000400 */
[----:B------:R3:W-:Y:S01]  /*4e680*/  STS.U16 [R5+0x1fd00], R0 ;  /* 0x01fd000005007388 */ /* 0x0007e20000000400 */
[----:B0-----:R-:W2:Y:S01]  /*4e690*/  LDL.LU R3, [R1+0x958] ;  /* 0x0009580001037983 */ /* 0x001ea20000300800 */
[----:B-1----:R-:W2:Y:S02]  /*4e6a0*/  LDL.LU R2, [R1+0x96c] ;  /* 0x00096c0001027983 */ /* 0x002ea40000300800 */
[----:B---3--:R-:W3:Y:S02]  /*4e6b0*/  LDL.LU R5, [R1+0x439c] ;  /* 0x00439c0001057983 */ /* 0x008ee40000300800 */
[----:B------:R-:W3:Y:S02]  /*4e6c0*/  LDL.LU R0, [R1+0x980] ;  /* 0x0009800001007983 */ /* 0x000ee40000300800 */
[----:B---3--:R-:W-:Y:S01]  /*4e6d0*/  STS.U16 [R5+0x600], R0 ;  /* 0x0006000005007388 */ /* 0x008fe20000000400 */
[----:B--2---:R-:W-:Y:S02]  /*4e6e0*/  STS.U16 [R5+0xe00], R2 ;  /* 0x000e000205007388 */ /* 0x004fe40000000400 */
[----:B------:R-:W-:Y:S02]  /*4e6f0*/  STS.U16 [R5+0x1600], R3 ;  /* 0x0016000305007388 */ /* 0x000fe40000000400 */
[----:B------:R-:W-:Y:S01]  /*4e700*/  STS.U16 [R5+0x1e00], R4 ;  /* 0x001e000405007388 */ /* 0x000fe20000000400 */
        /* <DEDUP_REMOVED lines=19> */
[----:B0-----:R-:W2:Y:S01]  /*4e840*/  LDL.LU R16, [R1+0x2dc] ;  /* 0x0002dc0001107983 */ /* 0x001ea20000300800 */
[----:B------:R-:W3:Y:S03]  /*4e850*/  LDL.LU R29, [R1+0x294] ;  /* 0x00029400011d7983 */ /* 0x000ee60000300800 */
        /* <DEDUP_REMOVED lines=36> */
[----:B0-----:R-:W4:Y:S04]  /*4eaa0*/  LDL.LU R16, [R1] ;  /* 0x0000000001107983 */ /* 0x001f280000300800 */
        /* <DEDUP_REMOVED lines=8> */
[----:B------:R4:W-:Y:S01]  /*4eb30*/  STS.U16 [R5+0x11e00], R18 ;  /* 0x011e001205007388 */ /* 0x0009e20000000400 */
[----:B------:R4:W-:Y:S03]  /*4eb40*/  STS.U16 [R5+0x12600], R0 ;  /* 0x0126000005007388 */ /* 0x0009e60000000400 */
[----:B0-----:R-:W2:Y:S01]  /*4eb50*/  LDL.LU R29, [R1+0x4390] ;  /* 0x00439000011d7983 */ /* 0x001ea20000300800 */
[----:B-1----:R-:W2:Y:S02]  /*4eb60*/  LDL.LU R25, [R1+0x438c] ;  /* 0x00438c0001197983 */ /* 0x002ea40000300800 */
[----:B---3--:R-:W3:Y:S02]  /*4eb70*/  LDL.LU R21, [R1+0x4388] ;  /* 0x0043880001157983 */ /* 0x008ee40000300800 */
[----:B----4-:R-:W4:Y:S01]  /*4eb80*/  LDL.LU R17, [R1+0x4384] ;  /* 0x0043840001117983 */ /* 0x010f220000300800 */
[----:B------:R-:W2:Y:S01]  /*4eb90*/  LDL.LU R18, [R1+0x4380] ;  /* 0x0043800001127983 */ /* 0x000ea20000300800 */
[----:B------:R-:W2:Y:S03]  /*4eba0*/  LDL.LU R0, [R1+0x92c] ;  /* 0x00092c0001007983 */ /* 0x000ea60000300800 */
        /* <DEDUP_REMOVED lines=15> */
[----:B0-----:R-:W0:Y:S01]  /*4eca0*/  S2R R28, SR_TID.X ;  /* 0x00000000001c7919 */ /* 0x001e220000002100 */
        /* <DEDUP_REMOVED lines=9> */
[C---:B------:R-:W-:Y:S01]  /*4ed40*/  LOP3.LUT R4, R28.reuse, 0x70, RZ, 0x3c, !PT ;  /* 0x000000701c047812 */ /* 0x040fe200078e3cff */
[----:B--2---:R0:W-:Y:S01]  /*4ed50*/  STL [R1+0x437c], R0 ;  /* 0x00437c0001007387 */ /* 0x0041e20000100800 */
[----:B------:R-:W2:Y:S01]  /*4ed60*/  LDL.LU R13, [R1+0x918] ;  /* 0x00091800010d7983 */ /* 0x000ea20000300800 */
[----:B0-----:R-:W-:-:S05]  /*4ed70*/  LOP3.LUT R0, R28, 0x60, RZ, 0x3c, !PT ;  /* 0x000000601c007812 */ /* 0x001fca00078e3cff */
[----:B------:R0:W-:Y:S01]  /*4ed80*/  STS.U16 [R0+0x1de00], R18 ;  /* 0x01de001200007388 */ /* 0x0001e20000000400 */
[----:B----4-:R1:W-:Y:S03]  /*4ed90*/  STS.U16 [R0+0x1e600], R17 ;  /* 0x01e6001100007388 */ /* 0x0103e60000000400 */
[----:B0-----:R-:W4:Y:S01]  /*4eda0*/  LDL.LU R18, [R1+0x940] ;  /* 0x0009400001127983 */ /* 0x001f220000300800 */
[----:B-1----:R-:W2:Y:S02]  /*4edb0*/  LDL.LU R17, [R1+0x954] ;  /* 0x0009540001117983 */ /* 0x002ea40000300800 */
        /* <DEDUP_REMOVED lines=20> */
[----:B------:R-:W2:Y:S01]  /*4ef00*/  LDL.LU R28, [R1+0x388] ;  /* 0x00038800011c7983 */ /* 0x000ea20000300800 */
[----:B---3--:R0:W-:Y:S01]  /*4ef10*/  STS.U16 [R0+0x1ee00], R21 ;  /* 0x01ee001500007388 */ /* 0x0081e20000000400 */
[----:B------:R1:W-:Y:S02]  /*4ef20*/  STS.U16 [R0+0x1f600], R25 ;  /* 0x01f6001900007388 */ /* 0x0003e40000000400 */
[----:B------:R3:W-:Y:S01]  /*4ef30*/  STS.U16 [R0+0x1fe00], R29 ;  /* 0x01fe001d00007388 */ /* 0x0007e20000000400 */
[----:B0-----:R-:W2:Y:S01]  /*4ef40*/  LDL.LU R21, [R1+0x968] ;  /* 0x0009680001157983 */ /* 0x001ea20000300800 */
[----:B-1----:R-:W2:Y:S02]  /*4ef50*/  LDL.LU R25, [R1+0x97c] ;  /* 0x00097c0001197983 */ /* 0x002ea40000300800 */
[----:B---3--:R-:W3:Y:S01]  /*4ef60*/  LDL.LU R0, [R1+0x437c] ;  /* 0x00437c0001007983 */ /* 0x008ee20000300800 */
[----:B--2---:R-:W-:Y:S01]  /*4ef70*/  STS.U16 [R4+0x700], R25 ;  /* 0x0007001904007388 */ /* 0x004fe20000000400 */
[----:B------:R-:W-:Y:S02]  /*4ef80*/  STS.U16 [R4+0xf00], R21 ;  /* 0x000f001504007388 */ /* 0x000fe40000000400 */
[----:B------:R-:W-:Y:S02]  /*4ef90*/  STS.U16 [R4+0x1700], R17 ;  /* 0x0017001104007388 */ /* 0x000fe40000000400 */
[----:B----4-:R-:W-:Y:S01]  /*4efa0*/  STS.U16 [R4+0x1f00], R18 ;  /* 0x001f001204007388 */ /* 0x010fe20000000400 */
[----:B---3--:R-:W-:Y:S01]  /*4efb0*/  STS.U16 [R4+0x2700], R0 ;  /* 0x0027000004007388 */ /* 0x008fe20000000400 */
[----:B------:R0:W-:Y:S02]  /*4efc0*/  STS.U16 [R4+0x2f00], R13 ;  /* 0x002f000d04007388 */ /* 0x0001e40000000400 */
        /* <DEDUP_REMOVED lines=12> */
[----:B------:R-:W-:Y:S01]  /*4f090*/  STS.U16 [R4+0x9700], R12 ;  /* 0x0097000c04007388 */ /* 0x000fe20000000400 */
[----:B0-----:R-:W2:Y:S01]  /*4f0a0*/  LDL.LU R13, [R1+0x2f0] ;  /* 0x0002f000010d7983 */ /* 0x001ea20000300800 */
[----:B------:R0:W-:Y:S02]  /*4f0b0*/  STS.U16 [R4+0x9f00], R14 ;  /* 0x009f000e04007388 */ /* 0x0001e40000000400 */
[----:B------:R1:W-:Y:S02]  /*4f0c0*/  STS.U16 [R4+0xa700], R24 ;  /* 0x00a7001804007388 */ /* 0x0003e40000000400 */
[----:B------:R-:W-:Y:S01]  /*4f0d0*/  STS.U16 [R4+0xaf00], R15 ;  /* 0x00af000f04007388 */ /* 0x000fe20000000400 */
[----:B------:R3:W-:Y:S01]  /*4f0e0*/  STS.U16 [R4+0xb700], R27 ;  /* 0x00b7001b04007388 */ /* 0x0007e20000000400 */
[----:B------:R4:W-:Y:S02]  /*4f0f0*/  STS.U16 [R4+0xbf00], R23 ;  /* 0x00bf001704007388 */ /* 0x0009e40000000400 */
[----:B------:R4:W-:Y:S01]  /*4f100*/  STS.U16 [R4+0xc700], R19 ;  /* 0x00c7001304007388 */ /* 0x0009e20000000400 */
[----:B0-----:R-:W2:Y:S01]  /*4f110*/  LDL.LU R14, [R1+0x2d8] ;  /* 0x0002d800010e7983 */ /* 0x001ea20000300800 */
[----:B-1----:R-:W2:Y:S02]  /*4f120*/  LDL.LU R24, [R1+0x2c0] ;  /* 0x0002c00001187983 */ /* 0x002ea40000300800 */
[----:B---3--:R-:W3:Y:S01]  /*4f130*/  LDL.LU R27, [R1+0x2a8] ;  /* 0x0002a800011b7983 */ /* 0x008ee20000300800 */
[----:B------:R0:W-:Y:S04]  /*4f140*/  STS.U16 [R4+0xcf00], R16 ;  /* 0x00cf001004007388 */ /* 0x0001e80000000400 */
[----:B----4-:R-:W4:Y:S01]  /*4f150*/  LDL.LU R23, [R1+0x290] ;  /* 0x0002900001177983 */ /* 0x010f220000300800 */
[----:B------:R-:W4:Y:S03]  /*4f160*/  LDL.LU R19, [R1+0x278] ;  /* 0x0002780001137983 */ /* 0x000f260000300800 */
[----:B------:R1:W-:Y:S04]  /*4f170*/  STS.U16 [R4+0xd700], R28 ;  /* 0x00d7001c04007388 */ /* 0x0003e80000000400 */
[----:B0-----:R-:W4:Y:S01]  /*4f180*/  LDL.LU R16, [R1+0x260] ;  /* 0x0002600001107983 */ /* 0x001f220000300800 */
[----:B-1----:R-:W4:Y:S02]  /*4f190*/  LDL.LU R28, [R1+0x248] ;  /* 0x00024800011c7983 */ /* 0x002f240000300800 */
        /* <DEDUP_REMOVED lines=19> */
[----:B--2---:R-:W-:Y:S04]  /*4f2d0*/  STS.U16 [R4+0xdf00], R13 ;  /* 0x00df000d04007388 */ /* 0x004fe80000000400 */
[----:B------:R0:W-:Y:S01]  /*4f2e0*/  STS.U16 [R4+0xe700], R14 ;  /* 0x00e7000e04007388 */ /* 0x0001e20000000400 */
[----:B------:R1:W-:Y:S02]  /*4f2f0*/  STS.U16 [R4+0xef00], R24 ;  /* 0x00ef001804007388 */ /* 0x0003e40000000400 */
[----:B---3--:R2:W-:Y:S01]  /*4f300*/  STS.U16 [R4+0xf700], R27 ;  /* 0x00f7001b04007388 */ /* 0x0085e20000000400 */
[----:B----4-:R3:W-:Y:S01]  /*4f310*/  STS.U16 [R4+0xff00], R23 ;  /* 0x00ff001704007388 */ /* 0x0107e20000000400 */
[----:B------:R3:W-:Y:S03]  /*4f320*/  STS.U16 [R4+0x10700], R19 ;  /* 0x0107001304007388 */ /* 0x0007e60000000400 */
[----:B0-----:R-:W4:Y:S01]  /*4f330*/  LDL.LU R14, [R1+0x68] ;  /* 0x00006800010e7983 */ /* 0x001f220000300800 */
[----:B------:R-:W4:Y:S02]  /*4f340*/  LDL.LU R12, [R1+0x50] ;  /* 0x00005000010c7983 */ /* 0x000f240000300800 */
[----:B------:R-:W4:Y:S02]  /*4f350*/  LDL.LU R13, [R1+0x30] ;  /* 0x00003000010d7983 */ /* 0x000f240000300800 */
[----:B-1----:R-:W4:Y:S01]  /*4f360*/  LDL.LU R24, [R1+0x8] ;  /* 0x0000080001187983 */ /* 0x002f220000300800 */
[----:B--2---:R-:W2:Y:S04]  /*4f370*/  LDL.LU R27, [R1+0x4378] ;  /* 0x00437800011b7983 */ /* 0x004ea80000300800 */
[----:B---3--:R-:W3:Y:S01]  /*4f380*/  LDL.LU R23, [R1+0x4374] ;  /* 0x0043740001177983 */ /* 0x008ee20000300800 */
[----:B------:R-:W2:Y:S03]  /*4f390*/  LDL.LU R19, [R1+0x4370] ;  /* 0x0043700001137983 */ /* 0x000ea60000300800 */
[----:B------:R0:W-:Y:S01]  /*4f3a0*/  STS.U16 [R4+0x10f00], R16 ;  /* 0x010f001004007388 */ /* 0x0001e20000000400 */
[----:B------:R1:W-:Y:S02]  /*4f3b0*/  STS.U16 [R4+0x11700], R28 ;  /* 0x0117001c04007388 */ /* 0x0003e40000000400 */
[----:B------:R-:W-:Y:S02]  /*4f3c0*/  STS.U16 [R4+0x11f00], R29 ;  /* 0x011f001d04007388 */ /* 0x000fe40000000400 */
[----:B------:R1:W-:Y:S01]  /*4f3d0*/  STS.U16 [R4+0x12700], R15 ;  /* 0x0127000f04007388 */ /* 0x0003e20000000400 */
[----:B0-----:R-:W2:Y:S01]  /*4f3e0*/  LDL.LU R16, [R1+0x436c] ;  /* 0x00436c0001107983 */ /* 0x001ea20000300800 */
[----:B-1----:R-:W2:Y:S02]  /*4f3f0*/  LDL.LU R28, [R1+0x4368] ;  /* 0x00436800011c7983 */ /* 0x002ea40000300800 */
[----:B------:R-:W3:Y:S01]  /*4f400*/  LDL.LU R15, [R1+0x990] ;  /* 0x00099000010f7983 */ /* 0x000ee20000300800 */
[----:B------:R-:W-:Y:S01]  /*4f410*/  STS.U16 [R4+0x12f00], R25 ;  /* 0x012f001904007388 */ /* 0x000fe20000000400 */
[----:B------:R-:W-:Y:S02]  /*4f420*/  STS.U16 [R4+0x13700], R21 ;  /* 0x0137001504007388 */ /* 0x000fe40000000400 */
[----:B------:R-:W-:Y:S02]  /*4f430*/  STS.U16 [R4+0x13f00], R17 ;  /* 0x013f001104007388 */ /* 0x000fe40000000400 */
[----:B------:R-:W-:Y:S01]  /*4f440*/  STS.U16 [R4+0x14700], R18 ;  /* 0x0147001204007388 */ /* 0x000fe20000000400 */
[----:B------:R0:W-:Y:S04]  /*4f450*/  STS.U16 [R4+0x14f00], R0 ;  /* 0x014f000004007388 */ /* 0x0001e80000000400 */
[----:B0-----:R-:W3:Y:S01]  /*4f460*/  LDL R0, [R1+0x4b8] ;  /* 0x0004b80001007983 */ /* 0x001ee20000100800 */
        /* <DEDUP_REMOVED lines=11> */
[----:B------:R-:W-:Y:S04]  /*4f520*/  STS.U16 [R4+0x1af00], R11 ;  /* 0x01af000b04007388 */ /* 0x000fe80000000400 */
[----:B----4-:R0:W-:Y:S01]  /*4f530*/  STS.U16 [R4+0x1b700], R14 ;  /* 0x01b7000e04007388 */ /* 0x0101e20000000400 */
[----:B------:R-:W-:Y:S02]  /*4f540*/  STS.U16 [R4+0x1bf00], R12 ;  /* 0x01bf000c04007388 */ /* 0x000fe40000000400 */
[----:B------:R1:W-:Y:S02]  /*4f550*/  STS.U16 [R4+0x1c700], R13 ;  /* 0x01c7000d04007388 */ /* 0x0003e40000000400 */
[----:B------:R4:W-:Y:S01]  /*4f560*/  STS.U16 [R4+0x1cf00], R24 ;  /* 0x01cf001804007388 */ /* 0x0009e20000000400 */
[----:B--2---:R-:W-:Y:S01]  /*4f570*/  STS.U16 [R4+0x1d700], R28 ;  /* 0x01d7001c04007388 */ /* 0x004fe20000000400 */
[----:B------:R-:W-:Y:S02]  /*4f580*/  STS.U16 [R4+0x1df00], R16 ;  /* 0x01df001004007388 */ /* 0x000fe40000000400 */
[----:B------:R-:W-:Y:S02]  /*4f590*/  STS.U16 [R4+0x1e700], R19 ;  /* 0x01e7001304007388 */ /* 0x000fe40000000400 */
[----:B---3--:R-:W-:Y:S01]  /*4f5a0*/  STS.U16 [R4+0x1ef00], R23 ;  /* 0x01ef001704007388 */ /* 0x008fe20000000400 */
[----:B------:R-:W-:Y:S01]  /*4f5b0*/  STS.U16 [R4+0x1f700], R27 ;  /* 0x01f7001b04007388 */ /* 0x000fe20000000400 */
[----:B------:R-:W-:Y:S02]  /*4f5c0*/  STS.U16 [R4+0x1ff00], R15 ;  /* 0x01ff000f04007388 */ /* 0x000fe40000000400 */
[----:B------:R-:W-:Y:S06]  /*4f5d0*/  BAR.SYNC.DEFER_BLOCKING 0x0 ;  /* 0x0000000000007b1d */ /* 0x000fec0000010000 */
[----:B0-----:R-:W0:Y:S04]  /*4f5e0*/  S2R R14, SR_TID.X ;  /* 0x00000000000e7919 */ /* 0x001e280000002100 */
[----:B-1----:R-:W4:Y:S04]  /*4f5f0*/  S2R R13, SR_TID.X ;  /* 0x00000000000d7919 */ /* 0x002f280000002100 */
[----:B------:R-:W1:Y:S01]  /*4f600*/  LDSM.16.M88.4 R4, [R0] ;  /* 0x000000000004783b */ /* 0x000e620000000200 */
[----:B0-----:R-:W-:Y:S01]  /*4f610*/  LOP3.LUT R14, R14, 0x7, RZ, 0xc0, !PT ;  /* 0x000000070e0e7812 */ /* 0x001fe200078ec0ff */
[----:B----4-:R-:W-:-:S02]  /*4f620*/  IMAD.SHL.U32 R24, R13, 0x2, RZ ;  /* 0x000000020d187824 */ /* 0x010fc400078e00ff */
[----:B------:R-:W-:Y:S02]  /*4f630*/  LDSM.16.M88.4 R8, [R0+0x8000] ;  /* 0x008000000008783b */ /* 0x000fe40000000200 */
[----:B------:R-:W-:Y:S02]  /*4f640*/  IMAD R14, R14, 0x90, RZ ;  /* 0x000000900e0e7824 */ /* 0x000fe400078e02ff */
[----:B------:R-:W-:-:S03]  /*4f650*/  IMAD.SHL.U32 R3, R13, 0x40, RZ ;  /* 0x000000400d037824 */ /* 0x000fc600078e00ff */
[----:B------:R-:W-:Y:S02]  /*4f660*/  LOP3.LUT R2, R14, 0x10, R24, 0x78, !PT ;  /* 0x000000100e027812 */ /* 0x000fe400078e7818 */
[----:B------:R-:W0:Y:S04]  /*4f670*/  LDSM.16.M88.4 R12, [R0+0x6000] ;  /* 0x00600000000c783b */ /* 0x000e280000000200 */
[----:B------:R-:W-:Y:S01]  /*4f680*/  LDSM.16.M88.4 R24, [R0+0x2000] ;  /* 0x002000000018783b */ /* 0x000fe20000000200 */
[----:B------:R-:W-:-:S05]  /*4f690*/  LOP3.LUT R2, R2, 0x400, R3, 0xf8, !PT ;  /* 0x0000040002027812 */ /* 0x000fca00078ef803 */
[----:B------:R2:W-:Y:S04]  /*4f6a0*/  LDSM.16.MT88.4 R16, [R2+0x20000] ;  /* 0x020000000210783b */ /* 0x0005e80000004200 */
[----:B-1----:R-:W-:Y:S01]  /*4f6b0*/  STL.64 [R1+0x20], R4 ;  /* 0x0000200401007387 */ /* 0x002fe20000100a00 */
[----:B------:R-:W-:Y:S02]  /*4f6c0*/  IMAD.MOV.U32 R3, RZ, RZ, R4 ;  /* 0x000000ffff037224 */ /* 0x000fe400078e0004 */
[----:B------:R-:W-:Y:S02]  /*4f6d0*/  STL.64 [R1+0x28], R6 ;  /* 0x0000280601007387 */ /* 0x000fe40000100a00 */
[----:B--2---:R-:W-:Y:S02]  /*4f6e0*/  IMAD.MOV.U32 R2, RZ, RZ, R5 ;  /* 0x000000ffff027224 */ /* 0x004fe400078e0005 */
[----:B------:R-:W1:Y:S04]  /*4f6f0*/  LDSM.16.M88.4 R4, [R0+0x4000] ;  /* 0x004000000004783b */ /* 0x000e680000000200 */
[----:B0-----:R-:W-:Y:S04]  /*4f700*/  STL [R1+0x402c], R14 ;  /* 0x00402c0e01007387 */ /* 0x001fe80000100800 */
[----:B-1----:R-:W-:Y:S01]  /*4f710*/  STL.64 [R1], R4 ;  /* 0x0000000401007387 */ /* 0x002fe20000100a00 */
[----:B------:R-:W-:Y:S02]  /*4f720*/  STL.64 [R1+0x8], R6 ;  /* 0x0000080601007387 */ /* 0x000fe40000100a00 */
[----:B------:R-:W-:Y:S02]  /*4f730*/  STL.64 [R1+0x10], R24 ;  /* 0x0000101801007387 */ /* 0x000fe40000100a00 */
[----:B------:R-:W-:Y:S01]  /*4f740*/  STL.64 [R1+0x18], R26 ;  /* 0x0000181a01007387 */ /* 0x000fe20000100a00 */
[----:B------:R-:W-:Y:S01]  /*4f750*/  STL.64 [R1+0x4358], R24 ;  /* 0x0043581801007387 */ /* 0x000fe20000100a00 */
[----:B------:R-:W-:Y:S02]  /*4f760*/  STL [R1+0x4028], R15 ;  /* 0x0040280f01007387 */ /* 0x000fe40000100800 */
[----:B------:R0:W-:Y:S01]  /*4f770*/  STL.64 [R1+0x4348], R12 ;  /* 0x0043480c01007387 */ /* 0x0001e20000100a00 */
[----:B------:R-:W1:Y:S04]  /*4f780*/  LDSM.16.M88.4 R4, [R0+0xa000] ;  /* 0x00a000000004783b */ /* 0x000e680000000200 */
[----:B0-----:R-:W2:Y:S04]  /*4f790*/  LDL.64 R12, [R1] ;  /* 0x00000000010c7983 */ /* 0x001ea80000100a00 */
[----:B--2---:R-:W-:Y:S01]  /*4f7a0*/  STL.64 [R1+0x4360], R12 ;  /* 0x0043600c01007387 */ /* 0x004fe20000100a00 */
[----:B------:R-:W-:Y:S02]  /*4f7b0*/  STL [R1+0x4034], R10 ;  /* 0x0040340a01007387 */ /* 0x000fe40000100800 */
[----:B------:R-:W-:Y:S02]  /*4f7c0*/  STL [R1+0x4030], R11 ;  /* 0x0040300b01007387 */ /* 0x000fe40000100800 */
[----:B------:R-:W-:Y:S01]  /*4f7d0*/  STL.64 [R1+0x4340], R8 ;  /* 0x0043400801007387 */ /* 0x000fe20000100a00 */
[----:B-1----:R-:W-:Y:S01]  /*4f7e0*/  STL [R1+0x3f1c], R6 ;  /* 0x003f1c0601007387 */ /* 0x002fe20000100800 */
[----:B------:R-:W-:Y:S03]  /*4f7f0*/  STL [R1+0x3f18], R7 ;  /* 0x003f180701007387 */ /* 0x000fe60000100800 */
[----:B------:R-:W0:Y:S01]  /*4f800*/  LDSM.16.M88.4 R8, [R0+0xc000] ;  /* 0x00c000000008783b */ /* 0x000e220000000200 */
[----:B------:R-:W-:Y:S02]  /*4f810*/  STL.64 [R1+0x4350], R4 ;  /* 0x0043500401007387 */ /* 0x000fe40000100a00 */
[----:B------:R-:W1:Y:S01]  /*4f820*/  LDSM.16.M88.4 R4, [R0+0xe000] ;  /* 0x00e000000004783b */ /* 0x000e620000000200 */
[----:B------:R-:W2:Y:S04]  /*4f830*/  LDSM.16.M88.4 R12, [R0+0x10000] ;  /* 0x01000000000c783b */ /* 0x000ea80000000200 */
[----:B0-----:R-:W-:Y:S01]  /*4f840*/  STL.64 [R1+0x30], R8 ;  /* 0x0000300801007387 */ /* 0x001fe20000100a00 */
[----:B------:R-:W-:Y:S02]  /*4f850*/  STL.64 [R1+0x38], R10 ;  /* 0x0000380a01007387 */ /* 0x000fe40000100a00 */
[----:B------:R-:W0:Y:S04]  /*4f860*/  LDSM.16.M88.4 R8, [R0+0x12000] ;  /* 0x012000000008783b */ /* 0x000e280000000200 */
[----:B-1----:R-:W-:Y:S01]  /*4f870*/  STL.64 [R1+0xc0], R4 ;  /* 0x0000c00401007387 */ /* 0x002fe20000100a00 */
[----:B------:R-:W-:Y:S02]  /*4f880*/  STL.64 [R1+0xc8], R6 ;  /* 0x0000c80601007387 */ /* 0x000fe40000100a00 */
[----:B------:R-:W1:Y:S04]  /*4f890*/  LDSM.16.M88.4 R4, [R0+0x14000] ;  /* 0x014000000004783b */ /* 0x000e680000000200 */
[----:B--2---:R2:W-:Y:S02]  /*4f8a0*/  STL.64 [R1+0xb0], R12 ;  /* 0x0000b00c01007387 */ /* 0x0045e40000100a00 */
[----:B------:R3:W-:Y:S01]  /*4f8b0*/  STL.64 [R1+0xb8], R14 ;  /* 0x0000b80e01007387 */ /* 0x0007e20000100a00 */
[----:B--2---:R-:W2:Y:S04]  /*4f8c0*/  LDL.LU.64 R12, [R1+0x7a0] ;  /* 0x0007a000010c7983 */ /* 0x004ea80000300a00 */
[----:B0-----:R-:W-:Y:S01]  /*4f8d0*/  STL.64 [R1+0xa0], R8 ;  /* 0x0000a00801007387 */ /* 0x001fe20000100a00 */
[----:B------:R-:W-:Y:S02]  /*4f8e0*/  STL.64 [R1+0xa8], R10 ;  /* 0x0000a80a01007387 */ /* 0x000fe40000100a00 */
[----:B-1----:R-:W-:Y:S02]  /*4f8f0*/  STL.64 [R1+0x90], R4 ;  /* 0x0000900401007387 */ /* 0x002fe40000100a00 */
[----:B------:R-:W-:Y:S01]  /*4f900*/  STL.64 [R1+0x98], R6 ;  /* 0x0000980601007387 */ /* 0x000fe20000100a00 */
[----:B---3--:R-:W2:Y:S04]  /*4f910*/  LDL.LU.64 R14, [R1+0x7a8] ;  /* 0x0007a800010e7983 */ /* 0x008ea80000300a00 */
[----:B------:R-:W0:Y:S04]  /*4f920*/  LDSM.16.M88.4 R8, [R0+0x16000] ;  /* 0x016000000008783b */ /* 0x000e280000000200 */
[----:B------:R-:W1:Y:S04]  /*4f930*/  LDSM.16.M88.4 R4, [R0+0x18000] ;  /* 0x018000000004783b */ /* 0x000e680000000200 */
[----:B------:R-:W3:Y:S04]  /*4f940*/  S2R R22, SR_TID.X ;  /* 0x0000000000167919 */ /* 0x000ee80000002100 */
[----:B------:R-:W4:Y:S01]  /*4f950*/  S2R R20, SR_TID.X ;  /* 0x0000000000147919 */ /* 0x000f220000002100 */
[----:B------:R-:W-:-:S02]  /*4f960*/  IMAD.MOV.U32 R24, RZ, RZ, R3 ;  /* 0x000000ffff187224 */ /* 0x000fc400078e0003 */
[----:B------:R-:W-:Y:S01]  /*4f970*/  IMAD.MOV.U32 R25, RZ, RZ, R2 ;  /* 0x000000ffff197224 */ /* 0x000fe200078e0002 */
[----:B0-----:R-:W-:Y:S01]  /*4f980*/  STL.64 [R1+0x80], R8 ;  /* 0x0000800801007387 */ /* 0x001fe20000100a00 */
[----:B------:R-:W-:Y:S02]  /*4f990*/  STL.64 [R1+0x88], R10 ;  /* 0x0000880a01007387 */ /* 0x000fe40000100a00 */
[----:B------:R-:W0:Y:S01]  /*4f9a0*/  LDSM.16.M88.4 R8, [R0+0x1a000] ;  /* 0x01a000000008783b */ /* 0x000e220000000200 */
[----:B---3--:R-:W-:-:S03]  /*4f9b0*/  LOP3.LUT R22, R22, 0x7, RZ, 0xc0, !PT ;  /* 0x0000000716167812 */ /* 0x008fc600078ec0ff */
[----:B----4-:R-:W-:Y:S02]  /*4f9c0*/  IMAD.SHL.U32 R3, R20, 0x2, RZ ;  /* 0x0000000214037824 */ /* 0x010fe400078e00ff */
[----:B------:R-:W-:Y:S02]  /*4f9d0*/  IMAD R22, R22, 0x90, RZ ;  /* 0x0000009016167824 */ /* 0x000fe400078e02ff */
[----:B------:R-:W-:Y:S01]  /*4f9e0*/  IMAD.SHL.U32 R20, R20, 0x40, RZ ;  /* 0x0000004014147824 */ /* 0x000fe200078e00ff */
[----:B-1----:R-:W-:Y:S02]  /*4f9f0*/  STL.64 [R1+0x70], R4 ;  /* 0x0000700401007387 */ /* 0x002fe40000100a00 */
[----:B------:R-:W-:Y:S02]  /*4fa00*/  LOP3.LUT R2, R22, 0x10, R3, 0x78, !PT ;  /* 0x0000001016027812 */ /* 0x000fe400078e7803 */
[----:B------:R-:W-:Y:S02]  /*4fa10*/  STL.64 [R1+0x78], R6 ;  /* 0x0000780601007387 */ /* 0x000fe40000100a00 */
[----:B------:R-:W1:Y:S01]  /*4fa20*/  LDSM.16.M88.4 R4, [R0+0x1c000] ;  /* 0x01c000000004783b */ /* 0x000e620000000200 */
[----:B------:R-:W-:-:S04]  /*4fa30*/  LOP3.LUT R2, R2, 0x400, R20, 0xf8, !PT ;  /* 0x0000040002027812 */ /* 0x000fc800078ef814 */
[----:B------:R-:W-:-:S05]  /*4fa40*/  LOP3.LUT R2, R2, 0x20, RZ, 0x3c, !PT ;  /* 0x0000002002027812 */ /* 0x000fca00078e3cff */
[----:B------:R-:W-:Y:S04]  /*4fa50*/  LDSM.16.MT88.4 R20, [R2+0x20000] ;  /* 0x020000000214783b */ /* 0x000fe80000004200 */
[----:B0-----:R-:W-:Y:S01]  /*4fa60*/  STL.64 [R1+0x60], R8 ;  /* 0x0000600801007387 */ /* 0x001fe20000100a00 */
[----:B------:R-:W-:Y:S02]  /*4fa70*/  STL.64 [R1+0x68], R10 ;  /* 0x0000680a01007387 */ /* 0x000fe40000100a00 */
[----:B------:R-:W0:Y:S01]  /*4fa80*/  LDSM.16.M88.4 R8, [R0+0x1e000] ;  /* 0x01e000000008783b */ /* 0x000e220000000200 */
[----:B-1----:R1:W-:Y:S03]  /*4fa90*/  STL.64 [R1+0x50], R4 ;  /* 0x0000500401007387 */ /* 0x0023e60000100a00 */
[----:B------:R3:W-:Y:S01]  /*4faa0*/  STL.64 [R1+0x58], R6 ;  /* 0x0000580601007387 */ /* 0x0007e20000100a00 */
[----:B-1----:R-:W4:Y:S01]  /*4fab0*/  LDL.LU.64 R4, [R1+0x780] ;  /* 0x0007800001047983 */ /* 0x002f220000300a00 */
[----:B---3--:R-:W4:Y:S03]  /*4fac0*/  LDL.LU.64 R6, [R1+0x788] ;  /* 0x0007880001067983 */ /* 0x008f260000300a00 */
[----:B0-----:R0:W-:Y:S01]  /*4fad0*/  STL.64 [R1+0x40], R8 ;  /* 0x0000400801007387 */ /* 0x0011e20000100a00 */
[----:B------:R1:W-:Y:S02]  /*4fae0*/  STL.64 [R1+0x48], R10 ;  /* 0x0000480a01007387 */ /* 0x0003e40000100a00 */
[----:B------:R-:W-:-:S02]  /*4faf0*/  IMAD.MOV.U32 R3, RZ, RZ, R9 ;  /* 0x000000ffff037224 */ /* 0x000fc400078e0009 */
[----:B------:R-:W-:Y:S01]  /*4fb00*/  STL [R1+0x3230], R0 ;  /* 0x0032300001007387 */ /* 0x000fe20000100800 */
[----:B0-----:R-:W3:Y:S01]  /*4fb10*/  LDL.LU.64 R8, [R1+0x770] ;  /* 0x0007700001087983 */ /* 0x001ee20000300a00 */
[----:B-1----:R-:W3:Y:S02]  /*4fb20*/  LDL.LU.64 R10, [R1+0x778] ;  /* 0x00077800010a7983 */ /* 0x002ee40000300a00 */
[----:B------:R-:W-:Y:S02]  /*4fb30*/  STL.64 [R1+0x42c8], R22 ;  /* 0x0042c81601007387 */ /* 0x000fe40000100a00 */
[----:B------:R0:W-:Y:S02]  /*4fb40*/  STL.64 [R1+0x42c0], R20 ;  /* 0x0042c01401007387 */ /* 0x0001e40000100a00 */
[----:B0-----:R-:W3:Y:S01]  /*4fb50*/  LDL.LU.64 R20, [R1+0x790] ;  /* 0x0007900001147983 */ /* 0x001ee20000300a00 */
[----:B------:R-:W3:Y:S01]  /*4fb60*/  LDL.LU.64 R22, [R1+0x798] ;  /* 0x0007980001167983 */ /* 0x000ee20000300a00 */
[C---:B--2---:R-:W-:Y:S02]  /*4fb70*/  HMMA.16816.F32 R24, R16.reuse, R24, R12 ;  /* 0x000000181018723c */ /* 0x044fe4000000180c */
[----:B------:R-:W4:Y:S11]  /*4fb80*/  LDL.LU.64 R12, [R1+0x4360] ;  /* 0x00436000010c7983 */ /* 0x000f360000300a00 */
[----:B------:R-:W-:Y:S10]  /*4fb90*/  @!UPT UIADD3 URZ, URZ, URZ, URZ ;  /* 0x0000003f3f3ff290 */ /* 0x000ff4000fffe03f */
[----:B------:R0:W-:Y:S01]  /*4fba0*/  STL.64 [R1+0x2b0], R24 ;  /* 0x0002b01801007387 */ /* 0x0001e20000100a00 */
[----:B------:R-:W-:Y:S03]  /*4fbb0*/  STL.64 [R1+0x2b8], R26 ;  /* 0x0002b81a01007387 */ /* 0x000fe60000100a00 */
[----:B0-----:R-:W3:Y:S01]  /*4fbc0*/  LDL.LU.64 R24, [R1+0x4358] ;  /* 0x0043580001187983 */ /* 0x001ee20000300a00 */
[C---:B----4-:R-:W-:Y:S08]  /*4fbd0*/  HMMA.16816.F32 R4, R16.reuse, R12, R4 ;  /* 0x0000000c1004723c */ /* 0x050ff00000001804 */
[----:B---3--:R-:W-:Y:S11]  /*4fbe0*/  HMMA.16816.F32 R20, R16, R24, R20 ;  /* 0x000000181014723c */ /* 0x008ff60000001814 */
[----:B------:R-:W-:Y:S11]  /*4fbf0*/  @!UPT UIADD3 URZ, URZ, URZ, URZ ;  /* 0x0000003f3f3ff290 */ /* 0x000ff6000fffe03f */
[----:B------:R-:W-:Y:S01]  /*4fc00*/  @!UPT UIADD3 URZ, URZ, URZ, URZ ;  /* 0x0000003f3f3ff290 */ /* 0x000fe2000fffe03f */
[----:B------:R-:W-:Y:S01]  /*4fc10*/  STL.64 [R1+0x2a0], R20 ;  /* 0x0002a01401007387 */ /* 0x000fe20000100a00 */
[----:B------:R0:W-:Y:S02]  /*4fc20*/  STL.64 [R1+0x2a8], R22 ;  /* 0x0002a81601007387 */ /* 0x0001e40000100a00 */
[----:B0-----:R-:W-:Y:S02]  /*4fc30*/  IMAD.MOV.U32 R23, RZ, RZ, R24 ;  /* 0x000000ffff177224 */ /* 0x001fe400078e0018 */
[----:B------:R-:W-:Y:S02]  /*4fc40*/  IMAD.MOV.U32 R22, RZ, RZ, R25 ;  /* 0x000000ffff167224 */ /* 0x000fe400078e0019 */
[----:B------:R-:W2:Y:S01]  /*4fc50*/  LDL.LU.64 R24, [R1+0x750] ;  /* 0x0007500001187983 */ /* 0x000ea20000300a00 */
[----:B------:R-:W2:Y:S02]  /*4fc60*/  LDL.LU.64 R26, [R1+0x758] ;  /* 0x00075800011a7983 */ /* 0x000ea40000300a00 */
[----:B------:R0:W-:Y:S02]  /*4fc70*/  STL.64 [R1+0x290], R4 ;  /* 0x0002900401007387 */ /* 0x0001e40000100a00 */
[----:B------:R-:W-:Y:S02]  /*4fc80*/  STL.64 [R1+0x298], R6 ;  /* 0x0002980601007387 */ /* 0x000fe40000100a00 */
[----:B------:R-:W-:-:S02]  /*4fc90*/  IMAD.MOV.U32 R21, RZ, RZ, R12 ;  /* 0x000000ffff157224 */ /* 0x000fc400078e000c */
[----:B------:R-:W-:Y:S01]  /*4fca0*/  IMAD.MOV.U32 R20, RZ, RZ, R13 ;  /* 0x000000ffff147224 */ /* 0x000fe200078e000d */
[----:B0-----:R-:W2:Y:S01]  /*4fcb0*/  LDL.LU.64 R4, [R1+0x4350] ;  /* 0x0043500001047983 */ /* 0x001ea20000300a00 */
[----:B------:R-:W3:Y:S02]  /*4fcc0*/  LDL.LU.64 R12, [R1+0x4348] ;  /* 0x00434800010c7983 */ /* 0x000ee40000300a00 */
[----:B------:R-:W-:Y:S02]  /*4fcd0*/  STL.64 [R1+0x4300], R22 ;  /* 0x0043001601007387 */ /* 0x000fe40000100a00 */
[----:B------:R0:W-:Y:S02]  /*4fce0*/  STL.64 [R1+0x42f8], R20 ;  /* 0x0042f81401007387 */ /* 0x0001e40000100a00 */
[----:B0-----:R-:W4:Y:S01]  /*4fcf0*/  LDL.64 R20, [R1+0x30] ;  /* 0x0000300001147983 */ /* 0x001f220000100a00 */
[C---:B---3--:R-:W-:Y:S11]  /*4fd00*/  HMMA.16816.F32 R8, R16.reuse, R12, R8 ;  /* 0x0000000c1008723c */ /* 0x048ff60000001808 */
[----:B------:R-:W-:Y:S11]  /*4fd10*/  @!UPT UIADD3 URZ, URZ, URZ, URZ ;  /* 0x0000003f3f3ff290 */ /* 0x000ff6000fffe03f */
[----:B------:R-:W-:Y:S01]  /*4fd20*/  @!UPT UIADD3 URZ, URZ, URZ, URZ ;  /* 0x0000003f3f3ff290 */ /* 0x000fe2000fffe03f */
[----:B------:R0:W-:Y:S01]  /*4fd30*/  STL.64 [R1+0x280], R8 ;  /* 0x0002800801007387 */ /* 0x0001e20000100a00 */
[----:B------:R-:W-:Y:S03]  /*4fd40*/  STL.64 [R1+0x288], R10 ;  /* 0x0002880a01007387 */ /* 0x000fe60000100a00 */
[----:B0-----:R-:W3:Y:S01]  /*4fd50*/  LDL.LU.64 R8, [R1+0x4340] ;  /* 0x0043400001087983 */ /* 0x001ee20000300a00 */
[----:B------:R0:W-:Y:S03]  /*4fd60*/  STL.64 [R1+0x4310], R12 ;  /* 0x0043100c01007387 */ /* 0x0001e60000100a00 */
[----:B0-----:R-:W3:Y:S01]  /*4fd70*/  LDL.LU.64 R12, [R1+0x760] ;  /* 0x00076000010c7983 */ /* 0x001ee20000300a00 */
[----:B------:R-:W3:Y:S03]  /*4fd80*/  LDL.LU.64 R14, [R1+0x768] ;  /* 0x00076800010e7983 */ /* 0x000ee60000300a00 */
[----:B------:R-:W0:Y:S04]  /*4fd90*/  S2R R2, SR_TID.X ;  /* 0x0000000000027919 */ /* 0x000e280000002100 */
[----:B------:R-:W1:Y:S01]  /*4fda0*/  S2R R29, SR_TID.X ;  /* 0x00000000001d7919 */ /* 0x000e620000002100 */
[C---:B---3--:R-:W-:Y:S03]  /*4fdb0*/  HMMA.16816.F32 R12, R16.reuse, R8, R12 ;  /* 0x00000008100c723c */ /* 0x048fe6000000180c */
[----:B------:R-:W-:Y:S11]  /*4fdc0*/  STL.64 [R1+0x4320], R8 ;  /* 0x0043200801007387 */ /* 0x000ff60000100a00 */
[----:B------:R-:W-:Y:S09]  /*4fdd0*/  @!UPT UIADD3 URZ, URZ, URZ, URZ ;  /* 0x0000003f3f3ff290 */ /* 0x000ff2000fffe03f */
[----:B------:R-:W-:Y:S01]  /*4fde0*/  STL.64 [R1+0x270], R12 ;  /* 0x0002700c01007387 */ /* 0x000fe20000100a00 */
[----:B------:R2:W-:Y:S02]  /*4fdf0*/  STL.64 [R1+0x278], R14 ;  /* 0x0002780e01007387 */ /* 0x0005e40000100a00 */
[----:B--2---:R-:W-:Y:S11]  /*4fe00*/  HMMA.16816.F32 R12, R16, R4, R24 ;  /* 0x00000004100c723c */ /* 0x004ff60000001818 */
[----:B------:R-:W-:Y:S11]  /*4fe10*/  @!UPT UIADD3 URZ, URZ, URZ, URZ ;  /* 0x0000003f3f3ff290 */ /* 0x000ff6000fffe03f */
[----:B------:R-:W-:Y:S01]  /*4fe20*/  @!UPT UIADD3 URZ, URZ, URZ, URZ ;  /* 0x0000003f3f3ff290 */ /* 0x000fe2000fffe03f */
[----:B------:R2:W-:Y:S01]  /*4fe30*/  STL.64 [R1+0x268], R14 ;  /* 0x0002680e01007387 */ /* 0x0005e20000100a00 */
[----:B------:R-:W-:Y:S02]  /*4fe40*/  IMAD.MOV.U32 R6, RZ, RZ, R12 ;  /* 0x000000ffff067224 */ /* 0x000fe400078e000c */
[----:B------:R-:W-:Y:S02]  /*4fe50*/  IMAD.MOV.U32 R7, RZ, RZ, R13 ;  /* 0x000000ffff077224 */ /* 0x000fe400078e000d */
[----:B------:R-:W4:Y:S04]  /*4fe60*/  LDL.LU.64 R12, [R1+0x7c0] ;  /* 0x0007c000010c7983 */ /* 0x000f280000300a00 */
[----:B--2---:R-:W4:Y:S01]  /*4fe70*/  LDL.LU.64 R14, [R1+0x7c8] ;  /* 0x0007c800010e7983 */ /* 0x004f220000300a00 */
[----:B------:R-:W2:Y:S02]  /*4fe80*/  LDL.LU.64 R8, [R1+0x610] ;  /* 0x0006100001087983 */ /* 0x000ea40000300a00 */
[----:B------:R-:W3:Y:S01]  /*4fe90*/  LDL.LU.64 R10, [R1+0x618] ;  /* 0x00061800010a7983 */ /* 0x000ee20000300a00 */
[----:B0-----:R-:W-:Y:S01]  /*4fea0*/  LOP3.LUT R2, R2, 0x7, RZ, 0xc0, !PT ;  /* 0x0000000702027812 */ /* 0x001fe200078ec0ff */
[----:B-1----:R-:W-:-:S04]  /*4feb0*/  IMAD.SHL.U32 R28, R29, 0x2, RZ ;  /* 0x000000021d1c7824 */ /* 0x002fc800078e00ff */
[----:B------:R-:W-:Y:S02]  /*4fec0*/  IMAD R2, R2, 0x90, RZ ;  /* 0x0000009002027824 */ /* 0x000fe400078e02ff */
[----:B------:R-:W-:-:S03]  /*4fed0*/  IMAD.SHL.U32 R29, R29, 0x40, RZ ;  /* 0x000000401d1d7824 */ /* 0x000fc600078e00ff */
[----:B------:R-:W-:-:S04]  /*4fee0*/  LOP3.LUT R28, R2, 0x10, R28, 0x78, !PT ;  /* 0x00000010021c7812 */ /* 0x000fc800078e781c */
[----:B------:R-:W-:-:S04]  /*4fef0*/  LOP3.LUT R28, R28, 0x400, R29, 0xf8, !PT ;  /* 0x000004001c1c7812 */ /* 0x000fc800078ef81d */
[----:B------:R-:W-:-:S05]  /*4ff00*/  LOP3.LUT R28, R28, 0x40, RZ, 0x3c, !PT ;  /* 0x000000401c1c7812 */ /* 0x000fca00078e3cff */
[----:B------:R-:W0:Y:S04]  /*4ff10*/  LDSM.16.MT88.4 R24, [R28+0x20000] ;  /* 0x020000001c18783b */ /* 0x000e280000004200 */
[----:B---3--:R-:W-:Y:S01]  /*4ff20*/  STL.64 [R1+0x4330], R10 ;  /* 0x0043300a01007387 */ /* 0x008fe20000100a00 */
[----:B--2---:R1:W-:Y:S03]  /*4ff30*/  STL.64 [R1+0x4328], R8 ;  /* 0x0043280801007387 */ /* 0x0043e60000100a00 */
[----:B-1----:R-:W2:Y:S01]  /*4ff40*/  LDL.64 R8, [R1+0xc0] ;  /* 0x0000c00001087983 */ /* 0x002ea20000100a00 */
[----:B------:R-:W-:Y:S02]  /*4ff50*/  STL [R1+0x3f94], R7 ;  /* 0x003f940701007387 */ /* 0x000fe40000100800 */
[----:B------:R-:W-:Y:S02]  /*4ff60*/  STL [R1+0x3f90], R6 ;  /* 0x003f900601007387 */ /* 0x000fe40000100800 */
[----:B0-----:R-:W-:Y:S01]  /*4ff70*/  STL.64 [R1+0x4180], R26 ;  /* 0x0041801a01007387 */ /* 0x001fe20000100a00 */
[----:B------:R0:W-:Y:S04]  /*4ff80*/  STL.64 [R1+0x4178], R24 ;  /* 0x0041781801007387 */ /* 0x0001e80000100a00 */
[----:B0-----:R-:W3:Y:S04]  /*4ff90*/  LDL.LU.64 R24, [R1+0x50] ;  /* 0x0000500001187983 */ /* 0x001ee80000300a00 */
[----:B---3--:R0:W-:Y:S04]  /*4ffa0*/  STL.64 [R1+0x4308], R24 ;  /* 0x0043081801007387 */ /* 0x0081e80000100a00 */
[----:B0-----:R-:W3:Y:S04]  /*4ffb0*/  LDL.64 R24, [R1+0xa0] ;  /* 0x0000a00001187983 */ /* 0x001ee80000100a00 */
[----:B---3--:R0:W-:Y:S04]  /*4ffc0*/  STL.64 [R1+0x4318], R24 ;  /* 0x0043181801007387 */ /* 0x0081e80000100a00 */
[----:B0-----:R-:W3:Y:S01]  /*4ffd0*/  LDL.64 R24, [R1+0xb0] ;  /* 0x0000b00001187983 */ /* 0x001ee20000100a00 */
[----:B----4-:R-:W-:Y:S03]  /*4ffe0*/  HMMA.16816.F32 R12, R16, R20, R12 ;  /* 0x00000014100c723c */ /* 0x010fe6000000180c */
[----:B---3--:R0:W-:Y:S04]  /*4fff0*/  STL.64 [R1+0x4338], R24 ;  /* 0x0043381801007387 */ /* 0x0081e80000100a00 */
[----:B0-----:R-:W3:Y:S01]  /*50000*/  LDL.LU.64 R24, [R1+0x7b0] ;  /* 0x0007b00001187983 */ /* 0x001ee20000300a00 */
[----:B------:R-:W3:Y:S02]  /*50010*/  LDL.LU.64 R26, [R1+0x7b8] ;  /* 0x0007b800011a7983 */ /* 0x000ee40000300a00 */
[----:B------:R-:W-:Y:S02]  /*50020*/  STL [R1+0x3f0c], R28 ;  /* 0x003f0c1c01007387 */ /* 0x000fe40000100800 */
[----:B------:R-:W-:-:S11]  /*50030*/  IMAD.MOV.U32 R7, RZ, RZ, R20 ;  /* 0x000000ffff077224 */ /* 0x000fd600078e0014 */
[----:B------:R0:W-:Y:S01]  /*50040*/  STL.64 [R1+0x250], R12 ;  /* 0x0002500c01007387 */ /* 0x0001e20000100a00 */
[----:B------:R-:W-:Y:S02]  /*50050*/  IMAD.MOV.U32 R2, RZ, RZ, R14 ;  /* 0x000000ffff027224 */ /* 0x000fe400078e000e */
[----:B------:R-:W-:Y:S02]  /*50060*/  IMAD.MOV.U32 R0, RZ, RZ, R15 ;  /* 0x000000ffff007224 */ /* 0x000fe400078e000f */
[----:B------:R-:W-:Y:S01]  /*50070*/  IMAD.MOV.U32 R6, RZ, RZ, R21 ;  /* 0x000000ffff067224 */ /* 0x000fe200078e0015 */
[----:B0-----:R-:W4:Y:S01]  /*50080*/  LDL.LU.64 R12, [R1+0x600] ;  /* 0x00060000010c7983 */ /* 0x001f220000300a00 */
[----:B------:R-:W4:Y:S02]  /*50090*/  LDL.LU.64 R14, [R1+0x608] ;  /* 0x00060800010e7983 */ /* 0x000f240000300a00 */
[----:B------:R-:W4:Y:S02]  /*500a0*/  LDL.LU.64 R20, [R1+0x5f0] ;  /* 0x0005f00001147983 */ /* 0x000f240000300a00 */
[----:B------:R-:W4:Y:S01]  /*500b0*/  LDL.LU.64 R22, [R1+0x5f8] ;  /* 0x0005f80001167983 */ /* 0x000f220000300a00 */
[----:B------:R-:W-:Y:S01]  /*500c0*/  STL [R1+0x4248], R7 ;  /* 0x0042480701007387 */ /* 0x000fe20000100800 */
[----:B------:R2:W-:Y:S02]  /*500d0*/  STL [R1+0x403c], R0 ;  /* 0x00403c0001007387 */ /* 0x0005e40000100800 */
[----:B------:R0:W-:Y:S02]  /*500e0*/  STL [R1+0x4038], R2 ;  /* 0x0040380201007387 */ /* 0x0001e40000100800 */
[----:B--2---:R-:W-:-:S02]  /*500f0*/  IMAD.MOV.U32 R0, RZ, RZ, R9 ;  /* 0x000000ffff007224 */ /* 0x004fc400078e0009 */
[----:B0-----:R-:W-:Y:S01]  /*50100*/  IMAD.MOV.U32 R2, RZ, RZ, R8 ;  /* 0x000000ffff027224 */ /* 0x001fe200078e0008 */
[C---:B---3--:R-:W-:Y:S11]  /*50110*/  HMMA.16816.F32 R24, R16.reuse, R8, R24 ;  /* 0x000000081018723c */ /* 0x048ff60000001818 */
[----:B------:R-:W-:Y:S11]  /*50120*/  @!UPT UIADD3 URZ, URZ, URZ, URZ ;  /* 0x0000003f3f3ff290 */ /* 0x000ff6000fffe03f */
[----:B------:R-:W-:Y:S01]  /*50130*/  @!UPT UIADD3 URZ, URZ, URZ, URZ ;  /* 0x0000003f3f3ff290 */ /* 0x000fe2000fffe03f */
[----:B------:R0:W-:Y:S01]  /*50140*/  STL.64 [R1+0x420], R24 ;  /* 0x0004201801007387 */ /* 0x0001e20000100a00 */
[----:B------:R-:W-:Y:S03]  /*50150*/  STL.64 [R1+0x428], R26 ;  /* 0x0004281a01007387 */ /* 0x000fe60000100a00 */
[----:B0-----:R-:W2:Y:S01]  /*50160*/  LDL.LU.64 R24, [R1+0x4338] ;  /* 0x0043380001187983 */ /* 0x001ea20000300a00 */
[----:B------:R-:W2:Y:S02]  /*50170*/  LDL.LU.64 R10, [R1+0x4330] ;  /* 0x00433000010a7983 */ /* 0x000ea40000300a00 */
[----:B------:R-:W2:Y:S02]  /*50180*/  LDL.LU.64 R8, [R1+0x4328] ;  /* 0x0043280001087983 */ /* 0x000ea40000300a00 */
[----:B------:R-:W-:Y:S01]  /*50190*/  STL [R1+0x4260], R2 ;  /* 0x0042600201007387 */ /* 0x000fe20000100800 */
[C---:B--2---:R-:W-:Y:S11]  /*501a0*/  HMMA.16816.F32 R8, R16.reuse, R24, R8 ;  /* 0x000000181008723c */ /* 0x044ff60000001808 */
[----:B------:R-:W-:Y:S11]  /*501b0*/  @!UPT UIADD3 URZ, URZ, URZ, URZ ;  /* 0x0000003f3f3ff290 */ /* 0x000ff6000fffe03f */
[----:B------:R-:W-:Y:S01]  /*501c0*/  @!UPT UIADD3 URZ, URZ, URZ, URZ ;  /* 0x0000003f3f3ff290 */ /* 0x000fe2000fffe03f */
[----:B------:R0:W-:Y:S01]  /*501d0*/  STL.64 [R1+0x410], R8 ;  /* 0x0004100801007387 */ /* 0x0001e20000100a00 */
[----:B------:R1:W-:Y:S03]  /*501e0*/  STL.64 [R1+0x418], R10 ;  /* 0x0004180a01007387 */ /* 0x0003e60000100a00 */
[----:B0-----:R-:W2:Y:S01]  /*501f0*/  LDL.LU.64 R8, [R1+0x4320] ;  /* 0x0043200001087983 */ /* 0x001ea20000300a00 */
[----:B-1----:R-:W-:Y:S02]  /*50200*/  IMAD.MOV.U32 R11, RZ, RZ, R24 ;  /* 0x000000ffff0b7224 */ /* 0x002fe400078e0018 */
[----:B------:R-:W-:Y:S02]  /*50210*/  IMAD.MOV.U32 R10, RZ, RZ, R25 ;  /* 0x000000ffff0a7224 */ /* 0x000fe400078e0019 */
[----:B------:R-:W4:Y:S03]  /*50220*/  LDL.LU.64 R24, [R1+0x4318] ;  /* 0x0043180001187983 */ /* 0x000f260000300a00 */
[----:B------:R-:W-:Y:S01]  /*50230*/  STL.64 [R1+0x4270], R10 ;  /* 0x0042700a01007387 */ /* 0x000fe20000100a00 */
[C---:B----4-:R-:W-:Y:S01]  /*50240*/  HMMA.16816.F32 R12, R16.reuse, R24, R12 ;  /* 0x00000018100c723c */ /* 0x050fe2000000180c */
[----:B--2---:R0:W-:Y:S04]  /*50250*/  STL.64 [R1+0x4268], R8 ;  /* 0x0042680801007387 */ /* 0x0041e80000100a00 */
[----:B0-----:R-:W2:Y:S11]  /*50260*/  LDL.64 R8, [R1+0x80] ;  /* 0x0000800001087983 */ /* 0x001eb60000100a00 */
[----:B------:R-:W-:Y:S07]  /*50270*/  @!UPT UIADD3 URZ, URZ, URZ, URZ ;  /* 0x0000003f3f3ff290 */ /* 0x000fee000fffe03f */
[----:B------:R0:W-:Y:S01]  /*50280*/  STL.64 [R1+0x400], R12 ;  /* 0x0004000c01007387 */ /* 0x0001e20000100a00 */
[----:B------:R1:W-:Y:S03]  /*50290*/  STL.64 [R1+0x408], R14 ;  /* 0x0004080e01007387 */ /* 0x0003e60000100a00 */
[----:B0-----:R-:W3:Y:S01]  /*502a0*/  LDL.LU.64 R12, [R1+0x4310] ;  /* 0x00431000010c7983 */ /* 0x001ee20000300a00 */
[----:B-1----:R-:W-:Y:S02]  /*502b0*/  IMAD.MOV.U32 R15, RZ, RZ, R24 ;  /* 0x000000ffff0f7224 */ /* 0x002fe400078e0018 */
[----:B------:R-:W-:Y:S02]  /*502c0*/  IMAD.MOV.U32 R14, RZ, RZ, R25 ;  /* 0x000000ffff0e7224 */ /* 0x000fe400078e0019 */
[----:B------:R-:W4:Y:S03]  /*502d0*/  LDL.LU.64 R24, [R1+0x4308] ;  /* 0x0043080001187983 */ /* 0x000f260000300a00 */
[----:B------:R-:W-:Y:S01]  /*502e0*/  STL.64 [R1+0x4280], R14 ;  /* 0x0042800e01007387 */ /* 0x000fe20000100a00 */
[----:B---3--:R0:W-:Y:S04]  /*502f0*/  STL.64 [R1+0x4278], R12 ;  /* 0x0042780c01007387 */ /* 0x0081e80000100a00 */
[----:B0-----:R-:W3:Y:S02]  /*50300*/  LDL.64 R12, [R1+0x90] ;  /* 0x00009000010c7983 */ /* 0x001ee40000100a00 */
[----:B---3--:R-:W-:Y:S01]  /*50310*/  HMMA.16816.F32 R20, R16, R12, R20 ;  /* 0x0000000c1014723c */ /* 0x008fe20000001814 */
[----:B------:R-:W-:Y:S11]  /*50320*/  IMAD.MOV.U32 R7, RZ, RZ, R12 ;  /* 0x000000ffff077224 */ /* 0x000ff600078e000c */
[----:B------:R-:W-:Y:S11]  /*50330*/  @!UPT UIADD3 URZ, URZ, URZ, URZ ;  /* 0x0000003f3f3ff290 */ /* 0x000ff6000fffe03f */
[----:B------:R-:W-:Y:S01]  /*50340*/  STL.64 [R1+0x3f0], R20 ;  /* 0x0003f01401007387 */ /* 0x000fe20000100a00 */
[----:B------:R0:W-:Y:S03]  /*50350*/  STL.64 [R1+0x3f8], R22 ;  /* 0x0003f81601007387 */ /* 0x0001e60000100a00 */
[----:B0-----:R-:W3:Y:S01]  /*50360*/  LDL.LU.64 R22, [R1+0x4300] ;  /* 0x0043000001167983 */ /* 0x001ee20000300a00 */
[----:B------:R-:W3:Y:S02]  /*50370*/  LDL.LU.64 R20, [R1+0x42f8] ;  /* 0x0042f80001147983 */ /* 0x000ee40000300a00 */
[----:B------:R-:W-:Y:S02]  /*50380*/  STL.64 [R1+0x4258], R6 ;  /* 0x0042580601007387 */ /* 0x000fe40000100a00 */
[----:B------:R0:W-:Y:S02]  /*50390*/  STL.64 [R1+0x4250], R4 ;  /* 0x0042500401007387 */ /* 0x0001e40000100a00 */
[----:B0-----:R-:W3:Y:S01]  /*503a0*/  LDL.LU.64 R4, [R1+0x370] ;  /* 0x0003700001047983 */ /* 0x001ee20000300a00 */
[----:B------:R-:W3:Y:S02]  /*503b0*/  LDL.LU.64 R6, [R1+0x378] ;  /* 0x0003780001067983 */ /* 0x000ee40000300a00 */
[----:B------:R-:W-:-:S02]  /*503c0*/  IMAD.MOV.U32 R26, RZ, RZ, R13 ;  /* 0x000000ffff1a7224 */ /* 0x000fc400078e000d */
[----:B--2---:R-:W-:Y:S01]  /*503d0*/  IMAD.MOV.U32 R27, RZ, RZ, R8 ;  /* 0x000000ffff1b7224 */ /* 0x004fe200078e0008 */
[----:B---3--:R-:W-:Y:S11]  /*503e0*/  HMMA.16816.F32 R4, R16, R8, R4 ;  /* 0x000000081004723c */ /* 0x008ff60000001804 */
[----:B------:R-:W-:Y:S11]  /*503f0*/  @!UPT UIADD3 URZ, URZ, URZ, URZ ;  /* 0x0000003f3f3ff290 */ /* 0x000ff6000fffe03f */
[----:B------:R-:W-:Y:S01]  /*50400*/  @!UPT UIADD3 URZ, URZ, URZ, URZ ;  /* 0x0000003f3f3ff290 */ /* 0x000fe2000fffe03f */
[----:B------:R-:W-:Y:S01]  /*50410*/  STL.64 [R1+0x3e0], R4 ;  /* 0x0003e00401007387 */ /* 0x000fe20000100a00 */
[----:B------:R-:W-:Y:S02]  /*50420*/  STL.64 [R1+0x3e8], R6 ;  /* 0x0003e80601007387 */ /* 0x000fe40000100a00 */
[----:B------:R-:W-:Y:S02]  /*50430*/  STL.64 [R1+0x42e0], R26 ;  /* 0x0042e01a01007387 */ /* 0x000fe40000100a00 */
[----:B----4-:R0:W-:Y:S02]  /*50440*/  STL.64 [R1+0x42d8], R24 ;  /* 0x0042d81801007387 */ /* 0x0101e40000100a00 */
[----:B0-----:R-:W2:Y:S01]  /*50450*/  LDL.LU.64 R24, [R1+0x360] ;  /* 0x0003600001187983 */ /* 0x001ea20000300a00 */
[----:B------:R-:W2:Y:S02]  /*50460*/  LDL.LU.64 R26, [R1+0x368] ;  /* 0x00036800011a7983 */ /* 0x000ea40000300a00 */
[----:B------:R-:W3:Y:S02]  /*50470*/  LDL.LU.64 R4, [R1+0x350] ;  /* 0x0003500001047983 */ /* 0x000ee40000300a00 */
[----:B------:R-:W4:Y:S02]  /*50480*/  LDL.LU.64 R6, [R1+0x358] ;  /* 0x0003580001067983 */ /* 0x000f240000300a00 */
[----:B----4-:R-:W-:Y:S01]  /*50490*/  STL.64 [R1+0x42f0], R6 ;  /* 0x0042f00601007387 */ /* 0x010fe20000100a00 */
[----:B---3--:R0:W-:Y:S03]  /*504a0*/  STL.64 [R1+0x42e8], R4 ;  /* 0x0042e80401007387 */ /* 0x0081e60000100a00 */
[----:B0-----:R-:W2:Y:S01]  /*504b0*/  LDL.64 R4, [R1+0x70] ;  /* 0x0000700001047983 */ /* 0x001ea20000100a00 */
[----:B------:R-:W-:-:S02]  /*504c0*/  IMAD.MOV.U32 R2, RZ, RZ, R9 ;  /* 0x000000ffff027224 */ /* 0x000fc400078e0009 */
[----:B------:R-:W3:Y:S02]  /*504d0*/  LDL.LU.64 R8, [R1+0x340] ;  /* 0x0003400001087983 */ /* 0x000ee40000300a00 */
[----:B------:R-:W-:Y:S01]  /*504e0*/  IMAD.MOV.U32 R13, RZ, RZ, R20 ;  /* 0x000000ffff0d7224 */ /* 0x000fe200078e0014 */
[----:B------:R-:W3:Y:S01]  /*504f0*/  LDL.LU.64 R10, [R1+0x348] ;  /* 0x00034800010a7983 */ /* 0x000ee20000300a00 */
[----:B------:R-:W4:Y:S02]  /*50500*/  LDL R20, [R1+0x40] ;  /* 0x0000400001147983 */ /* 0x000f240000100800 */
[----:B------:R-:W3:Y:S02]  /*50510*/  LDL.LU.64 R6, [R1+0x42f0] ;  /* 0x0042f00001067983 */ /* 0x000ee40000300a00 */
[----:B------:R-:W-:Y:S02]  /*50520*/  IMAD.MOV.U32 R12, RZ, RZ, R21 ;  /* 0x000000ffff0c7224 */ /* 0x000fe400078e0015 */
[----:B------:R-:W-:Y:S01]  /*50530*/  IMAD.MOV.U32 R21, RZ, RZ, R3 ;  /* 0x000000ffff157224 */ /* 0x000fe200078e0003 */
[----:B--2---:R-:W-:Y:S01]  /*50540*/  HMMA.16816.F32 R24, R16, R4, R24 ;  /* 0x000000041018723c */ /* 0x004fe20000001818 */
[----:B------:R-:W-:-:S02]  /*50550*/  IMAD.MOV.U32 R15, RZ, RZ, R4 ;  /* 0x000000ffff0f7224 */ /* 0x000fc400078e0004 */
[----:B------:R-:W-:Y:S02]  /*50560*/  IMAD.MOV.U32 R14, RZ, RZ, R5 ;  /* 0x000000ffff0e7224 */ /* 0x000fe400078e0005 */
[----:B------:R-:W2:Y:S11]  /*50570*/  LDL.LU.64 R4, [R1+0x42e8] ;  /* 0x0042e80001047983 */ /* 0x000eb60000300a00 */
[----:B------:R-:W-:Y:S07]  /*50580*/  @!UPT UIADD3 URZ, URZ, URZ, URZ ;  /* 0x0000003f3f3ff290 */ /* 0x000fee000fffe03f */
[----:B------:R-:W-:Y:S01]  /*50590*/  STL.64 [R1+0x3d0], R24 ;  /* 0x0003d01801007387 */ /* 0x000fe20000100a00 */
[----:B------:R0:W-:Y:S02]  /*505a0*/  STL [R1+0x3d8], R26 ;  /* 0x0003d81a01007387 */ /* 0x0001e40000100800 */
[----:B------:R-:W-:Y:S02]  /*505b0*/  IMAD.MOV.U32 R3, RZ, RZ, R27 ;  /* 0x000000ffff037224 */ /* 0x000fe400078e001b */
[----:B0-----:R-:W2:Y:S01]  /*505c0*/  LDL.LU.64 R26, [R1+0x42e0] ;  /* 0x0042e000011a7983 */ /* 0x001ea20000300a00 */
[----:B------:R-:W3:Y:S02]  /*505d0*/  LDL.LU.64 R24, [R1+0x42d8] ;  /* 0x0042d80001187983 */ /* 0x000ee40000300a00 */
[----:B------:R-:W-:Y:S02]  /*505e0*/  STL.64 [R1+0x42a0], R14 ;  /* 0x0042a00e01007387 */ /* 0x000fe40000100a00 */
[----:B------:R0:W-:Y:S02]  /*505f0*/  STL.64 [R1+0x4298], R12 ;  /* 0x0042980c01007387 */ /* 0x0001e40000100a00 */
[----:B0-----:R-:W-:-:S02]  /*50600*/  IMAD.MOV.U32 R12, RZ, RZ, R23 ;  /* 0x000000ffff0c7224 */ /* 0x001fc400078e0017 */
[----:B------:R-:W-:-:S05]  /*50610*/  IMAD.MOV.U32 R13, RZ, RZ, R22 ;  /* 0x000000ffff0d7224 */ /* 0x000fca00078e0016 */
[----:B------:R0:W-:Y:S04]  /*50620*/  STL.64 [R1+0x42b8], R12 ;  /* 0x0042b80c01007387 */ /* 0x0001e80000100a00 */
[----:B0-----:R-:W2:Y:S01]  /*50630*/  LDL.64 R12, [R1+0x60] ;  /* 0x00006000010c7983 */ /* 0x001ea20000100a00 */
[----:B------:R0:W-:Y:S01]  /*50640*/  STL [R1+0x3f08], R3 ;  /* 0x003f080301007387 */ /* 0x0001e20000100800 */
[C---:B---3--:R-:W-:Y:S08]  /*50650*/  HMMA.16816.F32 R8, R16.reuse, R24, R8 ;  /* 0x000000181008723c */ /* 0x048ff00000001808 */
[----:B--2---:R-:W-:Y:S11]  /*50660*/  HMMA.16816.F32 R4, R16, R12, R4 ;  /* 0x0000000c1004723c */ /* 0x004ff60000001804 */
[----:B------:R-:W-:Y:S05]  /*50670*/  @!UPT UIADD3 URZ, URZ, URZ, URZ ;  /* 0x0000003f3f3ff290 */ /* 0x000fea000fffe03f */
[----:B------:R-:W-:Y:S02]  /*50680*/  IMAD.MOV.U32 R28, RZ, RZ, R9 ;  /* 0x000000ffff1c7224 */ /* 0x000fe400078e0009 */
[----:B0-----:R-:W-:-:S05]  /*50690*/  IMAD.MOV.U32 R3, RZ, RZ, R11 ;  /* 0x000000ffff037224 */ /* 0x001fca00078e000b */
[----:B------:R0:W-:Y:S01]  /*506a0*/  STL.64 [R1+0x3c0], R4 ;  /* 0x0003c00401007387 */ /* 0x0001e20000100a00 */
[----:B------:R-:W-:Y:S02]  /*506b0*/  STL.64 [R1+0x3c8], R6 ;  /* 0x0003c80601007387 */ /* 0x000fe40000100a00 */
[----:B0-----:R-:W-:Y:S02]  /*506c0*/  IMAD.MOV.U32 R5, RZ, RZ, R12 ;  /* 0x000000ffff057224 */ /* 0x001fe400078e000c */
[----:B------:R-:W-:-:S05]  /*506d0*/  IMAD.MOV.U32 R4, RZ, RZ, R13 ;  /* 0x000000ffff047224 */ /* 0x000fca00078e000d */
[----:B------:R0:W-:Y:S01]  /*506e0*/  STL.64 [R1+0x42d0], R4 ;  /* 0x0042d00401007387 */ /* 0x0001e20000100a00 */
[----:B------:R1:W-:Y:S02]  /*506f0*/  STL [R1+0x3b0], R8 ;  /* 0x0003b00801007387 */ /* 0x0003e40000100800 */
[----:B------:R2:W-:Y:S01]  /*50700*/  STL [R1+0x3b8], R10 ;  /* 0x0003b80a01007387 */ /* 0x0005e20000100800 */
[----:B0-----:R-:W4:Y:S01]  /*50710*/  LDL.LU.64 R4, [R1+0x330] ;  /* 0x0003300001047983 */ /* 0x001f220000300a00 */
[----:B------:R-:W4:Y:S02]  /*50720*/  LDL.LU.64 R6, [R1+0x338] ;  /* 0x0003380001067983 */ /* 0x000f240000300a00 */
[----:B------:R-:W3:Y:S02]  /*50730*/  LDL.LU.64 R12, [R1+0x720] ;  /* 0x00072000010c7983 */ /* 0x000ee40000300a00 */
[----:B------:R-:W3:Y:S01]  /*50740*/  LDL.LU.64 R14, [R1+0x728] ;  /* 0x00072800010e7983 */ /* 0x000ee20000300a00 */
[----:B-1----:R-:W3:Y:S01]  /*50750*/  LDL.LU.64 R8, [R1+0x6f0] ;  /* 0x0006f00001087983 */ /* 0x002ee20000300a00 */
[----:B--2---:R-:W2:Y:S03]  /*50760*/  LDL.LU.64 R10, [R1+0x6f8] ;  /* 0x0006f800010a7983 */ /* 0x004ea60000300a00 */
[----:B--2---:R-:W-:Y:S01]  /*50770*/  STL.64 [R1+0x4290], R10 ;  /* 0x0042900a01007387 */ /* 0x004fe20000100a00 */
[----:B---3--:R0:W-:Y:S03]  /*50780*/  STL.64 [R1+0x4288], R8 ;  /* 0x0042880801007387 */ /* 0x0081e60000100a00 */
[----:B0-----:R-:W2:Y:S01]  /*50790*/  LDL.LU.64 R8, [R1+0x700] ;  /* 0x0007000001087983 */ /* 0x001ea20000300a00 */
[----:B------:R-:W3:Y:S01]  /*507a0*/  LDL.LU.64 R10, [R1+0x708] ;  /* 0x00070800010a7983 */ /* 0x000ee20000300a00 */
[----:B----4-:R-:W-:Y:S02]  /*507b0*/  HMMA.16816.F32 R16, R16, R20, R4 ;  /* 0x000000141010723c */ /* 0x010fe40000001804 */
[----:B---3--:R-:W-:Y:S01]  /*507c0*/  STL.64 [R1+0x42b0], R10 ;  /* 0x0042b00a01007387 */ /* 0x008fe20000100a00 */
[----:B--2---:R0:W-:Y:S03]  /*507d0*/  STL.64 [R1+0x42a8], R8 ;  /* 0x0042a80801007387 */ /* 0x0041e60000100a00 */
[----:B0-----:R-:W2:Y:S01]  /*507e0*/  LDL.LU.64 R8, [R1+0x710] ;  /* 0x0007100001087983 */ /* 0x001ea20000300a00 */
[----:B------:R-:W2:Y:S02]  /*507f0*/  LDL.LU.64 R10, [R1+0x718] ;  /* 0x00071800010a7983 */ /* 0x000ea40000300a00 */
[----:B------:R-:W-:Y:S02]  /*50800*/  STL.64 [R1+0x4188], R24 ;  /* 0x0041881801007387 */ /* 0x000fe40000100a00 */
[----:B------:R-:W-:Y:S01]  /*50810*/  STL [R1+0x4044], R3 ;  /* 0x0040440301007387 */ /* 0x000fe20000100800 */
[----:B------:R-:W-:Y:S01]  /*50820*/  STL [R1+0x4040], R28 ;  /* 0x0040401c01007387 */ /* 0x000fe20000100800 */
[----:B------:R-:W3:Y:S02]  /*50830*/  LDL.LU.64 R4, [R1+0x42d0] ;  /* 0x0042d00001047983 */ /* 0x000ee40000300a00 */
[----:B------:R-:W4:Y:S02]  /*50840*/  LDL.LU.64 R22, [R1+0x42c8] ;  /* 0x0042c80001167983 */ /* 0x000f240000300a00 */
[----:B------:R-:W4:Y:S06]  /*50850*/  LDL.LU.64 R20, [R1+0x42c0] ;  /* 0x0042c00001147983 */ /* 0x000f2c0000300a00 */
[----:B------:R0:W-:Y:S01]  /*50860*/  STL.64 [R1+0x240], R16 ;  /* 0x0002401001007387 */ /* 0x0001e20000100a00 */
[----:B------:R4:W-:Y:S03]  /*50870*/  STL.64 [R1+0x248], R18 ;  /* 0x0002481201007387 */ /* 0x0009e60000100a00 */
[----:B0-----:R-:W4:Y:S04]  /*50880*/  LDL R16, [R1+0x20] ;  /* 0x0000200001107983 */ /* 0x001f280000100800 */
[----:B------:R-:W4:Y:S02]  /*50890*/  LDL R17, [R1+0x24] ;  /* 0x0000240001117983 */ /* 0x000f240000100800 */
[----:B----4-:R-:W-:Y:S02]  /*508a0*/  HMMA.16816.F32 R16, R20, R16, R12 ;  /* 0x000000101410723c */ /* 0x010fe4000000180c */
[----:B------:R-:W2:Y:S01]  /*508b0*/  LDL.LU.64 R12, [R1+0x42b8] ;  /* 0x0042b800010c7983 */ /* 0x000ea20000300a00 */
[----:B---3--:R-:W-:-:S02]  /*508c0*/  IMAD.MOV.U32 R24, RZ, RZ, R5 ;  /* 0x000000ffff187224 */ /* 0x008fc400078e0005 */
[----:B------:R-:W-:Y:S11]  /*508d0*/  IMAD.MOV.U32 R25, RZ, RZ, R4 ;  /* 0x000000ffff197224 */ /* 0x000ff600078e0004 */
[----:B------:R-:W-:Y:S07]  /*508e0*/  @!UPT UIADD3 URZ, URZ, URZ, URZ ;  /* 0x0000003f3f3ff290 */ /* 0x000fee000fffe03f */
[----:B------:R0:W-:Y:S01]  /*508f0*/  STL.64 [R1+0x3a0], R16 ;  /* 0x0003a01001007387 */ /* 0x0001e20000100a00 */
[----:B------:R1:W-:Y:S02]  /*50900*/  STL [R1+0x3a8], R18 ;  /* 0x0003a81201007387 */ /* 0x0003e40000100800 */
[----:B------:R-:W-:Y:S02]  /*50910*/  IMAD.MOV.U32 R29, RZ, RZ, R19 ;  /* 0x000000ffff1d7224 */ /* 0x000fe400078e0013 */
[----:B------:R-:W3:Y:S01]  /*50920*/  LDL.LU.64 R4, [R1+0x6e0] ;  /* 0x0006e00001047983 */ /* 0x000ee20000300a00 */
[----:B------:R-:W3:Y:S04]  /*50930*/  LDL.LU.64 R6, [R1+0x6e8] ;  /* 0x0006e80001067983 */ /* 0x000ee80000300a00 */
[----:B0-----:R-:W4:Y:S01]  /*50940*/  LDL.LU.64 R16, [R1+0x6d0] ;  /* 0x0006d00001107983 */ /* 0x001f220000300a00 */
[----:B-1----:R-:W4:Y:S02]  /*50950*/  LDL.LU.64 R18, [R1+0x6d8] ;  /* 0x0006d80001127983 */ /* 0x002f240000300a00 */
[----:B------:R-:W-:Y:S02]  /*50960*/  STL.64 [R1+0x41a0], R24 ;  /* 0x0041a01801007387 */ /* 0x000fe40000100a00 */
[----:B------:R-:W-:Y:S01]  /*50970*/  STL [R1+0x4108], R29 ;  /* 0x0041081d01007387 */ /* 0x000fe20000100800 */
[C---:B--2---:R-:W-:Y:S01]  /*50980*/  HMMA.16816.F32 R12, R20.reuse, R12, R8 ;  /* 0x0000000c140c723c */ /* 0x044fe20000001808 */
[----:B------:R-:W2:Y:S01]  /*50990*/  LDL.LU.64 R10, [R1+0x42b0] ;  /* 0x0042b000010a7983 */ /* 0x000ea20000300a00 */
[----:B------:R-:W2:Y:S11]  /*509a0*/  LDL.LU.64 R8, [R1+0x42a8] ;  /* 0x0042a80001087983 */ /* 0x000eb60000300a00 */
[----:B------:R-:W-:Y:S10]  /*509b0*/  @!UPT UIADD3 URZ, URZ, URZ, URZ ;  /* 0x0000003f3f3ff290 */ /* 0x000ff4000fffe03f */
[----:B------:R-:W-:Y:S01]  /*509c0*/  STL.64 [R1+0x390], R12 ;  /* 0x0003900c01007387 */ /* 0x000fe20000100a00 */
[----:B------:R0:W-:Y:S03]  /*509d0*/  STL.64 [R1+0x398], R14 ;  /* 0x0003980e01007387 */ /* 0x0001e60000100a00 */
[----:B0-----:R-:W2:Y:S01]  /*509e0*/  LDL.LU.64 R14, [R1+0x42a0] ;  /* 0x0042a000010e7983 */ /* 0x001ea20000300a00 */
[----:B------:R-:W3:Y:S02]  /*509f0*/  LDL.LU.64 R12, [R1+0x4298] ;  /* 0x00429800010c7983 */ /* 0x000ee40000300a00 */
[----:B--2---:R-:W-:Y:S02]  /*50a00*/  IMAD.MOV.U32 R24, RZ, RZ, R15 ;  /* 0x000000ffff187224 */ /* 0x004fe400078e000f */
[----:B------:R-:W-:Y:S02]  /*50a10*/  IMAD.MOV.U32 R25, RZ, RZ, R14 ;  /* 0x000000ffff197224 */ /* 0x000fe400078e000e */
[C---:B---3--:R-:W-:Y:S03]  /*50a20*/  HMMA.16816.F32 R12, R20.reuse, R12, R8 ;  /* 0x0000000c140c723c */ /* 0x048fe60000001808 */
[----:B------:R-:W-:Y:S01]  /*50a30*/  STL.64 [R1+0x41b8], R24 ;  /* 0x0041b81801007387 */ /* 0x000fe20000100a00 */
[----:B------:R-:W2:Y:S02]  /*50a40*/  LDL.LU.64 R10, [R1+0x4290] ;  /* 0x00429000010a7983 */ /* 0x000ea40000300a00 */
[----:B------:R-:W2:Y:S11]  /*50a50*/  LDL.LU.64 R8, [R1+0x4288] ;  /* 0x0042880001087983 */ /* 0x000eb60000300a00 */
[----:B------:R-:W-:Y:S06]  /*50a60*/  @!UPT UIADD3 URZ, URZ, URZ, URZ ;  /* 0x0000003f3f3ff290 */ /* 0x000fec000fffe03f */
[----:B------:R-:W-:Y:S01]  /*50a70*/  STL.64 [R1+0x380], R12 ;  /* 0x0003800c01007387 */ /* 0x000fe20000100a00 */
[----:B------:R0:W-:Y:S03]  /*50a80*/  STL.64 [R1+0x388], R14 ;  /* 0x0003880e01007387 */ /* 0x0001e60000100a00 */
[----:B0-----:R-:W3:Y:S01]  /*50a90*/  LDL.LU.64 R14, [R1+0x4280] ;  /* 0x00428000010e7983 */ /* 0x001ee20000300a00 */
[----:B------:R-:W2:Y:S02]  /*50aa0*/  LDL.LU.64 R12, [R1+0x4278] ;  /* 0x00427800010c7983 */ /* 0x000ea40000300a00 */
[C---:B--2---:R-:W-:Y:S11]  /*50ab0*/  HMMA.16816.F32 R8, R20.reuse, R12, R8 ;  /* 0x0000000c1408723c */ /* 0x044ff60000001808 */
[----:B------:R-:W-:Y:S11]  /*50ac0*/  @!UPT UIADD3 URZ, URZ, URZ, URZ ;  /* 0x0000003f3f3ff290 */ /* 0x000ff6000fffe03f */
[----:B------:R-:W-:Y:S01]  /*50ad0*/  @!UPT UIADD3 URZ, URZ, URZ, URZ ;  /* 0x0000003f3f3ff290 */ /* 0x000fe2000fffe03f */
[----:B------:R-:W-:Y:S01]  /*50ae0*/  STL.64 [R1+0x370], R8 ;  /* 0x0003700801007387 */ /* 0x000fe20000100a00 */
[----:B------:R0:W-:Y:S03]  /*50af0*/  STL.64 [R1+0x378], R10 ;  /* 0x0003780a01007387 */ /* 0x0001e60000100a00 */
[----:B0-----:R-:W2:Y:S01]  /*50b00*/  LDL.LU.64 R10, [R1+0x4270] ;  /* 0x00427000010a7983 */ /* 0x001ea20000300a00 */
[----:B------:R-:W2:Y:S02]  /*50b10*/  LDL.LU.64 R8, [R1+0x4268] ;  /* 0x0042680001087983 */ /* 0x000ea40000300a00 */
[----:B------:R-:W-:Y:S02]  /*50b20*/  IMAD.MOV.U32 R24, RZ, RZ, R27 ;  /* 0x000000ffff187224 */ /* 0x000fe400078e001b */
[----:B------:R-:W-:Y:S02]  /*50b30*/  IMAD.MOV.U32 R25, RZ, RZ, R2 ;  /* 0x000000ffff197224 */ /* 0x000fe400078e0002 */
[----:B------:R-:W3:Y:S03]  /*50b40*/  LDL.LU R2, [R1+0x4260] ;  /* 0x0042600001027983 */ /* 0x000ee60000300800 */
[----:B------:R-:W-:Y:S02]  /*50b50*/  STL.64 [R1+0x41d0], R24 ;  /* 0x0041d01801007387 */ /* 0x000fe40000100a00 */
[----:B------:R-:W-:Y:S01]  /*50b60*/  STL.64 [R1+0x4148], R12 ;  /* 0x0041480c01007387 */ /* 0x000fe20000100a00 */
[C---:B--2---:R-:W-:Y:S11]  /*50b70*/  HMMA.16816.F32 R4, R20.reuse, R8, R4 ;  /* 0x000000081404723c */ /* 0x044ff60000001804 */
[----:B------:R-:W-:Y:S11]  /*50b80*/  @!UPT UIADD3 URZ, URZ, URZ, URZ ;  /* 0x0000003f3f3ff290 */ /* 0x000ff6000fffe03f */
[----:B------:R-:W-:Y:S01]  /*50b90*/  @!UPT UIADD3 URZ, URZ, URZ, URZ ;  /* 0x0000003f3f3ff290 */ /* 0x000fe2000fffe03f */
[----:B------:R-:W-:Y:S01]  /*50ba0*/  STL.64 [R1+0x360], R4 ;  /* 0x0003600401007387 */ /* 0x000fe20000100a00 */
[----:B------:R0:W-:Y:S03]  /*50bb0*/  STL.64 [R1+0x368], R6 ;  /* 0x0003680601007387 */ /* 0x0001e60000100a00 */
[----:B0-----:R-:W2:Y:S01]  /*50bc0*/  LDL.LU.64 R6, [R1+0x4258] ;  /* 0x0042580001067983 */ /* 0x001ea20000300a00 */
[----:B------:R-:W4:Y:S02]  /*50bd0*/  LDL.LU.64 R4, [R1+0x4250] ;  /* 0x0042500001047983 */ /* 0x000f240000300a00 */
[----:B------:R-:W-:Y:S02]  /*50be0*/  IMAD.MOV.U32 R25, RZ, RZ, R26 ;  /* 0x000000ffff197224 */ /* 0x000fe400078e001a */
[----:B------:R-:W-:Y:S01]  /*50bf0*/  STL.64 [R1+0x4140], R8 ;  /* 0x0041400801007387 */ /* 0x000fe20000100a00 */
[----:B----4-:R-:W-:Y:S01]  /*50c00*/  HMMA.16816.F32 R16, R20, R4, R16 ;  /* 0x000000041410723c */ /* 0x010fe20000001810 */
[----:B--2---:R-:W-:-:S02]  /*50c10*/  IMAD.MOV.U32 R24, RZ, RZ, R7 ;  /* 0x000000ffff187224 */ /* 0x004fc400078e0007 */
[----:B------:R-:W2:Y:S11]  /*50c20*/  LDL.LU R7, [R1+0x4248] ;  /* 0x0042480001077983 */ /* 0x000eb60000300800 */
[----:B------:R-:W-:Y:S09]  /*50c30*/  @!UPT UIADD3 URZ, URZ, URZ, URZ ;  /* 0x0000003f3f3ff290 */ /* 0x000ff2000fffe03f */
[----:B------:R-:W-:Y:S01]  /*50c40*/  STL.64 [R1+0x350], R16 ;  /* 0x0003501001007387 */ /* 0x000fe20000100a00 */
[----:B------:R-:W-:Y:S02]  /*50c50*/  STL.64 [R1+0x358], R18 ;  /* 0x0003581201007387 */ /* 0x000fe40000100a00 */
[----:B------:R3:W-:Y:S02]  /*50c60*/  STL.64 [R1+0x41e8], R24 ;  /* 0x0041e81801007387 */ /* 0x0007e40000100a00 */
[----:B------:R-:W-:Y:S02]  /*50c70*/  STL.64 [R1+0x4150], R4 ;  /* 0x0041500401007387 */ /* 0x000fe40000100a00 */
[----:B---3--:R-:W-:Y:S02]  /*50c80*/  IMAD.MOV.U32 R24, RZ, RZ, R15 ;  /* 0x000000ffff187224 */ /* 0x008fe400078e000f */
[----:B------:R-:W-:-:S05]  /*50c90*/  IMAD.MOV.U32 R25, RZ, RZ, R14 ;  /* 0x000000ffff197224 */ /* 0x000fca00078e000e */
[----:B------:R0:W-:Y:S02]  /*50ca0*/  STL.64 [R1+0x4200], R24 ;  /* 0x0042001801007387 */ /* 0x0001e40000100a00 */
[----:B0-----:R-:W-:Y:S02]  /*50cb0*/  IMAD.MOV.U32 R24, RZ, RZ, R11 ;  /* 0x000000ffff187224 */ /* 0x001fe400078e000b */
[----:B------:R-:W-:-:S05]  /*50cc0*/  IMAD.MOV.U32 R25, RZ, RZ, R10 ;  /* 0x000000ffff197224 */ /* 0x000fca00078e000a */
[----:B------:R0:W-:Y:S02]  /*50cd0*/  STL.64 [R1+0x4218], R24 ;  /* 0x0042181801007387 */ /* 0x0001e40000100a00 */
[----:B0-----:R-:W-:Y:S02]  /*50ce0*/  IMAD.MOV.U32 R24, RZ, RZ, R2 ;  /* 0x000000ffff187224 */ /* 0x001fe400078e0002 */
[----:B------:R-:W-:-:S05]  /*50cf0*/  IMAD.MOV.U32 R25, RZ, RZ, R0 ;  /* 0x000000ffff197224 */ /* 0x000fca00078e0000 */
[----:B------:R-:W-:Y:S01]  /*50d00*/  STL.64 [R1+0x4230], R24 ;  /* 0x0042301801007387 */ /* 0x000fe20000100a00 */
[----:B------:R-:W3:Y:S02]  /*50d10*/  LDL.LU.64 R8, [R1+0x570] ;  /* 0x0005700001087983 */ /* 0x000ee40000300a00 */
[----:B------:R-:W4:Y:S02]  /*50d20*/  LDL.LU.64 R10, [R1+0x578] ;  /* 0x00057800010a7983 */ /* 0x000f240000300a00 */
[----:B----4-:R-:W-:Y:S01]  /*50d30*/  STL.64 [R1+0x4198], R10 ;  /* 0x0041980a01007387 */ /* 0x010fe20000100a00 */
[----:B---3--:R0:W-:Y:S03]  /*50d40*/  STL.64 [R1+0x4190], R8 ;  /* 0x0041900801007387 */ /* 0x0081e60000100a00 */
[----:B0-----:R-:W3:Y:S01]  /*50d50*/  LDL.LU.64 R8, [R1+0x580] ;  /* 0x0005800001087983 */ /* 0x001ee20000300a00 */
[----:B------:R-:W4:Y:S03]  /*50d60*/  LDL.LU.64 R10, [R1+0x588] ;  /* 0x00058800010a7983 */ /* 0x000f260000300a00 */
        /* <DEDUP_REMOVED lines=23> */
[----:B------:R-:W4:Y:S02]  /*50ee0*/  LDL.LU.64 R10, [R1+0x738] ;  /* 0x00073800010a7983 */ /* 0x000f240000300a00 */
[----:B--2---:R-:W-:-:S02]  /*50ef0*/  IMAD.MOV.U32 R24, RZ, RZ, R7 ;  /* 0x000000ffff187224 */ /* 0x004fc400078e0007 */
[----:B------:R-:W-:Y:S01]  /*50f00*/  IMAD.MOV.U32 R25, RZ, RZ, R6 ;  /* 0x000000ffff197224 */ /* 0x000fe200078e0006 */
[----:B----4-:R-:W-:Y:S01]  /*50f10*/  STL.64 [R1+0x4240], R10 ;  /* 0x0042400a01007387 */ /* 0x010fe20000100a00 */
[----:B---3--:R0:W-:Y:S03]  /*50f20*/  STL.64 [R1+0x4238], R8 ;  /* 0x0042380801007387 */ /* 0x0081e60000100a00 */
[----:B0-----:R-:W2:Y:S01]  /*50f30*/  LDL.LU.64 R8, [R1+0x740] ;  /* 0x0007400001087983 */ /* 0x001ea20000300a00 */
[----:B------:R-:W2:Y:S02]  /*50f40*/  LDL.LU.64 R10, [R1+0x748] ;  /* 0x00074800010a7983 */ /* 0x000ea40000300a00 */
[----:B------:R-:W3:Y:S02]  /*50f50*/  LDL.LU.64 R4, [R1+0x550] ;  /* 0x0005500001047983 */ /* 0x000ee40000300a00 */
[----:B------:R-:W3:Y:S01]  /*50f60*/  LDL.LU.64 R6, [R1+0x558] ;  /* 0x0005580001067983 */ /* 0x000ee20000300a00 */
[----:B------:R-:W4:Y:S04]  /*50f70*/  LDL.LU.64 R12, [R1] ;  /* 0x00000000010c7983 */ /* 0x000f280000300a00 */
[----:B------:R-:W0:Y:S04]  /*50f80*/  S2R R27, SR_TID.X ;  /* 0x00000000001b7919 */ /* 0x000e280000002100 */
[----:B------:R-:W1:Y:S01]  /*50f90*/  S2R R28, SR_TID.X ;  /* 0x00000000001c7919 */ /* 0x000e620000002100 */
[----:B0-----:R-:W-:Y:S01]  /*50fa0*/  LOP3.LUT R27, R27, 0x7, RZ, 0xc0, !PT ;  /* 0x000000071b1b7812 */ /* 0x001fe200078ec0ff */
[----:B-1----:R-:W-:-:S04]  /*50fb0*/  IMAD.SHL.U32 R3, R28, 0x2, RZ ;  /* 0x000000021c037824 */ /* 0x002fc800078e00ff */
[----:B------:R-:W-:Y:S02]  /*50fc0*/  IMAD R27, R27, 0x90, RZ ;  /* 0x000000901b1b7824 */ /* 0x000fe400078e02ff */
[----:B------:R-:W-:-:S03]  /*50fd0*/  IMAD.SHL.U32 R16, R28, 0x40, RZ ;  /* 0x000000401c107824 */ /* 0x000fc600078e00ff */
[----:B------:R-:W-:-:S04]  /*50fe0*/  LOP3.LUT R3, R27, 0x10, R3, 0x78, !PT ;  /* 0x000000101b037812 */ /* 0x000fc800078e7803 */
[----:B------:R-:W-:Y:S01]  /*50ff0*/  LOP3.LUT R3, R3, 0x400, R16, 0xf8, !PT ;  /* 0x0000040003037812 */ /* 0x000fe200078ef810 */
[----:B----4-:R0:W-:Y:S04]  /*51000*/  STL.64 [R1+0x4158], R12 ;  /* 0x0041580c01007387 */ /* 0x0101e80000100a00 */
[----:B0-----:R-:W4:Y:S01]  /*51010*/  LDL.64 R12, [R1+0x10] ;  /* 0x00001000010c7983 */ /* 0x001f220000100a00 */
[----:B------:R-:W-:-:S05]  /*51020*/  LOP3.LUT R3, R3, 0x60, RZ, 0x3c, !PT ;  /* 0x0000006003037812 */ /* 0x000fca00078e3cff */
[----:B------:R-:W0:Y:S01]  /*51030*/  LDSM.16.MT88.4 R16, [R3+0x20000] ;  /* 0x020000000310783b */ /* 0x000e220000004200 */
[C---:B--2---:R-:W-:Y:S03]  /*51040*/  HMMA.16816.F32 R24, R20.reuse, R24, R8 ;  /* 0x000000181418723c */ /* 0x044fe60000001808 */
[----:B----4-:R1:W-:Y:S04]  /*51050*/  STL.64 [R1+0x4170], R12 ;  /* 0x0041700c01007387 */ /* 0x0103e80000100a00 */
[----:B-1----:R-:W2:Y:S01]  /*51060*/  LDL.LU.64 R12, [R1+0x20] ;  /* 0x00002000010c7983 */ /* 0x002ea20000300a00 */
[----:B0-----:R-:W-:Y:S02]  /*51070*/  STL.64 [R1+0x40c8], R18 ;  /* 0x0040c81201007387 */ /* 0x001fe40000100a00 */
[----:B------:R0:W-:Y:S02]  /*51080*/  STL.64 [R1+0x40c0], R16 ;  /* 0x0040c01001007387 */ /* 0x0001e40000100a00 */
[----:B0-----:R-:W3:Y:S01]  /*51090*/  LDL.LU.64 R16, [R1+0x40] ;  /* 0x0000400001107983 */ /* 0x001ee20000300a00 */
[----:B------:R-:W4:Y:S02]  /*510a0*/  LDL.LU.64 R10, [R1+0x4240] ;  /* 0x00424000010a7983 */ /* 0x000f240000300a00 */
[----:B------:R-:W4:Y:S08]  /*510b0*/  LDL.LU.64 R8, [R1+0x4238] ;  /* 0x0042380001087983 */ /* 0x000f300000300a00 */
[----:B------:R0:W-:Y:S01]  /*510c0*/  STL.64 [R1+0x340], R24 ;  /* 0x0003401801007387 */ /* 0x0001e20000100a00 */
[----:B------:R4:W-:Y:S04]  /*510d0*/  STL.64 [R1+0x348], R26 ;  /* 0x0003481a01007387 */ /* 0x0009e80000100a00 */
[----:B0-----:R-:W4:Y:S02]  /*510e0*/  LDL.LU.64 R24, [R1+0x4230] ;  /* 0x0042300001187983 */ /* 0x001f240000300a00 */
[C---:B----4-:R-:W-:Y:S02]  /*510f0*/  HMMA.16816.F32 R24, R20.reuse, R24, R8 ;  /* 0x000000181418723c */ /* 0x050fe40000001808 */
[----:B------:R-:W4:Y:S01]  /*51100*/  LDL.LU.64 R10, [R1+0x4228] ;  /* 0x00422800010a7983 */ /* 0x000f220000300a00 */
[----:B------:R-:W4:Y:S11]  /*51110*/  LDL.LU.64 R8, [R1+0x4220] ;  /* 0x0042200001087983 */ /* 0x000f360000300a00 */
[----:B------:R-:W-:Y:S09]  /*51120*/  @!UPT UIADD3 URZ, URZ, URZ, URZ ;  /* 0x0000003f3f3ff290 */ /* 0x000ff2000fffe03f */
[----:B------:R0:W-:Y:S01]  /*51130*/  STL.64 [R1+0x330], R24 ;  /* 0x0003301801007387 */ /* 0x0001e20000100a00 */
[----:B------:R4:W-:Y:S03]  /*51140*/  STL.64 [R1+0x338], R26 ;  /* 0x0003381a01007387 */ /* 0x0009e60000100a00 */
        /* <DEDUP_REMOVED lines=35> */
[----:B0-----:R-:W4:Y:S01]  /*51380*/  LDL.LU.64 R24, [R1+0x41a0] ;  /* 0x0041a00001187983 */ /* 0x001f220000300a00 */
[----:B------:R-:W2:Y:S01]  /*51390*/  LDL R3, [R1+0x694] ;  /* 0x0006940001037983 */ /* 0x000ea20000100800 */
[C---:B----4-:R-:W-:Y:S02]  /*513a0*/  HMMA.16816.F32 R24, R20.reuse, R24, R8 ;  /* 0x000000181418723c */ /* 0x050fe40000001808 */
[----:B------:R-:W4:Y:S01]  /*513b0*/  LDL.LU.64 R10, [R1+0x4198] ;  /* 0x00419800010a7983 */ /* 0x000f220000300a00 */
[----:B------:R-:W4:Y:S11]  /*513c0*/  LDL.LU.64 R8, [R1+0x4190] ;  /* 0x0041900001087983 */ /* 0x000f360000300a00 */
[----:B------:R-:W-:Y:S09]  /*513d0*/  @!UPT UIADD3 URZ, URZ, URZ, URZ ;  /* 0x0000003f3f3ff290 */ /* 0x000ff2000fffe03f */
[----:B------:R0:W-:Y:S01]  /*513e0*/  STL.64 [R1+0x2d0], R24 ;  /* 0x0002d01801007387 */ /* 0x0001e20000100a00 */
[----:B------:R1:W-:Y:S03]  /*513f0*/  STL.64 [R1+0x2d8], R26 ;  /* 0x0002d81a01007387 */ /* 0x0003e60000100a00 */
[----:B0-----:R-:W4:Y:S02]  /*51400*/  LDL.LU.64 R24, [R1+0x4188] ;  /* 0x0041880001187983 */ /* 0x001f240000300a00 */
[C---:B----4-:R-:W-:Y:S01]  /*51410*/  HMMA.16816.F32 R8, R20.reuse, R24, R8 ;  /* 0x000000181408723c */ /* 0x050fe20000001808 */
[----:B------:R-:W-:Y:S02]  /*51420*/  IMAD.MOV.U32 R2, RZ, RZ, R24 ;  /* 0x000000ffff027224 */ /* 0x000fe400078e0018 */
[----:B------:R-:W-:Y:S11]  /*51430*/  IMAD.MOV.U32 R0, RZ, RZ, R25 ;  /* 0x000000ffff007224 */ /* 0x000ff600078e0019 */
[----:B------:R-:W-:Y:S09]  /*51440*/  @!UPT UIADD3 URZ, URZ, URZ, URZ ;  /* 0x0000003f3f3ff290 */ /* 0x000ff2000fffe03f */
[----:B------:R-:W-:Y:S01]  /*51450*/  STL.64 [R1+0x2c0], R8 ;  /* 0x0002c00801007387 */ /* 0x000fe20000100a00 */
[----:B------:R3:W-:Y:S02]  /*51460*/  STL.64 [R1+0x2c8], R10 ;  /* 0x0002c80a01007387 */ /* 0x0007e40000100a00 */
[----:B-1----:R-:W2:Y:S02]  /*51470*/  LDL.LU.64 R26, [R1+0x4180] ;  /* 0x00418000011a7983 */ /* 0x002ea40000300a00 */
[----:B------:R-:W2:Y:S01]  /*51480*/  LDL.LU.64 R24, [R1+0x4178] ;  /* 0x0041780001187983 */ /* 0x000ea20000300a00 */
[----:B---3--:R-:W-:Y:S01]  /*51490*/  HMMA.16816.F32 R8, R20, R16, R4 ;  /* 0x000000101408723c */ /* 0x008fe20000001804 */
[----:B------:R-:W3:Y:S01]  /*514a0*/  LDL.LU.64 R4, [R1+0x680] ;  /* 0x0006800001047983 */ /* 0x000ee20000300a00 */
[----:B------:R-:W4:Y:S11]  /*514b0*/  LDL.LU.64 R6, [R1+0x688] ;  /* 0x0006880001067983 */ /* 0x000f360000300a00 */
[----:B------:R-:W-:Y:S10]  /*514c0*/  @!UPT UIADD3 URZ, URZ, URZ, URZ ;  /* 0x0000003f3f3ff290 */ /* 0x000ff4000fffe03f */
[----:B------:R-:W-:Y:S01]  /*514d0*/  STL.64 [R1+0x230], R8 ;  /* 0x0002300801007387 */ /* 0x000fe20000100a00 */
[----:B------:R-:W-:Y:S03]  /*514e0*/  STL.64 [R1+0x238], R10 ;  /* 0x0002380a01007387 */ /* 0x000fe60000100a00 */
[----:B----4-:R-:W-:Y:S01]  /*514f0*/  STL.64 [R1+0x4168], R6 ;  /* 0x0041680601007387 */ /* 0x010fe20000100a00 */
[----:B---3--:R0:W-:Y:S03]  /*51500*/  STL.64 [R1+0x4160], R4 ;  /* 0x0041600401007387 */ /* 0x0081e60000100a00 */
[----:B0-----:R-:W3:Y:S01]  /*51510*/  LDL.LU.64 R4, [R1+0x6a0] ;  /* 0x0006a00001047983 */ /* 0x001ee20000300a00 */
[----:B------:R-:W3:Y:S02]  /*51520*/  LDL.LU.64 R6, [R1+0x6a8] ;  /* 0x0006a80001067983 */ /* 0x000ee40000300a00 */
[----:B------:R-:W4:Y:S02]  /*51530*/  LDL.LU.64 R8, [R1+0x670] ;  /* 0x0006700001087983 */ /* 0x000f240000300a00 */
[----:B------:R-:W4:Y:S01]  /*51540*/  LDL.LU.64 R10, [R1+0x678] ;  /* 0x00067800010a7983 */ /* 0x000f220000300a00 */
[----:B------:R-:W2:Y:S04]  /*51550*/  LDL.LU.64 R20, [R1+0x30] ;  /* 0x0000300001147983 */ /* 0x000ea80000300a00 */
[----:B--2---:R0:W-:Y:S04]  /*51560*/  STL.64 [R1+0x4128], R20 ;  /* 0x0041281401007387 */ /* 0x0041e80000100a00 */
[----:B0-----:R-:W2:Y:S01]  /*51570*/  LDL.LU.64 R20, [R1+0x650] ;  /* 0x0006500001147983 */ /* 0x001ea20000300a00 */
[----:B------:R-:W2:Y:S03]  /*51580*/  LDL.LU.64 R22, [R1+0x658] ;  /* 0x0006580001167983 */ /* 0x000ea60000300a00 */
[----:B--2---:R-:W-:Y:S01]  /*51590*/  STL.64 [R1+0x4138], R22 ;  /* 0x0041381601007387 */ /* 0x004fe20000100a00 */
[----:B------:R0:W-:Y:S03]  /*515a0*/  STL.64 [R1+0x4130], R20 ;  /* 0x0041301401007387 */ /* 0x0001e60000100a00 */
[----:B0-----:R-:W2:Y:S01]  /*515b0*/  LDL.LU.64 R20, [R1+0x660] ;  /* 0x0006600001147983 */ /* 0x001ea20000300a00 */
[----:B------:R-:W2:Y:S02]  /*515c0*/  LDL.LU.64 R22, [R1+0x668] ;  /* 0x0006680001167983 */ /* 0x000ea40000300a00 */
[----:B------:R0:W-:Y:S02]  /*515d0*/  STL.64 [R1+0x40d8], R16 ;  /* 0x0040d81001007387 */ /* 0x0001e40000100a00 */
[----:B0-----:R-:W2:Y:S01]  /*515e0*/  LDL.LU.64 R16, [R1+0x6b0] ;  /* 0x0006b00001107983 */ /* 0x001ea20000300a00 */
[----:B------:R-:W2:Y:S02]  /*515f0*/  LDL.LU.64 R18, [R1+0x6b8] ;  /* 0x0006b80001127983 */ /* 0x000ea40000300a00 */
[C---:B--2---:R-:W-:Y:S11]  /*51600*/  HMMA.16816.F32 R16, R24.reuse, R12, R16 ;  /* 0x0000000c1810723c */ /* 0x044ff60000001810 */
[----:B------:R-:W-:Y:S11]  /*51610*/  @!UPT UIADD3 URZ, URZ, URZ, URZ ;  /* 0x0000003f3f3ff290 */ /* 0x000ff6000fffe03f */
[----:B------:R-:W-:Y:S01]  /*51620*/  @!UPT UIADD3 URZ, URZ, URZ, URZ ;  /* 0x0000003f3f3ff290 */ /* 0x000fe2000fffe03f */
[----:B------:R-:W-:Y:S01]  /*51630*/  STL.64 [R1+0x220], R16 ;  /* 0x0002201001007387 */ /* 0x000fe20000100a00 */
[----:B------:R0:W-:Y:S02]  /*51640*/  STL.64 [R1+0x228], R18 ;  /* 0x0002281201007387 */ /* 0x0001e40000100a00 */
[----:B0-----:R-:W-:Y:S02]  /*51650*/  IMAD.MOV.U32 R19, RZ, RZ, R12 ;  /* 0x000000ffff137224 */ /* 0x001fe400078e000c */
[----:B------:R-:W-:Y:S02]  /*51660*/  IMAD.MOV.U32 R18, RZ, RZ, R13 ;  /* 0x000000ffff127224 */ /* 0x000fe400078e000d */
[----:B------:R-:W3:Y:S02]  /*51670*/  LDL.LU.64 R12, [R1+0x4170] ;  /* 0x00417000010c7983 */ /* 0x000ee40000300a00 */
[C---:B---3--:R-:W-:Y:S01]  /*51680*/  HMMA.16816.F32 R4, R24.reuse, R12, R4 ;  /* 0x0000000c1804723c */ /* 0x048fe20000001804 */
[----:B------:R-:W-:Y:S11]  /*51690*/  IMAD.MOV.U32 R29, RZ, RZ, R13 ;  /* 0x000000ffff1d7224 */ /* 0x000ff600078e000d */
[----:B------:R-:W-:Y:S11]  /*516a0*/  @!UPT UIADD3 URZ, URZ, URZ, URZ ;  /* 0x0000003f3f3ff290 */ /* 0x000ff6000fffe03f */
[----:B------:R-:W-:Y:S01]  /*516b0*/  STL.64 [R1+0x210], R4 ;  /* 0x0002100401007387 */ /* 0x000fe20000100a00 */
[----:B------:R0:W-:Y:S03]  /*516c0*/  STL.64 [R1+0x218], R6 ;  /* 0x0002180601007387 */ /* 0x0001e60000100a00 */
[----:B0-----:R-:W2:Y:S01]  /*516d0*/  LDL.LU.64 R6, [R1+0x4168] ;  /* 0x0041680001067983 */ /* 0x001ea20000300a00 */
[----:B------:R-:W2:Y:S02]  /*516e0*/  LDL.LU.64 R4, [R1+0x4160] ;  /* 0x0041600001047983 */ /* 0x000ea40000300a00 */
[----:B------:R-:W2:Y:S02]  /*516f0*/  LDL.LU.64 R12, [R1+0x4158] ;  /* 0x00415800010c7983 */ /* 0x000ea40000300a00 */
        /* <DEDUP_REMOVED lines=8> */
[----:B------:R-:W4:Y:S02]  /*51780*/  LDL.LU.64 R12, [R1+0x4148] ;  /* 0x00414800010c7983 */ /* 0x000f240000300a00 */
[C---:B----4-:R-:W-:Y:S11]  /*51790*/  HMMA.16816.F32 R8, R24.reuse, R12, R8 ;  /* 0x0000000c1808723c */ /* 0x050ff60000001808 */
[----:B------:R-:W-:Y:S11]  /*517a0*/  @!UPT UIADD3 URZ, URZ, URZ, URZ ;  /* 0x0000003f3f3ff290 */ /* 0x000ff6000fffe03f */
[----:B------:R-:W-:Y:S01]  /*517b0*/  @!UPT UIADD3 URZ, URZ, URZ, URZ ;  /* 0x0000003f3f3ff290 */ /* 0x000fe2000fffe03f */
[----:B------:R0:W-:Y:S01]  /*517c0*/  STL.64 [R1+0x1f0], R8 ;  /* 0x0001f00801007387 */ /* 0x0001e20000100a00 */
[----:B------:R-:W-:Y:S03]  /*517d0*/  STL.64 [R1+0x1f8], R10 ;  /* 0x0001f80a01007387 */ /* 0x000fe60000100a00 */
[----:B0-----:R-:W3:Y:S02]  /*517e0*/  LDL.LU.64 R8, [R1+0x4140] ;  /* 0x0041400001087983 */ /* 0x001ee40000300a00 */
[C---:B---3--:R-:W-:Y:S11]  /*517f0*/  HMMA.16816.F32 R20, R24.reuse, R8, R20 ;  /* 0x000000081814723c */ /* 0x048ff60000001814 */
[----:B------:R-:W-:Y:S11]  /*51800*/  @!UPT UIADD3 URZ, URZ, URZ, URZ ;  /* 0x0000003f3f3ff290 */ /* 0x000ff6000fffe03f */
[----:B------:R-:W-:Y:S01]  /*51810*/  @!UPT UIADD3 URZ, URZ, URZ, URZ ;  /* 0x0000003f3f3ff290 */ /* 0x000fe2000fffe03f */
[----:B------:R-:W-:Y:S01]  /*51820*/  STL.64 [R1+0x1e0], R20 ;  /* 0x0001e01401007387 */ /* 0x000fe20000100a00 */
[----:B------:R0:W-:Y:S03]  /*51830*/  STL.64 [R1+0x1e8], R22 ;  /* 0x0001e81601007387 */ /* 0x0001e60000100a00 */
[----:B0-----:R-:W2:Y:S01]  /*51840*/  LDL.LU.64 R22, [R1+0x4138] ;  /* 0x0041380001167983 */ /* 0x001ea20000300a00 */
[----:B------:R-:W2:Y:S02]  /*51850*/  LDL.LU.64 R20, [R1+0x4130] ;  /* 0x0041300001147983 */ /* 0x000ea40000300a00 */
[----:B------:R0:W-:Y:S02]  /*51860*/  STL.64 [R1+0x4120], R8 ;  /* 0x0041200801007387 */ /* 0x0001e40000100a00 */
[----:B0-----:R-:W3:Y:S01]  /*51870*/  LDL.LU.64 R8, [R1+0x640] ;  /* 0x0006400001087983 */ /* 0x001ee20000300a00 */
[----:B------:R-:W3:Y:S01]  /*51880*/  LDL.LU.64 R10, [R1+0x648] ;  /* 0x00064800010a7983 */ /* 0x000ee20000300a00 */
[C---:B--2---:R-:W-:Y:S11]  /*51890*/  HMMA.16816.F32 R20, R24.reuse, R4, R20 ;  /* 0x000000041814723c */ /* 0x044ff60000001814 */
[----:B------:R-:W-:Y:S11]  /*518a0*/  @!UPT UIADD3 URZ, URZ, URZ, URZ ;  /* 0x0000003f3f3ff290 */ /* 0x000ff6000fffe03f */
[----:B------:R-:W-:Y:S01]  /*518b0*/  @!UPT UIADD3 URZ, URZ, URZ, URZ ;  /* 0x0000003f3f3ff290 */ /* 0x000fe2000fffe03f */
[----:B------:R0:W-:Y:S01]  /*518c0*/  STL.64 [R1+0x1d0], R20 ;  /* 0x0001d01401007387 */ /* 0x0001e20000100a00 */
[----:B------:R-:W-:Y:S03]  /*518d0*/  STL.64 [R1+0x1d8], R22 ;  /* 0x0001d81601007387 */ /* 0x000fe60000100a00 */
[----:B0-----:R-:W3:Y:S01]  /*518e0*/  LDL.LU.64 R20, [R1+0x4128] ;  /* 0x0041280001147983 */ /* 0x001ee20000300a00 */
[----:B------:R-:W-:Y:S01]  /*518f0*/  STL.64 [R1+0x40d0], R4 ;  /* 0x0040d00401007387 */ /* 0x000fe20000100a00 */
[----:B---3--:R-:W-:Y:S11]  /*51900*/  HMMA.16816.F32 R8, R24, R20, R8 ;  /* 0x000000141808723c */ /* 0x008ff60000001808 */
[----:B------:R-:W-:Y:S11]  /*51910*/  @!UPT UIADD3 URZ, URZ, URZ, URZ ;  /* 0x0000003f3f3ff290 */ /* 0x000ff6000fffe03f */
[----:B------:R-:W-:Y:S01]  /*51920*/  @!UPT UIADD3 URZ, URZ, URZ, URZ ;  /* 0x0000003f3f3ff290 */ /* 0x000fe2000fffe03f */
[----:B------:R0:W-:Y:S01]  /*51930*/  STL.64 [R1+0x1c0], R8 ;  /* 0x0001c00801007387 */ /* 0x0001e20000100a00 */
[----:B------:R1:W-:Y:S03]  /*51940*/  STL.64 [R1+0x1c8], R10 ;  /* 0x0001c80a01007387 */ /* 0x0003e60000100a00 */
[----:B0-----:R-:W2:Y:S01]  /*51950*/  LDL.LU.64 R8, [R1+0x6c0] ;  /* 0x0006c00001087983 */ /* 0x001ea20000300a00 */
[----:B-1----:R-:W2:Y:S02]  /*51960*/  LDL.LU.64 R10, [R1+0x6c8] ;  /* 0x0006c800010a7983 */ /* 0x002ea40000300a00 */
[----:B------:R-:W3:Y:S02]  /*51970*/  LDL.LU.64 R4, [R1+0x90] ;  /* 0x0000900001047983 */ /* 0x000ee40000300a00 */
[----:B------:R-:W-:Y:S02]  /*51980*/  IMAD.MOV.U32 R14, RZ, RZ, R20 ;  /* 0x000000ffff0e7224 */ /* 0x000fe400078e0014 */
[----:B------:R-:W-:-:S02]  /*51990*/  IMAD.MOV.U32 R15, RZ, RZ, R21 ;  /* 0x000000ffff0f7224 */ /* 0x000fc400078e0015 */
[----:B------:R-:W0:Y:S04]  /*519a0*/  LDSM.16.MT88.4 R20, [R3+0x20800] ;  /* 0x020800000314783b */ /* 0x000e280000004200 */
[----:B------:R-:W-:Y:S04]  /*519b0*/  STL.64 [R1+0x4118], R6 ;  /* 0x0041180601007387 */ /* 0x000fe80000100a00 */
[----:B---3--:R-:W-:Y:S01]  /*519c0*/  STL.64 [R1+0x4110], R4 ;  /* 0x0041100401007387 */ /* 0x008fe20000100a00 */
[----:B------:R-:W-:Y:S02]  /*519d0*/  STL.64 [R1+0x4070], R14 ;  /* 0x0040700e01007387 */ /* 0x000fe40000100a00 */
[----:B------:R1:W-:Y:S02]  /*519e0*/  STL.64 [R1+0x4068], R12 ;  /* 0x0040680c01007387 */ /* 0x0003e40000100a00 */
[----:B-1----:R-:W3:Y:S01]  /*519f0*/  LDL.LU.64 R12, [R1+0xa0] ;  /* 0x0000a000010c7983 */ /* 0x002ee20000300a00 */
[----:B------:R-:W4:Y:S02]  /*51a00*/  LDL.LU.64 R4, [R1+0x530] ;  /* 0x0005300001047983 */ /* 0x000f240000300a00 */
[----:B------:R-:W4:Y:S02]  /*51a10*/  LDL.LU.64 R6, [R1+0x538] ;  /* 0x0005380001067983 */ /* 0x000f240000300a00 */
[----:B0-----:R-:W-:Y:S01]  /*51a20*/  STL.64 [R1+0x3f88], R22 ;  /* 0x003f881601007387 */ /* 0x001fe20000100a00 */
[----:B------:R0:W-:Y:S02]  /*51a30*/  STL.64 [R1+0x3f80], R20 ;  /* 0x003f801401007387 */ /* 0x0001e40000100a00 */
[----:B0-----:R-:W-:-:S02]  /*51a40*/  IMAD.MOV.U32 R20, RZ, RZ, R2 ;  /* 0x000000ffff147224 */ /* 0x001fc400078e0002 */
[----:B------:R-:W-:-:S05]  /*51a50*/  IMAD.MOV.U32 R21, RZ, RZ, R0 ;  /* 0x000000ffff157224 */ /* 0x000fca00078e0000 */
[----:B------:R0:W-:Y:S04]  /*51a60*/  STL.64 [R1+0x40e0], R20 ;  /* 0x0040e01401007387 */ /* 0x0001e80000100a00 */
[----:B0-----:R-:W2:Y:S01]  /*51a70*/  LDL.LU.64 R20, [R1+0xc0] ;  /* 0x0000c00001147983 */ /* 0x001ea20000300a00 */
[----:B------:R-:W3:Y:S02]  /*51a80*/  LDL.LU.64 R16, [R1+0x60] ;  /* 0x0000600001107983 */ /* 0x000ee40000300a00 */
[----:B------:R-:W-:Y:S01]  /*51a90*/  STL.64 [R1+0x40f0], R18 ;  /* 0x0040f01201007387 */ /* 0x000fe20000100a00 */
[C---:B--2---:R-:W-:Y:S01]  /*51aa0*/  HMMA.16816.F32 R8, R24.reuse, R20, R8 ;  /* 0x000000141808723c */ /* 0x044fe20000001808 */
[----:B---3--:R0:W-:Y:S04]  /*51ab0*/  STL.64 [R1+0x40e8], R16 ;  /* 0x0040e81001007387 */ /* 0x0081e80000100a00 */
[----:B0-----:R-:W2:Y:S01]  /*51ac0*/  LDL.LU.64 R16, [R1+0x520] ;  /* 0x0005200001107983 */ /* 0x001ea20000300a00 */
[----:B------:R-:W2:Y:S11]  /*51ad0*/  LDL.LU.64 R18, [R1+0x528] ;  /* 0x0005280001127983 */ /* 0x000eb60000300a00 */
[----:B------:R-:W-:Y:S06]  /*51ae0*/  @!UPT UIADD3 URZ, URZ, URZ, URZ ;  /* 0x0000003f3f3ff290 */ /* 0x000fec000fffe03f */
[----:B------:R0:W-:Y:S01]  /*51af0*/  STL.64 [R1+0x1b0], R8 ;  /* 0x0001b00801007387 */ /* 0x0001e20000100a00 */
[----:B------:R1:W-:Y:S03]  /*51b00*/  STL.64 [R1+0x1b8], R10 ;  /* 0x0001b80a01007387 */ /* 0x0003e60000100a00 */
[----:B0-----:R-:W3:Y:S01]  /*51b10*/  LDL.LU.64 R8, [R1+0x4120] ;  /* 0x0041200001087983 */ /* 0x001ee20000300a00 */
[----:B-1----:R-:W-:Y:S02]  /*51b20*/  IMAD.MOV.U32 R10, RZ, RZ, R20 ;  /* 0x000000ffff0a7224 */ /* 0x002fe400078e0014 */
[----:B------:R-:W-:Y:S02]  /*51b30*/  IMAD.MOV.U32 R11, RZ, RZ, R21 ;  /* 0x000000ffff0b7224 */ /* 0x000fe400078e0015 */
[----:B------:R-:W2:Y:S01]  /*51b40*/  LDL.LU.64 R20, [R1+0x510] ;  /* 0x0005100001147983 */ /* 0x000ea20000300a00 */
[----:B------:R-:W2:Y:S02]  /*51b50*/  LDL.LU.64 R22, [R1+0x518] ;  /* 0x0005180001167983 */ /* 0x000ea40000300a00 */
[----:B------:R-:W-:Y:S01]  /*51b60*/  STL.64 [R1+0x4060], R10 ;  /* 0x0040600a01007387 */ /* 0x000fe20000100a00 */
[----:B---3--:R0:W-:Y:S04]  /*51b70*/  STL.64 [R1+0x4058], R8 ;  /* 0x0040580801007387 */ /* 0x0081e80000100a00 */
[----:B0-----:R-:W4:Y:S02]  /*51b80*/  LDL.LU.64 R8, [R1+0xb0] ;  /* 0x0000b00001087983 */ /* 0x001f240000300a00 */
[----:B----4-:R-:W-:Y:S01]  /*51b90*/  HMMA.16816.F32 R4, R24, R8, R4 ;  /* 0x000000081804723c */ /* 0x010fe20000001804 */
[----:B------:R-:W-:-:S02]  /*51ba0*/  IMAD.MOV.U32 R0, RZ, RZ, R8 ;  /* 0x000000ffff007224 */ /* 0x000fc400078e0008 */
[----:B------:R-:W-:-:S05]  /*51bb0*/  IMAD.MOV.U32 R2, RZ, RZ, R9 ;  /* 0x000000ffff027224 */ /* 0x000fca00078e0009 */
[----:B--2---:R-:W-:Y:S11]  /*51bc0*/  HMMA.16816.F32 R8, R24, R12, R16 ;  /* 0x0000000c1808723c */ /* 0x004ff60000001810 */
[----:B------:R-:W-:Y:S04]  /*51bd0*/  @!UPT UIADD3 URZ, URZ, URZ, URZ ;  /* 0x0000003f3f3ff290 */ /* 0x000fe8000fffe03f */
[----:B------:R-:W-:Y:S01]  /*51be0*/  STL.64 [R1+0x1a0], R4 ;  /* 0x0001a00401007387 */ /* 0x000fe20000100a00 */
[----:B------:R0:W-:Y:S03]  /*51bf0*/  STL.64 [R1+0x1a8], R6 ;  /* 0x0001a80601007387 */ /* 0x0001e60000100a00 */
[----:B0-----:R-:W2:Y:S01]  /*51c00*/  LDL.LU.64 R6, [R1+0x4118] ;  /* 0x0041180001067983 */ /* 0x001ea20000300a00 */
[----:B------:R-:W3:Y:S03]  /*51c10*/  LDL.LU.64 R4, [R1+0x4110] ;  /* 0x0041100001047983 */ /* 0x000ee60000300a00 */
[----:B------:R0:W-:Y:S02]  /*51c20*/  STL.64 [R1+0x190], R8 ;  /* 0x0001900801007387 */ /* 0x0001e40000100a00 */
[----:B------:R1:W-:Y:S01]  /*51c30*/  STL.64 [R1+0x198], R10 ;  /* 0x0001980a01007387 */ /* 0x0003e20000100a00 */
[----:B0-----:R-:W4:Y:S01]  /*51c40*/  LDL.LU.64 R8, [R1+0x500] ;  /* 0x0005000001087983 */ /* 0x001f220000300a00 */
[----:B-1----:R-:W4:Y:S02]  /*51c50*/  LDL.LU.64 R10, [R1+0x508] ;  /* 0x00050800010a7983 */ /* 0x002f240000300a00 */
[----:B------:R-:W2:Y:S02]  /*51c60*/  LDL.LU.64 R16, [R1+0x4f0] ;  /* 0x0004f00001107983 */ /* 0x000ea40000300a00 */
[----:B------:R-:W2:Y:S02]  /*51c70*/  LDL.LU.64 R18, [R1+0x4f8] ;  /* 0x0004f80001127983 */ /* 0x000ea40000300a00 */
[----:B------:R-:W-:-:S02]  /*51c80*/  IMAD.MOV.U32 R3, RZ, RZ, R12 ;  /* 0x000000ffff037224 */ /* 0x000fc400078e000c */
[----:B------:R-:W-:Y:S01]  /*51c90*/  IMAD.MOV.U32 R28, RZ, RZ, R13 ;  /* 0x000000ffff1c7224 */ /* 0x000fe200078e000d */
[----:B---3--:R-:W-:Y:S01]  /*51ca0*/  HMMA.16816.F32 R20, R24, R4, R20 ;  /* 0x000000041814723c */ /* 0x008fe20000001814 */
[----:B--2---:R-:W-:Y:S01]  /*51cb0*/  STL.64 [R1+0x4100], R18 ;  /* 0x0041001201007387 */ /* 0x004fe20000100a00 */
[----:B------:R0:W-:Y:S03]  /*51cc0*/  STL.64 [R1+0x40f8], R16 ;  /* 0x0040f81001007387 */ /* 0x0001e60000100a00 */
[----:B0-----:R-:W4:Y:S11]  /*51cd0*/  LDL.LU.64 R16, [R1+0x80] ;  /* 0x0000800001107983 */ /* 0x001f360000300a00 */
[----:B------:R-:W-:Y:S07]  /*51ce0*/  @!UPT UIADD3 URZ, URZ, URZ, URZ ;  /* 0x0000003f3f3ff290 */ /* 0x000fee000fffe03f */
[----:B------:R0:W-:Y:S02]  /*51cf0*/  STL.64 [R1+0x180], R20 ;  /* 0x0001801401007387 */ /* 0x0001e40000100a00 */
[----:B------:R-:W-:Y:S02]  /*51d00*/  IMAD.MOV.U32 R15, RZ, RZ, R4 ;  /* 0x000000ffff0f7224 */ /* 0x000fe400078e0004 */
[----:B------:R-:W-:Y:S01]  /*51d10*/  IMAD.MOV.U32 R14, RZ, RZ, R5 ;  /* 0x000000ffff0e7224 */ /* 0x000fe200078e0005 */
[----:B------:R1:W-:Y:S01]  /*51d20*/  STL.64 [R1+0x188], R22 ;  /* 0x0001881601007387 */ /* 0x0003e20000100a00 */
[----:B------:R-:W-:Y:S02]  /*51d30*/  IMAD.MOV.U32 R12, RZ, RZ, R7 ;  /* 0x000000ffff0c7224 */ /* 0x000fe400078e0007 */
[----:B------:R-:W-:Y:S01]  /*51d40*/  IMAD.MOV.U32 R13, RZ, RZ, R6 ;  /* 0x000000ffff0d7224 */ /* 0x000fe200078e0006 */
[----:B0-----:R-:W2:Y:S01]  /*51d50*/  LDL.LU.64 R20, [R1+0x4e0] ;  /* 0x0004e00001147983 */ /* 0x001ea20000300a00 */
[----:B-1----:R-:W2:Y:S03]  /*51d60*/  LDL.LU.64 R22, [R1+0x4e8] ;  /* 0x0004e80001167983 */ /* 0x002ea60000300a00 */
[----:B------:R-:W3:Y:S01]  /*51d70*/  LDL.LU.64 R4, [R1+0x440] ;  /* 0x0004400001047983 */ /* 0x000ee20000300a00 */
[----:B------:R-:W3:Y:S03]  /*51d80*/  LDL.LU.64 R6, [R1+0x448] ;  /* 0x0004480001067983 */ /* 0x000ee60000300a00 */
[----:B------:R-:W-:Y:S01]  /*51d90*/  STL.64 [R1+0x4090], R14 ;  /* 0x0040900e01007387 */ /* 0x000fe20000100a00 */
[----:B------:R0:W-:Y:S03]  /*51da0*/  STL.64 [R1+0x4088], R12 ;  /* 0x0040880c01007387 */ /* 0x0001e60000100a00 */
[----:B0-----:R-:W2:Y:S01]  /*51db0*/  LDL.LU R12, [R1+0x10] ;  /* 0x00001000010c7983 */ /* 0x001ea20000300800 */
[----:B------:R-:W-:-:S02]  /*51dc0*/  IMAD.MOV.U32 R13, RZ, RZ, R29 ;  /* 0x000000ffff0d7224 */ /* 0x000fc400078e001d */
[----:B------:R-:W3:Y:S01]  /*51dd0*/  LDL.LU R29, [R1+0x4108] ;  /* 0x00410800011d7983 */ /* 0x000ee20000300800 */
[C---:B----4-:R-:W-:Y:S02]  /*51de0*/  HMMA.16816.F32 R8, R24.reuse, R16, R8 ;  /* 0x000000101808723c */ /* 0x050fe40000001808 */
[----:B--2---:R0:W-:Y:S04]  /*51df0*/  STL.64 [R1+0x40a8], R12 ;  /* 0x0040a80c01007387 */ /* 0x0041e80000100a00 */
[----:B0-----:R-:W2:Y:S11]  /*51e00*/  LDL.LU.64 R12, [R1+0x70] ;  /* 0x00007000010c7983 */ /* 0x001eb60000300a00 */
[----:B------:R-:W-:Y:S06]  /*51e10*/  @!UPT UIADD3 URZ, URZ, URZ, URZ ;  /* 0x0000003f3f3ff290 */ /* 0x000fec000fffe03f */
[----:B------:R0:W-:Y:S02]  /*51e20*/  STL.64 [R1+0x170], R8 ;  /* 0x0001700801007387 */ /* 0x0001e40000100a00 */
[----:B------:R-:W-:Y:S02]  /*51e30*/  STL.64 [R1+0x178], R10 ;  /* 0x0001780a01007387 */ /* 0x000fe40000100a00 */
[----:B------:R-:W2:Y:S02]  /*51e40*/  LDL.LU.64 R18, [R1+0x4100] ;  /* 0x0041000001127983 */ /* 0x000ea40000300a00 */
[----:B0-----:R-:W-:Y:S02]  /*51e50*/  IMAD.MOV.U32 R9, RZ, RZ, R16 ;  /* 0x000000ffff097224 */ /* 0x001fe400078e0010 */
[----:B------:R-:W-:Y:S02]  /*51e60*/  IMAD.MOV.U32 R8, RZ, RZ, R17 ;  /* 0x000000ffff087224 */ /* 0x000fe400078e0011 */
[----:B------:R-:W2:Y:S02]  /*51e70*/  LDL.LU.64 R16, [R1+0x40f8] ;  /* 0x0040f80001107983 */ /* 0x000ea40000300a00 */
[C---:B--2---:R-:W-:Y:S11]  /*51e80*/  HMMA.16816.F32 R16, R24.reuse, R12, R16 ;  /* 0x0000000c1810723c */ /* 0x044ff60000001810 */
[----:B------:R-:W-:Y:S11]  /*51e90*/  @!UPT UIADD3 URZ, URZ, URZ, URZ ;  /* 0x0000003f3f3ff290 */ /* 0x000ff6000fffe03f */
[----:B------:R-:W-:Y:S01]  /*51ea0*/  @!UPT UIADD3 URZ, URZ, URZ, URZ ;  /* 0x0000003f3f3ff290 */ /* 0x000fe2000fffe03f */
[----:B------:R-:W-:Y:S01]  /*51eb0*/  STL.64 [R1+0x160], R16 ;  /* 0x0001601001007387 */ /* 0x000fe20000100a00 */
[----:B------:R0:W-:Y:S03]  /*51ec0*/  STL.64 [R1+0x168], R18 ;  /* 0x0001681201007387 */ /* 0x0001e60000100a00 */
[----:B0-----:R-:W2:Y:S01]  /*51ed0*/  LDL.LU.64 R18, [R1+0x40f0] ;  /* 0x0040f00001127983 */ /* 0x001ea20000300a00 */
[----:B------:R-:W4:Y:S02]  /*51ee0*/  LDL.LU.64 R16, [R1+0x40e8] ;  /* 0x0040e80001107983 */ /* 0x000f240000300a00 */
[----:B----4-:R-:W-:Y:S11]  /*51ef0*/  HMMA.16816.F32 R20, R24, R16, R20 ;  /* 0x000000101814723c */ /* 0x010ff60000001814 */
[----:B------:R-:W-:Y:S11]  /*51f00*/  @!UPT UIADD3 URZ, URZ, URZ, URZ ;  /* 0x0000003f3f3ff290 */ /* 0x000ff6000fffe03f */
[----:B------:R-:W-:Y:S01]  /*51f10*/  @!UPT UIADD3 URZ, URZ, URZ, URZ ;  /* 0x0000003f3f3ff290 */ /* 0x000fe2000fffe03f */
[----:B------:R0:W-:Y:S01]  /*51f20*/  STL.64 [R1+0x150], R20 ;  /* 0x0001501401007387 */ /* 0x0001e20000100a00 */
[----:B------:R1:W-:Y:S03]  /*51f30*/  STL.64 [R1+0x158], R22 ;  /* 0x0001581601007387 */ /* 0x0003e60000100a00 */
[----:B0-----:R-:W3:Y:S01]  /*51f40*/  LDL.LU.64 R20, [R1+0x40e0] ;  /* 0x0040e00001147983 */ /* 0x001ee20000300a00 */
[----:B-1----:R-:W-:Y:S02]  /*51f50*/  IMAD.MOV.U32 R23, RZ, RZ, R16 ;  /* 0x000000ffff177224 */ /* 0x002fe400078e0010 */
[----:B------:R-:W-:Y:S02]  /*51f60*/  IMAD.MOV.U32 R22, RZ, RZ, R17 ;  /* 0x000000ffff167224 */ /* 0x000fe400078e0011 */
[----:B------:R-:W4:Y:S01]  /*51f70*/  LDL.LU.64 R16, [R1+0x40d8] ;  /* 0x0040d80001107983 */ /* 0x000f220000300a00 */
[----:B------:R-:W-:-:S02]  /*51f80*/  IMAD.MOV.U32 R11, RZ, RZ, R12 ;  /* 0x000000ffff0b7224 */ /* 0x000fc400078e000c */
[----:B------:R-:W-:Y:S01]  /*51f90*/  IMAD.MOV.U32 R10, RZ, RZ, R13 ;  /* 0x000000ffff0a7224 */ /* 0x000fe200078e000d */
[----:B---3--:R-:W-:Y:S11]  /*51fa0*/  HMMA.16816.F32 R4, R24, R20, R4 ;  /* 0x000000141804723c */ /* 0x008ff60000001804 */
[----:B------:R-:W-:Y:S11]  /*51fb0*/  @!UPT UIADD3 URZ, URZ, URZ, URZ ;  /* 0x0000003f3f3ff290 */ /* 0x000ff6000fffe03f */
[----:B------:R-:W-:Y:S01]  /*51fc0*/  @!UPT UIADD3 URZ, URZ, URZ, URZ ;  /* 0x0000003f3f3ff290 */ /* 0x000fe2000fffe03f */
[----:B------:R0:W-:Y:S01]  /*51fd0*/  STL.64 [R1+0x140], R4 ;  /* 0x0001400401007387 */ /* 0x0001e20000100a00 */
[----:B------:R1:W-:Y:S03]  /*51fe0*/  STL.64 [R1+0x148], R6 ;  /* 0x0001480601007387 */ /* 0x0003e60000100a00 */
[----:B0-----:R-:W4:Y:S01]  /*51ff0*/  LDL.LU.64 R4, [R1+0x430] ;  /* 0x0004300001047983 */ /* 0x001f220000300a00 */
[----:B-1----:R-:W4:Y:S02]  /*52000*/  LDL.LU.64 R6, [R1+0x438] ;  /* 0x0004380001067983 */ /* 0x002f240000300a00 */
[----:B------:R0:W-:Y:S02]  /*52010*/  STL.64 [R1+0x3f98], R20 ;  /* 0x003f981401007387 */ /* 0x0001e40000100a00 */
[----:B0-----:R-:W-:Y:S02]  /*52020*/  IMAD.MOV.U32 R20, RZ, RZ, R11 ;  /* 0x000000ffff147224 */ /* 0x001fe400078e000b */
[----:B------:R-:W-:-:S05]  /*52030*/  IMAD.MOV.U32 R21, RZ, RZ, R10 ;  /* 0x000000ffff157224 */ /* 0x000fca00078e000a */
[----:B------:R0:W-:Y:S02]  /*52040*/  STL.64 [R1+0x3fb0], R20 ;  /* 0x003fb01401007387 */ /* 0x0001e40000100a00 */
[----:B0-----:R-:W-:Y:S02]  /*52050*/  IMAD.MOV.U32 R20, RZ, RZ, R9 ;  /* 0x000000ffff147224 */ /* 0x001fe400078e0009 */
[----:B------:R-:W-:Y:S02]  /*52060*/  IMAD.MOV.U32 R21, RZ, RZ, R8 ;  /* 0x000000ffff157224 */ /* 0x000fe400078e0008 */
[----:B------:R-:W3:Y:S01]  /*52070*/  LDL.LU.64 R8, [R1+0x5d0] ;  /* 0x0005d00001087983 */ /* 0x000ee20000300a00 */
[----:B------:R-:W2:Y:S03]  /*52080*/  LDL.LU.64 R10, [R1+0x5d8] ;  /* 0x0005d800010a7983 */ /* 0x000ea60000300a00 */
        /* <DEDUP_REMOVED lines=8> */
[----:B------:R-:W3:Y:S02]  /*52110*/  LDL.LU.64 R10, [R1+0x628] ;  /* 0x00062800010a7983 */ /* 0x000ee40000300a00 */
[----:B------:R-:W-:-:S02]  /*52120*/  IMAD.MOV.U32 R12, RZ, RZ, R19 ;  /* 0x000000ffff0c7224 */ /* 0x000fc400078e0013 */
[----:B------:R-:W-:Y:S02]  /*52130*/  IMAD.MOV.U32 R13, RZ, RZ, R18 ;  /* 0x000000ffff0d7224 */ /* 0x000fe400078e0012 */
[----:B------:R-:W-:Y:S02]  /*52140*/  IMAD.MOV.U32 R7, RZ, RZ, R16 ;  /* 0x000000ffff077224 */ /* 0x000fe400078e0010 */
[----:B------:R-:W-:Y:S01]  /*52150*/  IMAD.MOV.U32 R6, RZ, RZ, R17 ;  /* 0x000000ffff067224 */ /* 0x000fe200078e0011 */
[----:B---3--:R-:W-:Y:S01]  /*52160*/  STL.64 [R1+0x40b8], R10 ;  /* 0x0040b80a01007387 */ /* 0x008fe20000100a00 */
[----:B--2---:R0:W-:Y:S03]  /*52170*/  STL.64 [R1+0x40b0], R8 ;  /* 0x0040b00801007387 */ /* 0x0041e60000100a00 */
[----:B0-----:R-:W2:Y:S01]  /*52180*/  LDL.LU.64 R8, [R1+0x630] ;  /* 0x0006300001087983 */ /* 0x001ea20000300a00 */
[----:B------:R-:W2:Y:S02]  /*52190*/  LDL.LU.64 R10, [R1+0x638] ;  /* 0x00063800010a7983 */ /* 0x000ea40000300a00 */
[----:B------:R-:W-:Y:S02]  /*521a0*/  STL.64 [R1+0x3fc8], R20 ;  /* 0x003fc81401007387 */ /* 0x000fe40000100a00 */
[----:B------:R-:W3:Y:S01]  /*521b0*/  LDL.LU.64 R4, [R1+0x40d0] ;  /* 0x0040d00001047983 */ /* 0x000ee20000300a00 */
[----:B------:R-:W-:Y:S01]  /*521c0*/  STL.64 [R1+0x130], R24 ;  /* 0x0001301801007387 */ /* 0x000fe20000100a00 */
[----:B------:R-:W-:Y:S02]  /*521d0*/  STL.64 [R1+0x138], R26 ;  /* 0x0001381a01007387 */ /* 0x000fe40000100a00 */
[----:B------:R-:W2:Y:S02]  /*521e0*/  LDL.LU.64 R18, [R1+0x40c8] ;  /* 0x0040c80001127983 */ /* 0x000ea40000300a00 */
[----:B------:R-:W2:Y:S01]  /*521f0*/  LDL.LU.64 R16, [R1+0x40c0] ;  /* 0x0040c00001107983 */ /* 0x000ea20000300a00 */
[----:B------:R-:W-:Y:S01]  /*52200*/  STL.64 [R1+0x4050], R6 ;  /* 0x0040500601007387 */ /* 0x000fe20000100a00 */
[C---:B--2---:R-:W-:Y:S03]  /*52210*/  HMMA.16816.F32 R12, R16.reuse, R12, R8 ;  /* 0x0000000c100c723c */ /* 0x044fe60000001808 */
[----:B---3--:R0:W-:Y:S04]  /*52220*/  STL.64 [R1+0x4048], R4 ;  /* 0x0040480401007387 */ /* 0x0081e80000100a00 */
[----:B0-----:R-:W2:Y:S01]  /*52230*/  LDL.LU.64 R4, [R1+0x5c0] ;  /* 0x0005c00001047983 */ /* 0x001ea20000300a00 */
[----:B------:R-:W2:Y:S02]  /*52240*/  LDL.LU.64 R6, [R1+0x5c8] ;  /* 0x0005c80001067983 */ /* 0x000ea40000300a00 */
[----:B------:R-:W3:Y:S02]  /*52250*/  LDL.LU.64 R24, [R1+0x5b0] ;  /* 0x0005b00001187983 */ /* 0x000ee40000300a00 */
[----:B------:R-:W3:Y:S01]  /*52260*/  LDL.LU.64 R26, [R1+0x5b8] ;  /* 0x0005b800011a7983 */ /* 0x000ee20000300a00 */
[----:B------:R-:W4:Y:S01]  /*52270*/  LDL.LU.64 R10, [R1+0x40b8] ;  /* 0x0040b800010a7983 */ /* 0x000f220000300a00 */
[----:B------:R-:W4:Y:S09]  /*52280*/  LDL.LU.64 R8, [R1+0x40b0] ;  /* 0x0040b00001087983 */ /* 0x000f320000300a00 */
[----:B------:R0:W-:Y:S01]  /*52290*/  STL.64 [R1+0x120], R12 ;  /* 0x0001200c01007387 */ /* 0x0001e20000100a00 */
[----:B------:R4:W-:Y:S03]  /*522a0*/  STL.64 [R1+0x128], R14 ;  /* 0x0001280e01007387 */ /* 0x0009e60000100a00 */
[----:B0-----:R-:W4:Y:S02]  /*522b0*/  LDL.LU.64 R12, [R1+0x40a8] ;  /* 0x0040a800010c7983 */ /* 0x001f240000300a00 */
[C---:B----4-:R-:W-:Y:S02]  /*522c0*/  HMMA.16816.F32 R12, R16.reuse, R12, R8 ;  /* 0x0000000c100c723c */ /* 0x050fe40000001808 */
[----:B------:R-:W4:Y:S01]  /*522d0*/  LDL.LU.64 R10, [R1+0x40a0] ;  /* 0x0040a000010a7983 */ /* 0x000f220000300a00 */
[----:B------:R-:W4:Y:S11]  /*522e0*/  LDL.LU.64 R8, [R1+0x4098] ;  /* 0x0040980001087983 */ /* 0x000f360000300a00 */
[----:B------:R-:W-:Y:S09]  /*522f0*/  @!UPT UIADD3 URZ, URZ, URZ, URZ ;  /* 0x0000003f3f3ff290 */ /* 0x000ff2000fffe03f */
[----:B------:R-:W-:Y:S01]  /*52300*/  STL.64 [R1+0x110], R12 ;  /* 0x0001100c01007387 */ /* 0x000fe20000100a00 */
[----:B------:R0:W-:Y:S03]  /*52310*/  STL.64 [R1+0x118], R14 ;  /* 0x0001180e01007387 */ /* 0x0001e60000100a00 */
[----:B0-----:R-:W2:Y:S01]  /*52320*/  LDL.LU.64 R14, [R1+0x4090] ;  /* 0x00409000010e7983 */ /* 0x001ea20000300a00 */
[----:B------:R-:W4:Y:S02]  /*52330*/  LDL.LU.64 R12, [R1+0x4088] ;  /* 0x00408800010c7983 */ /* 0x000f240000300a00 */
[----:B--2---:R-:W-:Y:S02]  /*52340*/  IMAD.MOV.U32 R20, RZ, RZ, R15 ;  /* 0x000000ffff147224 */ /* 0x004fe400078e000f */
[----:B------:R-:W-:Y:S02]  /*52350*/  IMAD.MOV.U32 R21, RZ, RZ, R14 ;  /* 0x000000ffff157224 */ /* 0x000fe400078e000e */
[C---:B----4-:R-:W-:Y:S03]  /*52360*/  HMMA.16816.F32 R12, R16.reuse, R12, R8 ;  /* 0x0000000c100c723c */ /* 0x050fe60000001808 */
[----:B------:R-:W-:Y:S01]  /*52370*/  STL.64 [R1+0x3fe0], R20 ;  /* 0x003fe01401007387 */ /* 0x000fe20000100a00 */
[----:B------:R-:W2:Y:S02]  /*52380*/  LDL.LU.64 R10, [R1+0x4080] ;  /* 0x00408000010a7983 */ /* 0x000ea40000300a00 */
[----:B------:R-:W2:Y:S11]  /*52390*/  LDL.LU.64 R8, [R1+0x4078] ;  /* 0x0040780001087983 */ /* 0x000eb60000300a00 */
[----:B------:R-:W-:Y:S06]  /*523a0*/  @!UPT UIADD3 URZ, URZ, URZ, URZ ;  /* 0x0000003f3f3ff290 */ /* 0x000fec000fffe03f */
[----:B------:R-:W-:Y:S01]  /*523b0*/  STL.64 [R1+0x100], R12 ;  /* 0x0001000c01007387 */ /* 0x000fe20000100a00 */
[----:B------:R0:W-:Y:S03]  /*523c0*/  STL.64 [R1+0x108], R14 ;  /* 0x0001080e01007387 */ /* 0x0001e60000100a00 */
[----:B0-----:R-:W4:Y:S01]  /*523d0*/  LDL.LU.64 R14, [R1+0x4070] ;  /* 0x00407000010e7983 */ /* 0x001f220000300a00 */
        /* <DEDUP_REMOVED lines=8> */
[----:B--2---:R-:W-:Y:S11]  /*52460*/  HMMA.16816.F32 R4, R16, R8, R4 ;  /* 0x000000081004723c */ /* 0x004ff60000001804 */
[----:B------:R-:W-:Y:S11]  /*52470*/  @!UPT UIADD3 URZ, URZ, URZ, URZ ;  /* 0x0000003f3f3ff290 */ /* 0x000ff6000fffe03f */
[----:B------:R-:W-:Y:S01]  /*52480*/  @!UPT UIADD3 URZ, URZ, URZ, URZ ;  /* 0x0000003f3f3ff290 */ /* 0x000fe2000fffe03f */
[----:B------:R-:W-:Y:S01]  /*52490*/  STL.64 [R1+0xe0], R4 ;  /* 0x0000e00401007387 */ /* 0x000fe20000100a00 */
[----:B------:R0:W-:Y:S03]  /*524a0*/  STL.64 [R1+0xe8], R6 ;  /* 0x0000e80601007387 */ /* 0x0001e60000100a00 */
[----:B0-----:R-:W2:Y:S01]  /*524b0*/  LDL.LU.64 R6, [R1+0x4050] ;  /* 0x0040500001067983 */ /* 0x001ea20000300a00 */
[----:B------:R-:W3:Y:S02]  /*524c0*/  LDL.LU.64 R4, [R1+0x4048] ;  /* 0x0040480001047983 */ /* 0x000ee40000300a00 */
[----:B------:R-:W-:Y:S02]  /*524d0*/  IMAD.MOV.U32 R20, RZ, RZ, R3 ;  /* 0x000000ffff147224 */ /* 0x000fe400078e0003 */
[----:B------:R-:W-:Y:S01]  /*524e0*/  IMAD.MOV.U32 R21, RZ, RZ, R28 ;  /* 0x000000ffff157224 */ /* 0x000fe200078e001c */
[----:B------:R-:W2:Y:S01]  /*524f0*/  LDL.LU R3, [R1+0x4044] ;  /* 0x0040440001037983 */ /* 0x000ea20000300800 */
[----:B------:R-:W2:Y:S03]  /*52500*/  LDL.LU R28, [R1+0x4040] ;  /* 0x00404000011c7983 */ /* 0x000ea60000300800 */
[----:B------:R0:W-:Y:S02]  /*52510*/  STL.64 [R1+0x3ff8], R20 ;  /* 0x003ff81401007387 */ /* 0x0001e40000100a00 */
[----:B0-----:R-:W-:-:S02]  /*52520*/  IMAD.MOV.U32 R20, RZ, RZ, R0 ;  /* 0x000000ffff147224 */ /* 0x001fc400078e0000 */
[----:B------:R-:W-:Y:S01]  /*52530*/  IMAD.MOV.U32 R21, RZ, RZ, R2 ;  /* 0x000000ffff157224 */ /* 0x000fe200078e0002 */
[----:B------:R-:W2:Y:S01]  /*52540*/  LDL.LU R0, [R1+0x403c] ;  /* 0x00403c0001007983 */ /* 0x000ea20000300800 */
[----:B---3--:R-:W-:Y:S11]  /*52550*/  HMMA.16816.F32 R24, R16, R4, R24 ;  /* 0x000000041018723c */ /* 0x008ff60000001818 */
[----:B------:R-:W-:Y:S11]  /*52560*/  @!UPT UIADD3 URZ, URZ, URZ, URZ ;  /* 0x0000003f3f3ff290 */ /* 0x000ff6000fffe03f */
[----:B------:R-:W-:Y:S01]  /*52570*/  @!UPT UIADD3 URZ, URZ, URZ, URZ ;  /* 0x0000003f3f3ff290 */ /* 0x000fe2000fffe03f */
[----:B------:R-:W-:Y:S01]  /*52580*/  STL.64 [R1+0xd0], R24 ;  /* 0x0000d01801007387 */ /* 0x000fe20000100a00 */
[----:B------:R-:W-:Y:S02]  /*52590*/  STL.64 [R1+0xd8], R26 ;  /* 0x0000d81a01007387 */ /* 0x000fe40000100a00 */
[----:B------:R-:W3:Y:S02]  /*525a0*/  LDL.LU R2, [R1+0x4038] ;  /* 0x0040380001027983 */ /* 0x000ee40000300800 */
[----:B------:R0:W-:Y:S02]  /*525b0*/  STL.64 [R1+0x4010], R20 ;  /* 0x0040101401007387 */ /* 0x0001e40000100a00 */
[----:B0-----:R-:W-:Y:S02]  /*525c0*/  IMAD.MOV.U32 R20, RZ, RZ, R10 ;  /* 0x000000ffff147224 */ /* 0x001fe400078e000a */
[----:B------:R-:W-:Y:S01]  /*525d0*/  IMAD.MOV.U32 R21, RZ, RZ, R11 ;  /* 0x000000ffff157224 */ /* 0x000fe200078e000b */
[----:B------:R-:W2:Y:S01]  /*525e0*/  LDL.LU R10, [R1+0x4034] ;  /* 0x00403400010a7983 */ /* 0x000ea20000300800 */
[----:B------:R-:W2:Y:S02]  /*525f0*/  LDL.LU R11, [R1+0x4030] ;  /* 0x00403000010b7983 */ /* 0x000ea40000300800 */
[----:B------:R-:W2:Y:S02]  /*52600*/  LDL.LU.64 R24, [R1+0x490] ;  /* 0x0004900001187983 */ /* 0x000ea40000300a00 */
[----:B------:R-:W2:Y:S02]  /*52610*/  LDL.LU.64 R26, [R1+0x498] ;  /* 0x00049800011a7983 */ /* 0x000ea40000300a00 */
[----:B--2---:R-:W-:Y:S01]  /*52620*/  STL.64 [R1+0x3fa8], R26 ;  /* 0x003fa81a01007387 */ /* 0x004fe20000100a00 */
[----:B------:R4:W-:Y:S02]  /*52630*/  STL.64 [R1+0x3fa0], R24 ;  /* 0x003fa01801007387 */ /* 0x0009e40000100a00 */
[----:B----4-:R-:W-:-:S02]  /*52640*/  IMAD.MOV.U32 R24, RZ, RZ, R14 ;  /* 0x000000ffff187224 */ /* 0x010fc400078e000e */
[----:B------:R-:W-:Y:S01]  /*52650*/  IMAD.MOV.U32 R25, RZ, RZ, R15 ;  /* 0x000000ffff197224 */ /* 0x000fe200078e000f */
[----:B------:R-:W2:Y:S01]  /*52660*/  LDL.LU R14, [R1+0x402c] ;  /* 0x00402c00010e7983 */ /* 0x000ea20000300800 */
[----:B------:R-:W2:Y:S02]  /*52670*/  LDL.LU R15, [R1+0x4028] ;  /* 0x00402800010f7983 */ /* 0x000ea40000300800 */
[----:B------:R-:W4:Y:S02]  /*52680*/  LDL R5, [R1+0x1bc8] ;  /* 0x001bc80001057983 */ /* 0x000f240000100800 */
[----:B------:R-:W-:Y:S01]  /*52690*/  STL.64 [R1+0x3fc0], R6 ;  /* 0x003fc00601007387 */ /* 0x000fe20000100a00 */
[----:B----4-:R0:W-:Y:S04]  /*526a0*/  STL [R1+0x3fb8], R5 ;  /* 0x003fb80501007387 */ /* 0x0101e80000100800 */
[----:B0-----:R-:W4:Y:S01]  /*526b0*/  LDL.LU.64 R4, [R1+0x560] ;  /* 0x0005600001047983 */ /* 0x001f220000300a00 */
[----:B------:R-:W4:Y:S02]  /*526c0*/  LDL.LU.64 R6, [R1+0x568] ;  /* 0x0005680001067983 */ /* 0x000f240000300a00 */
[----:B----4-:R-:W-:Y:S11]  /*526d0*/  HMMA.16816.F32 R24, R16, R24, R4 ;  /* 0x000000181018723c */ /* 0x010ff60000001804 */
[----:B------:R-:W-:Y:S11]  /*526e0*/  @!UPT UIADD3 URZ, URZ, URZ, URZ ;  /* 0x0000003f3f3ff290 */ /* 0x000ff6000fffe03f */
[----:B------:R-:W-:Y:S01]  /*526f0*/  @!UPT UIADD3 URZ, URZ, URZ, URZ ;  /* 0x0000003f3f3ff290 */ /* 0x000fe2000fffe03f */
[----:B------:R-:W-:Y:S01]  /*52700*/  STL [R1+0x430], R24 ;  /* 0x0004301801007387 */ /* 0x000fe20000100800 */
[----:B------:R-:W4:Y:S02]  /*52710*/  LDL.LU.64 R4, [R1+0x4d0] ;  /* 0x0004d00001047983 */ /* 0x000f240000300a00 */
[----:B------:R-:W2:Y:S02]  /*52720*/  LDL.LU.64 R6, [R1+0x4d8] ;  /* 0x0004d80001067983 */ /* 0x000ea40000300a00 */
[----:B--2---:R-:W-:Y:S01]  /*52730*/  STL.64 [R1+0x3fd8], R6 ;  /* 0x003fd80601007387 */ /* 0x004fe20000100a00 */
[----:B----4-:R0:W-:Y:S03]  /*52740*/  STL.64 [R1+0x3fd0], R4 ;  /* 0x003fd00401007387 */ /* 0x0101e60000100a00 */
[----:B0-----:R-:W2:Y:S01]  /*52750*/  LDL.LU.64 R4, [R1+0x470] ;  /* 0x0004700001047983 */ /* 0x001ea20000300a00 */
[----:B------:R-:W4:Y:S03]  /*52760*/  LDL.LU.64 R6, [R1+0x478] ;  /* 0x0004780001067983 */ /* 0x000f260000300a00 */
[----:B----4-:R-:W-:Y:S01]  /*52770*/  STL.64 [R1+0x3ff0], R6 ;  /* 0x003ff00601007387 */ /* 0x010fe20000100a00 */
[----:B--2---:R0:W-:Y:S03]  /*52780*/  STL.64 [R1+0x3fe8], R4 ;  /* 0x003fe80401007387 */ /* 0x0041e60000100a00 */
[----:B0-----:R-:W2:Y:S01]  /*52790*/  LDL.LU.64 R4, [R1+0x460] ;  /* 0x0004600001047983 */ /* 0x001ea20000300a00 */
[----:B------:R-:W4:Y:S03]  /*527a0*/  LDL.LU.64 R6, [R1+0x468] ;  /* 0x0004680001067983 */ /* 0x000f260000300a00 */
[----:B----4-:R-:W-:Y:S01]  /*527b0*/  STL.64 [R1+0x4008], R6 ;  /* 0x0040080601007387 */ /* 0x010fe20000100a00 */
[----:B--2---:R0:W-:Y:S03]  /*527c0*/  STL.64 [R1+0x4000], R4 ;  /* 0x0040000401007387 */ /* 0x0041e60000100a00 */
[----:B0-----:R-:W2:Y:S01]  /*527d0*/  LDL.LU.64 R4, [R1+0x450] ;  /* 0x0004500001047983 */ /* 0x001ea20000300a00 */
[----:B------:R-:W4:Y:S02]  /*527e0*/  LDL.LU.64 R6, [R1+0x458] ;  /* 0x0004580001067983 */ /* 0x000f240000300a00 */
[----:B------:R-:W-:-:S02]  /*527f0*/  IMAD.MOV.U32 R13, RZ, RZ, R25 ;  /* 0x000000ffff0d7224 */ /* 0x000fc400078e0019 */
[----:B------:R-:W-:Y:S01]  /*52800*/  IMAD.MOV.U32 R12, RZ, RZ, R26 ;  /* 0x000000ffff0c7224 */ /* 0x000fe200078e001a */
[----:B----4-:R-:W-:Y:S01]  /*52810*/  STL.64 [R1+0x4020], R6 ;  /* 0x0040200601007387 */ /* 0x010fe20000100a00 */
[----:B--2---:R0:W-:Y:S03]  /*52820*/  STL.64 [R1+0x4018], R4 ;  /* 0x0040180401007387 */ /* 0x0041e60000100a00 */
[----:B0-----:R-:W2:Y:S01]  /*52830*/  LDL.LU.64 R4, [R1+0x540] ;  /* 0x0005400001047983 */ /* 0x001ea20000300a00 */
[----:B------:R-:W2:Y:S02]  /*52840*/  LDL.LU.64 R6, [R1+0x548] ;  /* 0x0005480001067983 */ /* 0x000ea40000300a00 */
[----:B------:R-:W-:Y:S02]  /*52850*/  IMAD.MOV.U32 R9, RZ, RZ, R27 ;  /* 0x000000ffff097224 */ /* 0x000fe400078e001b */
[----:B------:R-:W4:Y:S01]  /*52860*/  LDL.LU.64 R24, [R1+0x4c0] ;  /* 0x0004c00001187983 */ /* 0x000f220000300a00 */
[----:B------:R-:W4:Y:S01]  /*52870*/  LDL.LU.64 R26, [R1+0x4c8] ;  /* 0x0004c800011a7983 */ /* 0x000f220000300a00 */
[----:B------:R-:W-:Y:S02]  /*52880*/  STL.64 [R1+0x3f38], R14 ;  /* 0x003f380e01007387 */ /* 0x000fe40000100a00 */
[----:B------:R0:W-:Y:S02]  /*52890*/  STL.64 [R1+0x3f30], R12 ;  /* 0x003f300c01007387 */ /* 0x0001e40000100a00 */
[----:B0-----:R-:W-:-:S02]  /*528a0*/  IMAD.MOV.U32 R12, RZ, RZ, R23 ;  /* 0x000000ffff0c7224 */ /* 0x001fc400078e0017 */
[----:B------:R-:W-:Y:S01]  /*528b0*/  IMAD.MOV.U32 R13, RZ, RZ, R22 ;  /* 0x000000ffff0d7224 */ /* 0x000fe200078e0016 */
[----:B------:R0:W-:Y:S01]  /*528c0*/  STL [R1+0x3b70], R9 ;  /* 0x003b700901007387 */ /* 0x0001e20000100800 */
[----:B------:R1:W-:Y:S03]  /*528d0*/  STL.64 [R1+0x3f50], R10 ;  /* 0x003f500a01007387 */ /* 0x0003e60000100a00 */
[----:B0-----:R-:W3:Y:S01]  /*528e0*/  LDL.LU.64 R8, [R1+0x4a0] ;  /* 0x0004a00001087983 */ /* 0x001ee20000300a00 */
[----:B-1----:R-:W3:Y:S01]  /*528f0*/  LDL.LU.64 R10, [R1+0x4a8] ;  /* 0x0004a800010a7983 */ /* 0x002ee20000300a00 */
[C---:B--2---:R-:W-:Y:S02]  /*52900*/  HMMA.16816.F32 R20, R16.reuse, R20, R4 ;  /* 0x000000141014723c */ /* 0x044fe40000001804 */
[----:B------:R-:W2:Y:S01]  /*52910*/  LDL.LU.64 R6, [R1+0x4020] ;  /* 0x0040200001067983 */ /* 0x000ea20000300a00 */
[----:B------:R-:W2:Y:S11]  /*52920*/  LDL.LU.64 R4, [R1+0x4018] ;  /* 0x0040180001047983 */ /* 0x000eb60000300a00 */
[----:B------:R-:W-:Y:S09]  /*52930*/  @!UPT UIADD3 URZ, URZ, URZ, URZ ;  /* 0x0000003f3f3ff290 */ /* 0x000ff2000fffe03f */
[----:B------:R0:W-:Y:S01]  /*52940*/  STL.64 [R1+0x440], R20 ;  /* 0x0004401401007387 */ /* 0x0001e20000100a00 */
[----:B------:R2:W-:Y:S03]  /*52950*/  STL.64 [R1+0x448], R22 ;  /* 0x0004481601007387 */ /* 0x0005e60000100a00 */
[----:B0-----:R-:W2:Y:S02]  /*52960*/  LDL.LU.64 R20, [R1+0x4010] ;  /* 0x0040100001147983 */ /* 0x001ea40000300a00 */
        /* <DEDUP_REMOVED lines=23> */
[----:B------:R-:W2:Y:S11]  /*52ae0*/  LDL.LU R5, [R1+0x3fb8] ;  /* 0x003fb80001057983 */ /* 0x000eb60000300800 */
        /* <DEDUP_REMOVED lines=11> */
[C---:B---3--:R-:W-:Y:S08]  /*52ba0*/  HMMA.16816.F32 R12, R16.reuse, R12, R8 ;  /* 0x0000000c100c723c */ /* 0x048ff00000001808 */
[----:B----4-:R-:W-:Y:S01]  /*52bb0*/  HMMA.16816.F32 R8, R16, R20, R24 ;  /* 0x000000141008723c */ /* 0x010fe20000001818 */
[----:B------:R-:W3:Y:S11]  /*52bc0*/  LDL.LU.64 R20, [R1+0x480] ;  /* 0x0004800001147983 */ /* 0x000ef60000300a00 */
[----:B------:R-:W-:Y:S03]  /*52bd0*/  @!UPT UIADD3 URZ, URZ, URZ, URZ ;  /* 0x0000003f3f3ff290 */ /* 0x000fe6000fffe03f */
[----:B------:R0:W-:Y:S02]  /*52be0*/  STL.64 [R1+0x560], R12 ;  /* 0x0005600c01007387 */ /* 0x0001e40000100a00 */
[----:B------:R4:W-:Y:S02]  /*52bf0*/  STL.64 [R1+0x568], R14 ;  /* 0x0005680e01007387 */ /* 0x0009e40000100a00 */
[----:B-1----:R-:W3:Y:S01]  /*52c00*/  LDL.LU.64 R22, [R1+0x488] ;  /* 0x0004880001167983 */ /* 0x002ee20000300a00 */
[----:B--2---:R-:W1:Y:S04]  /*52c10*/  LDSM.16.MT88.4 R24, [R5+0x20800] ;  /* 0x020800000518783b */ /* 0x004e680000004200 */
[----:B------:R-:W-:Y:S01]  /*52c20*/  STL.64 [R1+0x590], R8 ;  /* 0x0005900801007387 */ /* 0x000fe20000100a00 */
[----:B------:R-:W-:Y:S02]  /*52c30*/  STL.64 [R1+0x598], R10 ;  /* 0x0005980a01007387 */ /* 0x000fe40000100a00 */
[----:B0-----:R-:W2:Y:S02]  /*52c40*/  LDL.LU R12, [R1+0x290] ;  /* 0x00029000010c7983 */ /* 0x001ea40000300800 */
[----:B------:R-:W2:Y:S01]  /*52c50*/  LDL.LU R13, [R1+0x294] ;  /* 0x00029400010d7983 */ /* 0x000ea20000300800 */
[----:B----4-:R-:W4:Y:S01]  /*52c60*/  LDL.LU R14, [R1+0x298] ;  /* 0x00029800010e7983 */ /* 0x010f220000300800 */
[----:B------:R-:W4:Y:S03]  /*52c70*/  LDL.LU R15, [R1+0x29c] ;  /* 0x00029c00010f7983 */ /* 0x000f260000300800 */
[----:B----4-:R-:W-:Y:S01]  /*52c80*/  STL.64 [R1+0x3f60], R14 ;  /* 0x003f600e01007387 */ /* 0x010fe20000100a00 */
[----:B--2---:R0:W-:Y:S03]  /*52c90*/  STL.64 [R1+0x3f58], R12 ;  /* 0x003f580c01007387 */ /* 0x0041e60000100a00 */
[----:B0-----:R-:W2:Y:S01]  /*52ca0*/  LDL.LU R12, [R1+0x2a0] ;  /* 0x0002a000010c7983 */ /* 0x001ea20000300800 */
[----:B------:R-:W2:Y:S02]  /*52cb0*/  LDL.LU R13, [R1+0x2a4] ;  /* 0x0002a400010d7983 */ /* 0x000ea40000300800 */
[----:B------:R-:W4:Y:S02]  /*52cc0*/  LDL.LU R14, [R1+0x2a8] ;  /* 0x0002a800010e7983 */ /* 0x000f240000300800 */
[----:B------:R-:W4:Y:S02]  /*52cd0*/  LDL.LU R15, [R1+0x2ac] ;  /* 0x0002ac00010f7983 */ /* 0x000f240000300800 */
[----:B----4-:R0:W-:Y:S01]  /*52ce0*/  STL.64 [R1+0x3f70], R14 ;  /* 0x003f700e01007387 */ /* 0x0101e20000100a00 */
[----:B--2---:R-:W-:Y:S02]  /*52cf0*/  STL.64 [R1+0x3f68], R12 ;  /* 0x003f680c01007387 */ /* 0x004fe40000100a00 */
[----:B------:R-:W2:Y:S01]  /*52d00*/  LDL.64 R10, [R1+0x18] ;  /* 0x00001800010a7983 */ /* 0x000ea20000100a00 */
[----:B0-----:R-:W4:Y:S04]  /*52d10*/  LDL.64 R14, [R1+0x28] ;  /* 0x00002800010e7983 */ /* 0x001f280000100a00 */
[----:B--2---:R0:W-:Y:S01]  /*52d20*/  STL.64 [R1+0x3f78], R10 ;  /* 0x003f780a01007387 */ /* 0x0041e20000100a00 */
[----:B------:R-:W4:Y:S02]  /*52d30*/  LDL.LU R8, [R1+0x2b0] ;  /* 0x0002b00001087983 */ /* 0x000f240000300800 */
[----:B------:R-:W4:Y:S01]  /*52d40*/  LDL.LU R9, [R1+0x2b4] ;  /* 0x0002b40001097983 */ /* 0x000f220000300800 */
[----:B0-----:R-:W4:Y:S01]  /*52d50*/  LDL.LU R10, [R1+0x2b8] ;  /* 0x0002b800010a7983 */ /* 0x001f220000300800 */
[----:B------:R-:W4:Y:S02]  /*52d60*/  LDL.LU R11, [R1+0x2bc] ;  /* 0x0002bc00010b7983 */ /* 0x000f240000300800 */
[----:B-1----:R-:W-:Y:S02]  /*52d70*/  STL.64 [R1+0x3e40], R26 ;  /* 0x003e401a01007387 */ /* 0x002fe40000100a00 */
[----:B------:R0:W-:Y:S02]  /*52d80*/  STL.64 [R1+0x3e38], R24 ;  /* 0x003e381801007387 */ /* 0x0001e40000100a00 */
[----:B0-----:R-:W-:-:S02]  /*52d90*/  IMAD.MOV.U32 R24, RZ, RZ, R7 ;  /* 0x000000ffff187224 */ /* 0x001fc400078e0007 */
[----:B------:R-:W-:Y:S01]  /*52da0*/  IMAD.MOV.U32 R25, RZ, RZ, R6 ;  /* 0x000000ffff197224 */ /* 0x000fe200078e0006 */
[----:B------:R-:W2:Y:S01]  /*52db0*/  LDL.LU R7, [R1+0x3f94] ;  /* 0x003f940001077983 */ /* 0x000ea20000300800 */
[----:B------:R-:W2:Y:S02]  /*52dc0*/  LDL.LU R6, [R1+0x3f90] ;  /* 0x003f900001067983 */ /* 0x000ea40000300800 */
[----:B------:R-:W2:Y:S02]  /*52dd0*/  LDL R26, [R1+0x48] ;  /* 0x00004800011a7983 */ /* 0x000ea40000100800 */
[----:B------:R-:W2:Y:S01]  /*52de0*/  LDL R27, [R1+0x4c] ;  /* 0x00004c00011b7983 */ /* 0x000ea20000100800 */
[----:B---3--:R-:W-:Y:S01]  /*52df0*/  HMMA.16816.F32 R16, R16, R24, R20 ;  /* 0x000000181010723c */ /* 0x008fe20000001814 */
[----:B------:R-:W4:Y:S01]  /*52e00*/  LDL.LU.64 R22, [R1+0x3f88] ;  /* 0x003f880001167983 */ /* 0x000f220000300a00 */
[----:B------:R-:W4:Y:S11]  /*52e10*/  LDL.LU.64 R20, [R1+0x3f80] ;  /* 0x003f800001147983 */ /* 0x000f360000300a00 */
[----:B------:R-:W-:Y:S10]  /*52e20*/  @!UPT UIADD3 URZ, URZ, URZ, URZ ;  /* 0x0000003f3f3ff290 */ /* 0x000ff4000fffe03f */
[----:B------:R-:W-:Y:S01]  /*52e30*/  STL.64 [R1+0x580], R16 ;  /* 0x0005801001007387 */ /* 0x000fe20000100a00 */
[----:B------:R0:W-:Y:S03]  /*52e40*/  STL.64 [R1+0x588], R18 ;  /* 0x0005881201007387 */ /* 0x0001e60000100a00 */
[----:B0-----:R-:W3:Y:S04]  /*52e50*/  LDL.64 R18, [R1+0x38] ;  /* 0x0000380001127983 */ /* 0x001ee80000100a00 */
[----:B---3--:R0:W-:Y:S01]  /*52e60*/  STL.64 [R1+0x3f10], R18 ;  /* 0x003f101201007387 */ /* 0x0081e20000100a00 */
[----:B------:R-:W3:Y:S02]  /*52e70*/  LDL.LU R16, [R1+0x270] ;  /* 0x0002700001107983 */ /* 0x000ee40000300800 */
[----:B------:R-:W3:Y:S01]  /*52e80*/  LDL.LU R17, [R1+0x274] ;  /* 0x0002740001117983 */ /* 0x000ee20000300800 */
[----:B0-----:R-:W2:Y:S01]  /*52e90*/  LDL.LU R18, [R1+0x278] ;  /* 0x0002780001127983 */ /* 0x001ea20000300800 */
[----:B------:R-:W2:Y:S01]  /*52ea0*/  LDL.LU R19, [R1+0x27c] ;  /* 0x00027c0001137983 */ /* 0x000ea20000300800 */
[----:B----4-:R-:W-:Y:S02]  /*52eb0*/  HMMA.16816.F32 R8, R20, R14, R8 ;  /* 0x0000000e1408723c */ /* 0x010fe40000001808 */
[----:B--2---:R-:W-:Y:S01]  /*52ec0*/  STL.64 [R1+0x3f28], R18 ;  /* 0x003f281201007387 */ /* 0x004fe20000100a00 */
[----:B---3--:R0:W-:Y:S03]  /*52ed0*/  STL.64 [R1+0x3f20], R16 ;  /* 0x003f201001007387 */ /* 0x0081e60000100a00 */
[----:B0-----:R-:W2:Y:S01]  /*52ee0*/  LDL.LU R16, [R1+0x280] ;  /* 0x0002800001107983 */ /* 0x001ea20000300800 */
[----:B------:R-:W2:Y:S02]  /*52ef0*/  LDL.LU R17, [R1+0x284] ;  /* 0x0002840001117983 */ /* 0x000ea40000300800 */
[----:B------:R-:W3:Y:S02]  /*52f00*/  LDL.LU R18, [R1+0x288] ;  /* 0x0002880001127983 */ /* 0x000ee40000300800 */
[----:B------:R-:W3:Y:S02]  /*52f10*/  LDL.LU R19, [R1+0x28c] ;  /* 0x00028c0001137983 */ /* 0x000ee40000300800 */
[----:B------:R-:W-:-:S02]  /*52f20*/  IMAD.MOV.U32 R25, RZ, RZ, R14 ;  /* 0x000000ffff197224 */ /* 0x000fc400078e000e */
[----:B------:R-:W-:Y:S01]  /*52f30*/  IMAD.MOV.U32 R24, RZ, RZ, R15 ;  /* 0x000000ffff187224 */ /* 0x000fe200078e000f */
[----:B---3--:R0:W-:Y:S01]  /*52f40*/  STL.64 [R1+0x3f48], R18 ;  /* 0x003f481201007387 */ /* 0x0081e20000100a00 */
[----:B--2---:R-:W-:Y:S03]  /*52f50*/  STL.64 [R1+0x3f40], R16 ;  /* 0x003f401001007387 */ /* 0x004fe60000100a00 */
[----:B0-----:R-:W2:Y:S03]  /*52f60*/  LDL.64 R18, [R1+0x8] ;  /* 0x0000080001127983 */ /* 0x001ea60000100a00 */
[----:B------:R-:W-:Y:S02]  /*52f70*/  STL.64 [R1+0x2b0], R8 ;  /* 0x0002b00801007387 */ /* 0x000fe40000100a00 */
[----:B------:R0:W-:Y:S02]  /*52f80*/  STL.64 [R1+0x2b8], R10 ;  /* 0x0002b80a01007387 */ /* 0x0001e40000100a00 */
[----:B0-----:R-:W3:Y:S01]  /*52f90*/  LDL.LU.64 R10, [R1+0x3f78] ;  /* 0x003f7800010a7983 */ /* 0x001ee20000300a00 */
[----:B------:R-:W3:Y:S02]  /*52fa0*/  LDL.LU.64 R14, [R1+0x3f70] ;  /* 0x003f7000010e7983 */ /* 0x000ee40000300a00 */
[----:B------:R-:W3:Y:S02]  /*52fb0*/  LDL.LU.64 R12, [R1+0x3f68] ;  /* 0x003f6800010c7983 */ /* 0x000ee40000300a00 */
[----:B------:R-:W-:Y:S01]  /*52fc0*/  STL.64 [R1+0x3e60], R26 ;  /* 0x003e601a01007387 */ /* 0x000fe20000100a00 */
[----:B------:R0:W-:Y:S04]  /*52fd0*/  STL.64 [R1+0x3e58], R24 ;  /* 0x003e581801007387 */ /* 0x0001e80000100a00 */
[----:B0-----:R-:W4:Y:S01]  /*52fe0*/  LDL.LU R24, [R1+0x250] ;  /* 0x0002500001187983 */ /* 0x001f220000300800 */
[----:B------:R-:W4:Y:S01]  /*52ff0*/  LDL.LU R25, [R1+0x254] ;  /* 0x0002540001197983 */ /* 0x000f220000300800 */
[----:B---3--:R-:W-:Y:S11]  /*53000*/  HMMA.16816.F32 R12, R20, R10, R12 ;  /* 0x0000000a140c723c */ /* 0x008ff6000000180c */
[----:B------:R-:W-:Y:S11]  /*53010*/  @!UPT UIADD3 URZ, URZ, URZ, URZ ;  /* 0x0000003f3f3ff290 */ /* 0x000ff6000fffe03f */
[----:B------:R-:W-:Y:S01]  /*53020*/  @!UPT UIADD3 URZ, URZ, URZ, URZ ;  /* 0x0000003f3f3ff290 */ /* 0x000fe2000fffe03f */
[----:B------:R-:W-:Y:S01]  /*53030*/  STL.64 [R1+0x2a0], R12 ;  /* 0x0002a00c01007387 */ /* 0x000fe20000100a00 */
[----:B------:R0:W-:Y:S03]  /*53040*/  STL.64 [R1+0x2a8], R14 ;  /* 0x0002a80e01007387 */ /* 0x0001e60000100a00 */
[----:B0-----:R-:W3:Y:S01]  /*53050*/  LDL.LU.64 R14, [R1+0x3f60] ;  /* 0x003f6000010e7983 */ /* 0x001ee20000300a00 */
[----:B------:R-:W3:Y:S02]  /*53060*/  LDL.LU.64 R12, [R1+0x3f58] ;  /* 0x003f5800010c7983 */ /* 0x000ee40000300a00 */
[----:B------:R-:W-:Y:S02]  /*53070*/  IMAD.MOV.U32 R4, RZ, RZ, R11 ;  /* 0x000000ffff047224 */ /* 0x000fe400078e000b */
[----:B--2---:R-:W-:Y:S01]  /*53080*/  IMAD.MOV.U32 R9, RZ, RZ, R18 ;  /* 0x000000ffff097224 */ /* 0x004fe200078e0012 */
[----:B------:R-:W2:Y:S01]  /*53090*/  LDL.LU.64 R10, [R1+0x3f50] ;  /* 0x003f5000010a7983 */ /* 0x000ea20000300a00 */
[----:B------:R-:W-:-:S02]  /*530a0*/  IMAD.MOV.U32 R8, RZ, RZ, R19 ;  /* 0x000000ffff087224 */ /* 0x000fc400078e0013 */
[----:B------:R-:W-:Y:S02]  /*530b0*/  IMAD.MOV.U32 R26, RZ, RZ, R2 ;  /* 0x000000ffff1a7224 */ /* 0x000fe400078e0002 */
[----:B------:R-:W-:Y:S01]  /*530c0*/  IMAD.MOV.U32 R27, RZ, RZ, R0 ;  /* 0x000000ffff1b7224 */ /* 0x000fe200078e0000 */
[C---:B---3--:R-:W-:Y:S01]  /*530d0*/  HMMA.16816.F32 R12, R20.reuse, R18, R12 ;  /* 0x00000012140c723c */ /* 0x048fe2000000180c */
[----:B------:R-:W3:Y:S01]  /*530e0*/  LDL.LU.64 R18, [R1+0x3f48] ;  /* 0x003f480001127983 */ /* 0x000ee20000300a00 */
[----:B------:R-:W3:Y:S11]  /*530f0*/  LDL.LU.64 R16, [R1+0x3f40] ;  /* 0x003f400001107983 */ /* 0x000ef60000300a00 */
[----:B------:R-:W-:Y:S10]  /*53100*/  @!UPT UIADD3 URZ, URZ, URZ, URZ ;  /* 0x0000003f3f3ff290 */ /* 0x000ff4000fffe03f */
[----:B------:R0:W-:Y:S01]  /*53110*/  STL.64 [R1+0x290], R12 ;  /* 0x0002900c01007387 */ /* 0x0001e20000100a00 */
[----:B------:R-:W-:Y:S02]  /*53120*/  IMAD.MOV.U32 R2, RZ, RZ, R14 ;  /* 0x000000ffff027224 */ /* 0x000fe400078e000e */
[----:B------:R-:W-:Y:S02]  /*53130*/  IMAD.MOV.U32 R0, RZ, RZ, R15 ;  /* 0x000000ffff007224 */ /* 0x000fe400078e000f */
[----:B------:R-:W3:Y:S04]  /*53140*/  LDL.LU.64 R14, [R1+0x3f38] ;  /* 0x003f3800010e7983 */ /* 0x000ee80000300a00 */
[----:B0-----:R-:W2:Y:S01]  /*53150*/  LDL.LU.64 R12, [R1+0x3f30] ;  /* 0x003f3000010c7983 */ /* 0x001ea20000300a00 */
[----:B------:R-:W-:Y:S02]  /*53160*/  STL [R1+0x3b1c], R0 ;  /* 0x003b1c0001007387 */ /* 0x000fe40000100800 */
[----:B------:R-:W-:Y:S01]  /*53170*/  STL [R1+0x3b18], R2 ;  /* 0x003b180201007387 */ /* 0x000fe20000100800 */
[----:B---3--:R-:W-:Y:S11]  /*53180*/  HMMA.16816.F32 R16, R20, R14, R16 ;  /* 0x0000000e1410723c */ /* 0x008ff60000001810 */
[----:B------:R-:W-:Y:S11]  /*53190*/  @!UPT UIADD3 URZ, URZ, URZ, URZ ;  /* 0x0000003f3f3ff290 */ /* 0x000ff6000fffe03f */
[----:B------:R-:W-:Y:S01]  /*531a0*/  @!UPT UIADD3 URZ, URZ, URZ, URZ ;  /* 0x0000003f3f3ff290 */ /* 0x000fe2000fffe03f */
[----:B------:R-:W-:Y:S01]  /*531b0*/  STL.64 [R1+0x280], R16 ;  /* 0x0002801001007387 */ /* 0x000fe20000100a00 */
[----:B------:R0:W-:Y:S03]  /*531c0*/  STL.64 [R1+0x288], R18 ;  /* 0x0002881201007387 */ /* 0x0001e60000100a00 */
[----:B0-----:R-:W3:Y:S01]  /*531d0*/  LDL.LU.64 R18, [R1+0x3f28] ;  /* 0x003f280001127983 */ /* 0x001ee20000300a00 */
[----:B------:R-:W3:Y:S02]  /*531e0*/  LDL.LU.64 R16, [R1+0x3f20] ;  /* 0x003f200001107983 */ /* 0x000ee40000300a00 */
[----:B------:R-:W-:Y:S02]  /*531f0*/  STL.64 [R1+0x3e08], R14 ;  /* 0x003e080e01007387 */ /* 0x000fe40000100a00 */
[----:B--2---:R0:W-:Y:S02]  /*53200*/  STL.64 [R1+0x3e00], R12 ;  /* 0x003e000c01007387 */ /* 0x0041e40000100a00 */
[----:B0-----:R-:W-:-:S02]  /*53210*/  IMAD.MOV.U32 R12, RZ, RZ, R6 ;  /* 0x000000ffff0c7224 */ /* 0x001fc400078e0006 */
[----:B------:R-:W-:Y:S01]  /*53220*/  IMAD.MOV.U32 R13, RZ, RZ, R7 ;  /* 0x000000ffff0d7224 */ /* 0x000fe200078e0007 */
[----:B------:R-:W2:Y:S01]  /*53230*/  LDL.LU R6, [R1+0x3f1c] ;  /* 0x003f1c0001067983 */ /* 0x000ea20000300800 */
[----:B------:R-:W2:Y:S02]  /*53240*/  LDL.LU R7, [R1+0x3f18] ;  /* 0x003f180001077983 */ /* 0x000ea40000300800 */
[----:B------:R-:W2:Y:S02]  /*53250*/  LDL.LU R14, [R1+0x268] ;  /* 0x00026800010e7983 */ /* 0x000ea40000300800 */
[----:B------:R-:W2:Y:S01]  /*53260*/  LDL.LU R15, [R1+0x26c] ;  /* 0x00026c00010f7983 */ /* 0x000ea20000300800 */
[C---:B---3--:R-:W-:Y:S11]  /*53270*/  HMMA.16816.F32 R16, R20.reuse, R10, R16 ;  /* 0x0000000a1410723c */ /* 0x048ff60000001810 */
[----:B------:R-:W-:Y:S11]  /*53280*/  @!UPT UIADD3 URZ, URZ, URZ, URZ ;  /* 0x0000003f3f3ff290 */ /* 0x000ff6000fffe03f */
[----:B------:R-:W-:Y:S01]  /*53290*/  @!UPT UIADD3 URZ, URZ, URZ, URZ ;  /* 0x0000003f3f3ff290 */ /* 0x000fe2000fffe03f */
[----:B------:R-:W-:Y:S01]  /*532a0*/  STL.64 [R1+0x270], R16 ;  /* 0x0002701001007387 */ /* 0x000fe20000100a00 */
[----:B------:R0:W-:Y:S03]  /*532b0*/  STL.64 [R1+0x278], R18 ;  /* 0x0002781201007387 */ /* 0x0001e60000100a00 */
[----:B0-----:R-:W4:Y:S01]  /*532c0*/  LDL.LU.64 R18, [R1+0x3f10] ;  /* 0x003f100001127983 */ /* 0x001f220000300a00 */
[----:B------:R-:W-:Y:S02]  /*532d0*/  STL.64 [R1+0x3df8], R10 ;  /* 0x003df80a01007387 */ /* 0x000fe40000100a00 */
[----:B------:R2:W-:Y:S02]  /*532e0*/  STL.64 [R1+0x3ee0], R8 ;  /* 0x003ee00801007387 */ /* 0x0005e40000100a00 */
[C---:B--2---:R-:W-:Y:S01]  /*532f0*/  HMMA.16816.F32 R8, R20.reuse, R6, R12 ;  /* 0x000000061408723c */ /* 0x044fe2000000180c */
[----:B------:R-:W-:Y:S01]  /*53300*/  STL.64 [R1+0x3df0], R6 ;  /* 0x003df00601007387 */ /* 0x000fe20000100a00 */
[----:B------:R-:W-:Y:S11]  /*53310*/  STL [R1+0x3de8], R5 ;  /* 0x003de80501007387 */ /* 0x000ff60000100800 */
[----:B------:R-:W-:Y:S10]  /*53320*/  @!UPT UIADD3 URZ, URZ, URZ, URZ ;  /* 0x0000003f3f3ff290 */ /* 0x000ff4000fffe03f */
[----:B------:R-:W-:Y:S01]  /*53330*/  STL.64 [R1+0x260], R8 ;  /* 0x0002600801007387 */ /* 0x000fe20000100a00 */
[----:B------:R-:W-:Y:S02]  /*53340*/  STL.64 [R1+0x268], R10 ;  /* 0x0002680a01007387 */ /* 0x000fe40000100a00 */
[----:B------:R4:W-:Y:S02]  /*53350*/  STL [R1+0x3ee8], R4 ;  /* 0x003ee80401007387 */ /* 0x0009e40000100800 */
[----:B----4-:R-:W-:Y:S07]  /*53360*/  HMMA.16816.F32 R4, R20, R18, R24 ;  /* 0x000000121404723c */ /* 0x010fee0000001818 */
[----:B------:R-:W-:Y:S11]  /*53370*/  IMAD.MOV.U32 R25, RZ, RZ, R28 ;  /* 0x000000ffff197224 */ /* 0x000ff600078e001c */
[----:B------:R-:W-:Y:S05]  /*53380*/  @!UPT UIADD3 URZ, URZ, URZ, URZ ;  /* 0x0000003f3f3ff290 */ /* 0x000fea000fffe03f */
[----:B------:R-:W-:Y:S01]  /*53390*/  STL.64 [R1+0x250], R4 ;  /* 0x0002500401007387 */ /* 0x000fe20000100a00 */
[----:B------:R-:W-:Y:S02]  /*533a0*/  STL.64 [R1+0x258], R6 ;  /* 0x0002580601007387 */ /* 0x000fe40000100a00 */
[----:B------:R-:W2:Y:S02]  /*533b0*/  LDL.LU R24, [R1+0x3b0] ;  /* 0x0003b00001187983 */ /* 0x000ea40000300800 */
[----:B------:R-:W3:Y:S01]  /*533c0*/  LDL.LU R28, [R1+0x3f0c] ;  /* 0x003f0c00011c7983 */ /* 0x000ee20000300800 */
[----:B------:R-:W4:Y:S01]  /*533d0*/  LDL.LU R26, [R1+0x3b8] ;  /* 0x0003b800011a7983 */ /* 0x000f220000300800 */
[----:B------:R-:W-:Y:S02]  /*533e0*/  IMAD.MOV.U32 R27, RZ, RZ, R3 ;  /* 0x000000ffff1b7224 */ /* 0x000fe400078e0003 */
[----:B------:R-:W2:Y:S02]  /*533f0*/  LDL.LU R3, [R1+0x3f08] ;  /* 0x003f080001037983 */ /* 0x000ea40000300800 */
[----:B------:R-:W-:-:S02]  /*53400*/  IMAD.MOV.U32 R2, RZ, RZ, R18 ;  /* 0x000000ffff027224 */ /* 0x000fc400078e0012 */
[----:B------:R-:W-:Y:S02]  /*53410*/  IMAD.MOV.U32 R0, RZ, RZ, R19 ;  /* 0x000000ffff007224 */ /* 0x000fe400078e0013 */
[----:B---3--:R-:W0:Y:S04]  /*53420*/  LDSM.16.MT88.4 R16, [R28+0x20800] ;  /* 0x020800001c10783b */ /* 0x008e280000004200 */
[----:B----4-:R1:W-:Y:S01]  /*53430*/  STL.64 [R1+0x3e70], R26 ;  /* 0x003e701a01007387 */ /* 0x0103e20000100a00 */
[----:B--2---:R-:W-:Y:S03]  /*53440*/  STL.64 [R1+0x3e68], R24 ;  /* 0x003e681801007387 */ /* 0x004fe60000100a00 */
[----:B-1----:R-:W2:Y:S04]  /*53450*/  LDL R26, [R1+0x68] ;  /* 0x00006800011a7983 */ /* 0x002ea80000100800 */
[----:B------:R-:W2:Y:S04]  /*53460*/  LDL R27, [R1+0x6c] ;  /* 0x00006c00011b7983 */ /* 0x000ea80000100800 */
[----:B--2---:R1:W-:Y:S01]  /*53470*/  STL.64 [R1+0x3e88], R26 ;  /* 0x003e881a01007387 */ /* 0x0043e20000100a00 */
[----:B0-----:R-:W-:Y:S02]  /*53480*/  STL.64 [R1+0x3d10], R18 ;  /* 0x003d101201007387 */ /* 0x001fe40000100a00 */
[----:B------:R0:W-:Y:S01]  /*53490*/  STL.64 [R1+0x3d08], R16 ;  /* 0x003d081001007387 */ /* 0x0001e20000100a00 */
[----:B-1----:R-:W2:Y:S04]  /*534a0*/  LDL.64 R26, [R1+0x78] ;  /* 0x00007800011a7983 */ /* 0x002ea80000100a00 */
[----:B0-----:R-:W3:Y:S04]  /*534b0*/  LDL R17, [R1+0x1bc0] ;  /* 0x001bc00001117983 */ /* 0x001ee80000100800 */
[----:B------:R-:W4:Y:S04]  /*534c0*/  LDL R18, [R1+0x58] ;  /* 0x0000580001127983 */ /* 0x000f280000100800 */
[----:B------:R-:W4:Y:S04]  /*534d0*/  LDL R19, [R1+0x5c] ;  /* 0x00005c0001137983 */ /* 0x000f280000100800 */
[----:B--2---:R0:W-:Y:S01]  /*534e0*/  STL.64 [R1+0x3ea0], R26 ;  /* 0x003ea01a01007387 */ /* 0x0041e20000100a00 */
[----:B------:R-:W2:Y:S02]  /*534f0*/  LDL.LU R24, [R1+0x3e0] ;  /* 0x0003e00001187983 */ /* 0x000ea40000300800 */
[----:B------:R-:W2:Y:S01]  /*53500*/  LDL.LU R25, [R1+0x3e4] ;  /* 0x0003e40001197983 */ /* 0x000ea20000300800 */
[----:B0-----:R-:W2:Y:S01]  /*53510*/  LDL.LU R26, [R1+0x3e8] ;  /* 0x0003e800011a7983 */ /* 0x001ea20000300800 */
[----:B------:R-:W2:Y:S02]  /*53520*/  LDL.LU R27, [R1+0x3ec] ;  /* 0x0003ec00011b7983 */ /* 0x000ea40000300800 */
[----:B------:R-:W2:Y:S02]  /*53530*/  LDL.LU R4, [R1+0x410] ;  /* 0x0004100001047983 */ /* 0x000ea40000300800 */
[----:B------:R-:W2:Y:S01]  /*53540*/  LDL.LU R5, [R1+0x414] ;  /* 0x0004140001057983 */ /* 0x000ea20000300800 */
[----:B------:R-:W2:Y:S01]  /*53550*/  LDL.LU R6, [R1+0x418] ;  /* 0x0004180001067983 */ /* 0x000ea20000300800 */
[----:B------:R-:W2:Y:S03]  /*53560*/  LDL.LU R7, [R1+0x41c] ;  /* 0x00041c0001077983 */ /* 0x000ea60000300800 */
[----:B--2---:R0:W-:Y:S01]  /*53570*/  STL.64 [R1+0x3ef8], R6 ;  /* 0x003ef80601007387 */ /* 0x0041e20000100a00 */
[----:B------:R-:W-:Y:S02]  /*53580*/  STL.64 [R1+0x3ef0], R4 ;  /* 0x003ef00401007387 */ /* 0x000fe40000100a00 */
[----:B------:R-:W2:Y:S01]  /*53590*/  LDL.64 R10, [R1+0xb8] ;  /* 0x0000b800010a7983 */ /* 0x000ea20000100a00 */
[----:B0-----:R-:W3:Y:S04]  /*535a0*/  LDL R6, [R1+0xc8] ;  /* 0x0000c80001067983 */ /* 0x001ee80000100800 */
[----:B------:R-:W3:Y:S04]  /*535b0*/  LDL R7, [R1+0xcc] ;  /* 0x0000cc0001077983 */ /* 0x000ee80000100800 */
        /* <DEDUP_REMOVED lines=9> */
[----:B--2---:R-:W-:Y:S01]  /*53650*/  STL.64 [R1+0x3ed0], R14 ;  /* 0x003ed00e01007387 */ /* 0x004fe20000100a00 */
[----:B------:R0:W-:Y:S03]  /*53660*/  STL.64 [R1+0x3ec8], R12 ;  /* 0x003ec80c01007387 */ /* 0x0001e60000100a00 */
[----:B0-----:R-:W2:Y:S01]  /*53670*/  LDL.LU R12, [R1+0x400] ;  /* 0x00040000010c7983 */ /* 0x001ea20000300800 */
[----:B------:R-:W2:Y:S02]  /*53680*/  LDL.LU R13, [R1+0x404] ;  /* 0x00040400010d7983 */ /* 0x000ea40000300800 */
[----:B------:R-:W2:Y:S02]  /*53690*/  LDL.LU R14, [R1+0x408] ;  /* 0x00040800010e7983 */ /* 0x000ea40000300800 */
[----:B------:R-:W2:Y:S01]  /*536a0*/  LDL.LU R15, [R1+0x40c] ;  /* 0x00040c00010f7983 */ /* 0x000ea20000300800 */
[----:B------:R0:W-:Y:S01]  /*536b0*/  STL.64 [R1+0x3ec0], R26 ;  /* 0x003ec01a01007387 */ /* 0x0001e20000100a00 */
[----:B------:R-:W-:Y:S03]  /*536c0*/  STL.64 [R1+0x3eb8], R24 ;  /* 0x003eb81801007387 */ /* 0x000fe60000100a00 */
[----:B0-----:R-:W2:Y:S04]  /*536d0*/  LDL.64 R26, [R1+0x98] ;  /* 0x00009800011a7983 */ /* 0x001ea80000100a00 */
[----:B--2---:R0:W-:Y:S04]  /*536e0*/  STL.64 [R1+0x3ed8], R26 ;  /* 0x003ed81a01007387 */ /* 0x0041e80000100a00 */
[----:B0-----:R-:W2:Y:S01]  /*536f0*/  LDL.64 R26, [R1+0xa8] ;  /* 0x0000a800011a7983 */ /* 0x001ea20000100a00 */
[----:B----4-:R-:W-:Y:S02]  /*53700*/  STL.64 [R1+0x3e80], R18 ;  /* 0x003e801201007387 */ /* 0x010fe40000100a00 */
[----:B---3--:R0:W-:Y:S02]  /*53710*/  STL [R1+0x3e78], R17 ;  /* 0x003e781101007387 */ /* 0x0081e40000100800 */
[----:B------:R-:W3:Y:S01]  /*53720*/  LDL.LU R16, [R1+0x3c0] ;  /* 0x0003c00001107983 */ /* 0x000ee20000300800 */
[----:B0-----:R-:W3:Y:S01]  /*53730*/  LDL.LU R17, [R1+0x3c4] ;  /* 0x0003c40001117983 */ /* 0x001ee20000300800 */
[----:B------:R-:W4:Y:S02]  /*53740*/  LDL.LU R18, [R1+0x3c8] ;  /* 0x0003c80001127983 */ /* 0x000f240000300800 */
[----:B------:R-:W4:Y:S01]  /*53750*/  LDL.LU R19, [R1+0x3cc] ;  /* 0x0003cc0001137983 */ /* 0x000f220000300800 */
[----:B------:R-:W-:Y:S01]  /*53760*/  HMMA.16816.F32 R4, R20, R6, R8 ;  /* 0x000000061404723c */ /* 0x000fe20000001808 */
[----:B----4-:R-:W-:Y:S01]  /*53770*/  STL.64 [R1+0x3e98], R18 ;  /* 0x003e981201007387 */ /* 0x010fe20000100a00 */
[----:B---3--:R0:W-:Y:S03]  /*53780*/  STL.64 [R1+0x3e90], R16 ;  /* 0x003e901001007387 */ /* 0x0081e60000100a00 */
[----:B0-----:R-:W3:Y:S01]  /*53790*/  LDL.LU R16, [R1+0x3d0] ;  /* 0x0003d00001107983 */ /* 0x001ee20000300800 */
[----:B------:R-:W3:Y:S02]  /*537a0*/  LDL.LU R17, [R1+0x3d4] ;  /* 0x0003d40001117983 */ /* 0x000ee40000300800 */
[----:B------:R-:W4:Y:S02]  /*537b0*/  LDL.LU R18, [R1+0x3d8] ;  /* 0x0003d80001127983 */ /* 0x000f240000300800 */
[----:B------:R-:W-:-:S05]  /*537c0*/  IMAD.MOV.U32 R19, RZ, RZ, R3 ;  /* 0x000000ffff137224 */ /* 0x000fca00078e0003 */
[----:B----4-:R0:W-:Y:S01]  /*537d0*/  STL.64 [R1+0x3eb0], R18 ;  /* 0x003eb01201007387 */ /* 0x0101e20000100a00 */
[----:B---3--:R-:W-:Y:S03]  /*537e0*/  STL.64 [R1+0x3ea8], R16 ;  /* 0x003ea81001007387 */ /* 0x008fe60000100a00 */
[----:B0-----:R-:W3:Y:S01]  /*537f0*/  LDL.64 R18, [R1+0x88] ;  /* 0x0000880001127983 */ /* 0x001ee20000100a00 */
[----:B------:R-:W-:Y:S02]  /*53800*/  STL [R1+0x3b20], R28 ;  /* 0x003b201c01007387 */ /* 0x000fe40000100800 */
[----:B------:R-:W4:Y:S02]  /*53810*/  LDL.LU.64 R10, [R1+0x3f00] ;  /* 0x003f0000010a7983 */ /* 0x000f240000300a00 */
[----:B------:R-:W-:Y:S01]  /*53820*/  STL.64 [R1+0x420], R4 ;  /* 0x0004200401007387 */ /* 0x000fe20000100a00 */
[----:B------:R0:W-:Y:S04]  /*53830*/  STL.64 [R1+0x428], R6 ;  /* 0x0004280601007387 */ /* 0x0001e80000100a00 */
[----:B0-----:R-:W4:Y:S01]  /*53840*/  LDL.LU.64 R6, [R1+0x3ef8] ;  /* 0x003ef80001067983 */ /* 0x001f220000300a00 */
[----:B------:R-:W4:Y:S01]  /*53850*/  LDL.LU.64 R4, [R1+0x3ef0] ;  /* 0x003ef00001047983 */ /* 0x000f220000300a00 */
[C---:B--2---:R-:W-:Y:S11]  /*53860*/  HMMA.16816.F32 R12, R20.reuse, R26, R12 ;  /* 0x0000001a140c723c */ /* 0x044ff6000000180c */
[----:B------:R-:W-:Y:S11]  /*53870*/  @!UPT UIADD3 URZ, URZ, URZ, URZ ;  /* 0x0000003f3f3ff290 */ /* 0x000ff6000fffe03f */
[----:B------:R-:W-:Y:S02]  /*53880*/  @!UPT UIADD3 URZ, URZ, URZ, URZ ;  /* 0x0000003f3f3ff290 */ /* 0x000fe4000fffe03f */
[----:B------:R-:W-:Y:S01]  /*53890*/  IMAD.MOV.U32 R3, RZ, RZ, R15 ;  /* 0x000000ffff037224 */ /* 0x000fe200078e000f */
[----:B----4-:R-:W-:Y:S11]  /*538a0*/  HMMA.16816.F32 R4, R20, R10, R4 ;  /* 0x0000000a1404723c */ /* 0x010ff60000001804 */
[----:B------:R-:W-:Y:S11]  /*538b0*/  @!UPT UIADD3 URZ, URZ, URZ, URZ ;  /* 0x0000003f3f3ff290 */ /* 0x000ff6000fffe03f */
[----:B------:R-:W-:Y:S01]  /*538c0*/  @!UPT UIADD3 URZ, URZ, URZ, URZ ;  /* 0x0000003f3f3ff290 */ /* 0x000fe2000fffe03f */
[----:B------:R0:W-:Y:S01]  /*538d0*/  STL.64 [R1+0x410], R4 ;  /* 0x0004100401007387 */ /* 0x0001e20000100a00 */
[----:B------:R1:W-:Y:S03]  /*538e0*/  STL.64 [R1+0x418], R6 ;  /* 0x0004180601007387 */ /* 0x0003e60000100a00 */
[----:B0-----:R-:W2:Y:S01]  /*538f0*/  LDL.LU R4, [R1+0x3ee8] ;  /* 0x003ee80001047983 */ /* 0x001ea20000300800 */
[----:B-1----:R-:W-:Y:S02]  /*53900*/  IMAD.MOV.U32 R6, RZ, RZ, R10 ;  /* 0x000000ffff067224 */ /* 0x002fe400078e000a */
[----:B------:R-:W4:Y:S02]  /*53910*/  LDL.LU.64 R8, [R1+0x3ee0] ;  /* 0x003ee00001087983 */ /* 0x000f240000300a00 */
[----:B------:R-:W-:Y:S02]  /*53920*/  IMAD.MOV.U32 R10, RZ, RZ, R26 ;  /* 0x000000ffff0a7224 */ /* 0x000fe400078e001a */
[----:B------:R-:W-:-:S02]  /*53930*/  IMAD.MOV.U32 R7, RZ, RZ, R27 ;  /* 0x000000ffff077224 */ /* 0x000fc400078e001b */
[----:B------:R-:W3:Y:S01]  /*53940*/  LDL.LU.64 R26, [R1+0x3ed8] ;  /* 0x003ed800011a7983 */ /* 0x000ee20000300a00 */
[----:B------:R-:W-:Y:S02]  /*53950*/  STL.64 [R1+0x400], R12 ;  /* 0x0004000c01007387 */ /* 0x000fe40000100a00 */
[----:B------:R0:W-:Y:S02]  /*53960*/  STL [R1+0x408], R14 ;  /* 0x0004080e01007387 */ /* 0x0001e40000100800 */
[----:B0-----:R-:W3:Y:S01]  /*53970*/  LDL.LU.64 R14, [R1+0x3ed0] ;  /* 0x003ed000010e7983 */ /* 0x001ee20000300a00 */
[----:B------:R-:W3:Y:S02]  /*53980*/  LDL.LU.64 R12, [R1+0x3ec8] ;  /* 0x003ec800010c7983 */ /* 0x000ee40000300a00 */
[----:B------:R-:W-:Y:S02]  /*53990*/  IMAD.MOV.U32 R5, RZ, RZ, R11 ;  /* 0x000000ffff057224 */ /* 0x000fe400078e000b */
[----:B------:R-:W-:Y:S03]  /*539a0*/  STL.64 [R1+0x3e50], R6 ;  /* 0x003e500601007387 */ /* 0x000fe60000100a00 */
[----:B--2---:R0:W-:Y:S01]  /*539b0*/  STL.64 [R1+0x3e48], R4 ;  /* 0x003e480401007387 */ /* 0x0041e20000100a00 */
[C---:B---3--:R-:W-:Y:S03]  /*539c0*/  HMMA.16816.F32 R12, R20.reuse, R26, R12 ;  /* 0x0000001a140c723c */ /* 0x048fe6000000180c */
[----:B0-----:R-:W2:Y:S01]  /*539d0*/  LDL.LU R4, [R1+0x240] ;  /* 0x0002400001047983 */ /* 0x001ea20000300800 */
[----:B------:R-:W2:Y:S02]  /*539e0*/  LDL.LU R5, [R1+0x244] ;  /* 0x0002440001057983 */ /* 0x000ea40000300800 */
[----:B------:R-:W2:Y:S02]  /*539f0*/  LDL.LU R6, [R1+0x248] ;  /* 0x0002480001067983 */ /* 0x000ea40000300800 */
[----:B------:R-:W2:Y:S01]  /*53a00*/  LDL.LU R7, [R1+0x24c] ;  /* 0x00024c0001077983 */ /* 0x000ea20000300800 */
[----:B------:R-:W-:Y:S01]  /*53a10*/  STL [R1+0x3a30], R3 ;  /* 0x003a300301007387 */ /* 0x000fe20000100800 */
[----:B------:R-:W-:Y:S11]  /*53a20*/  IMAD.MOV.U32 R11, RZ, RZ, R27 ;  /* 0x000000ffff0b7224 */ /* 0x000ff600078e001b */
[----:B------:R-:W-:Y:S02]  /*53a30*/  @!UPT UIADD3 URZ, URZ, URZ, URZ ;  /* 0x0000003f3f3ff290 */ /* 0x000fe4000fffe03f */
[----:B------:R0:W-:Y:S01]  /*53a40*/  STL.64 [R1+0x3f0], R12 ;  /* 0x0003f00c01007387 */ /* 0x0001e20000100a00 */
[----:B------:R1:W-:Y:S02]  /*53a50*/  STL.64 [R1+0x3f8], R14 ;  /* 0x0003f80e01007387 */ /* 0x0003e40000100a00 */
[----:B0-----:R-:W-:Y:S02]  /*53a60*/  IMAD.MOV.U32 R12, RZ, RZ, R26 ;  /* 0x000000ffff0c7224 */ /* 0x001fe400078e001a */
[----:B------:R-:W3:Y:S01]  /*53a70*/  LDL.LU.64 R26, [R1+0x3ec0] ;  /* 0x003ec000011a7983 */ /* 0x000ee20000300a00 */
[----:B------:R-:W3:Y:S02]  /*53a80*/  LDL.LU.64 R24, [R1+0x3eb8] ;  /* 0x003eb80001187983 */ /* 0x000ee40000300a00 */
[----:B-1----:R-:W-:Y:S02]  /*53a90*/  IMAD.MOV.U32 R14, RZ, RZ, R18 ;  /* 0x000000ffff0e7224 */ /* 0x002fe400078e0012 */
[----:B------:R-:W-:Y:S01]  /*53aa0*/  IMAD.MOV.U32 R13, RZ, RZ, R19 ;  /* 0x000000ffff0d7224 */ /* 0x000fe200078e0013 */
[C---:B---3--:R-:W-:Y:S01]  /*53ab0*/  HMMA.16816.F32 R24, R20.reuse, R18, R24 ;  /* 0x000000121418723c */ /* 0x048fe20000001818 */
[----:B------:R-:W3:Y:S01]  /*53ac0*/  LDL.LU.64 R18, [R1+0x3eb0] ;  /* 0x003eb00001127983 */ /* 0x000ee20000300a00 */
[----:B------:R-:W3:Y:S11]  /*53ad0*/  LDL.LU.64 R16, [R1+0x3ea8] ;  /* 0x003ea80001107983 */ /* 0x000ef60000300a00 */
[----:B------:R-:W-:Y:S10]  /*53ae0*/  @!UPT UIADD3 URZ, URZ, URZ, URZ ;  /* 0x0000003f3f3ff290 */ /* 0x000ff4000fffe03f */
[----:B------:R-:W-:Y:S01]  /*53af0*/  STL.64 [R1+0x3e0], R24 ;  /* 0x0003e01801007387 */ /* 0x000fe20000100a00 */
[----:B------:R0:W-:Y:S02]  /*53b00*/  STL [R1+0x3e8], R26 ;  /* 0x0003e81a01007387 */ /* 0x0001e40000100800 */
[----:B------:R-:W-:Y:S02]  /*53b10*/  IMAD.MOV.U32 R3, RZ, RZ, R27 ;  /* 0x000000ffff037224 */ /* 0x000fe400078e001b */
[----:B0-----:R-:W3:Y:S03]  /*53b20*/  LDL.LU.64 R26, [R1+0x3ea0] ;  /* 0x003ea000011a7983 */ /* 0x001ee60000300a00 */
[----:B------:R0:W-:Y:S01]  /*53b30*/  STL [R1+0x3a34], R3 ;  /* 0x003a340301007387 */ /* 0x0001e20000100800 */
[----:B---3--:R-:W-:Y:S01]  /*53b40*/  HMMA.16816.F32 R16, R20, R26, R16 ;  /* 0x0000001a1410723c */ /* 0x008fe20000001810 */
[----:B------:R-:W-:-:S02]  /*53b50*/  IMAD.MOV.U32 R15, RZ, RZ, R26 ;  /* 0x000000ffff0f7224 */ /* 0x000fc400078e001a */
[----:B0-----:R-:W-:Y:S11]  /*53b60*/  IMAD.MOV.U32 R3, RZ, RZ, R27 ;  /* 0x000000ffff037224 */ /* 0x001ff600078e001b */
[----:B------:R-:W-:Y:S09]  /*53b70*/  @!UPT UIADD3 URZ, URZ, URZ, URZ ;  /* 0x0000003f3f3ff290 */ /* 0x000ff2000fffe03f */
[----:B------:R-:W-:Y:S01]  /*53b80*/  STL.64 [R1+0x3d0], R16 ;  /* 0x0003d01001007387 */ /* 0x000fe20000100a00 */
[----:B------:R0:W-:Y:S03]  /*53b90*/  STL.64 [R1+0x3d8], R18 ;  /* 0x0003d81201007387 */ /* 0x0001e60000100a00 */
[----:B0-----:R-:W3:Y:S01]  /*53ba0*/  LDL.LU.64 R18, [R1+0x3e98] ;  /* 0x003e980001127983 */ /* 0x001ee20000300a00 */
[----:B------:R-:W3:Y:S02]  /*53bb0*/  LDL.LU.64 R16, [R1+0x3e90] ;  /* 0x003e900001107983 */ /* 0x000ee40000300a00 */
[----:B------:R-:W3:Y:S02]  /*53bc0*/  LDL.LU.64 R26, [R1+0x3e88] ;  /* 0x003e8800011a7983 */ /* 0x000ee40000300a00 */
[C---:B---3--:R-:W-:Y:S01]  /*53bd0*/  HMMA.16816.F32 R24, R20.reuse, R26, R16 ;  /* 0x0000001a1418723c */ /* 0x048fe20000001810 */
[----:B------:R-:W3:Y:S01]  /*53be0*/  LDL.LU.64 R18, [R1+0x3e80] ;  /* 0x003e800001127983 */ /* 0x000ee20000300a00 */
[----:B------:R-:W2:Y:S11]  /*53bf0*/  LDL.LU R17, [R1+0x3e78] ;  /* 0x003e780001117983 */ /* 0x000eb60000300800 */
[----:B------:R-:W-:Y:S10]  /*53c00*/  @!UPT UIADD3 URZ, URZ, URZ, URZ ;  /* 0x0000003f3f3ff290 */ /* 0x000ff4000fffe03f */
[----:B------:R-:W-:Y:S01]  /*53c10*/  STL.64 [R1+0x3c0], R24 ;  /* 0x0003c01801007387 */ /* 0x000fe20000100a00 */
[----:B------:R0:W-:Y:S03]  /*53c20*/  STL.64 [R1+0x3c8], R26 ;  /* 0x0003c81a01007387 */ /* 0x0001e60000100a00 */
[----:B0-----:R-:W3:Y:S01]  /*53c30*/  LDL.LU.64 R26, [R1+0x3e70] ;  /* 0x003e7000011a7983 */ /* 0x001ee20000300a00 */
[----:B------:R-:W3:Y:S02]  /*53c40*/  LDL.LU.64 R24, [R1+0x3e68] ;  /* 0x003e680001187983 */ /* 0x000ee40000300a00 */
[C---:B---3--:R-:W-:Y:S11]  /*53c50*/  HMMA.16816.F32 R24, R20.reuse, R18, R24 ;  /* 0x000000121418723c */ /* 0x048ff60000001818 */
[----:B------:R-:W-:Y:S11]  /*53c60*/  @!UPT UIADD3 URZ, URZ, URZ, URZ ;  /* 0x0000003f3f3ff290 */ /* 0x000ff6000fffe03f */
[----:B------:R-:W-:Y:S01]  /*53c70*/  @!UPT UIADD3 URZ, URZ, URZ, URZ ;  /* 0x0000003f3f3ff290 */ /* 0x000fe2000fffe03f */
[----:B------:R-:W-:Y:S01]  /*53c80*/  STL.64 [R1+0x3b0], R24 ;  /* 0x0003b01801007387 */ /* 0x000fe20000100a00 */
[----:B------:R0:W-:Y:S03]  /*53c90*/  STL.64 [R1+0x3b8], R26 ;  /* 0x0003b81a01007387 */ /* 0x0001e60000100a00 */
[----:B0-----:R-:W2:Y:S01]  /*53ca0*/  LDL.LU.64 R26, [R1+0x3e60] ;  /* 0x003e6000011a7983 */ /* 0x001ea20000300a00 */
[----:B------:R-:W3:Y:S02]  /*53cb0*/  LDL.LU.64 R24, [R1+0x3e58] ;  /* 0x003e580001187983 */ /* 0x000ee40000300a00 */
[----:B------:R3:W-:Y:S01]  /*53cc0*/  STL.64 [R1+0x3d28], R18 ;  /* 0x003d281201007387 */ /* 0x0007e20000100a00 */
[----:B--2---:R-:W-:Y:S01]  /*53cd0*/  HMMA.16816.F32 R20, R20, R26, R4 ;  /* 0x0000001a1414723c */ /* 0x004fe20000001804 */
[----:B------:R-:W2:Y:S01]  /*53ce0*/  LDL.LU.64 R6, [R1+0x3e50] ;  /* 0x003e500001067983 */ /* 0x000ea20000300a00 */
[----:B------:R-:W2:Y:S02]  /*53cf0*/  LDL.LU.64 R4, [R1+0x3e48] ;  /* 0x003e480001047983 */ /* 0x000ea40000300a00 */
[----:B---3--:R-:W-:-:S02]  /*53d00*/  IMAD.MOV.U32 R18, RZ, RZ, R25 ;  /* 0x000000ffff127224 */ /* 0x008fc400078e0019 */
[----:B------:R-:W-:Y:S01]  /*53d10*/  IMAD.MOV.U32 R19, RZ, RZ, R24 ;  /* 0x000000ffff137224 */ /* 0x000fe200078e0018 */
[----:B------:R-:W3:Y:S01]  /*53d20*/  LDL.LU.64 R26, [R1+0x3e40] ;  /* 0x003e4000011a7983 */ /* 0x000ee20000300a00 */
[----:B------:R-:W3:Y:S11]  /*53d30*/  LDL.LU.64 R24, [R1+0x3e38] ;  /* 0x003e380001187983 */ /* 0x000ef60000300a00 */
[----:B------:R-:W-:Y:S04]  /*53d40*/  @!UPT UIADD3 URZ, URZ, URZ, URZ ;  /* 0x0000003f3f3ff290 */ /* 0x000fe8000fffe03f */
[----:B------:R-:W-:Y:S01]  /*53d50*/  STL.64 [R1+0x240], R20 ;  /* 0x0002401401007387 */ /* 0x000fe20000100a00 */
[----:B------:R-:W-:Y:S02]  /*53d60*/  STL.64 [R1+0x248], R22 ;  /* 0x0002481601007387 */ /* 0x000fe40000100a00 */
[----:B------:R-:W0:Y:S02]  /*53d70*/  LDSM.16.MT88.4 R20, [R17+0x20800] ;  /* 0x020800001114783b */ /* 0x000e240000004200 */
[----:B0-----:R0:W-:Y:S02]  /*53d80*/  STL.64 [R1+0x3be0], R22 ;  /* 0x003be01601007387 */ /* 0x0011e40000100a00 */
[----:B------:R1:W-:Y:S02]  /*53d90*/  STL.64 [R1+0x3bd8], R20 ;  /* 0x003bd81401007387 */ /* 0x0003e40000100a00 */
[----:B0-----:R-:W2:Y:S04]  /*53da0*/  LDL.LU.64 R22, [R1+0x48] ;  /* 0x0000480001167983 */ /* 0x001ea80000300a00 */
[----:B--2---:R0:W-:Y:S01]  /*53db0*/  STL.64 [R1+0x3d30], R22 ;  /* 0x003d301601007387 */ /* 0x0041e20000100a00 */
[----:B-1----:R-:W3:Y:S02]  /*53dc0*/  LDL.LU R20, [R1+0x3a0] ;  /* 0x0003a00001147983 */ /* 0x002ee40000300800 */
[----:B------:R-:W3:Y:S01]  /*53dd0*/  LDL.LU R21, [R1+0x3a4] ;  /* 0x0003a40001157983 */ /* 0x000ee20000300800 */
[----:B0-----:R-:W3:Y:S01]  /*53de0*/  LDL.LU R22, [R1+0x3a8] ;  /* 0x0003a80001167983 */ /* 0x001ee20000300800 */
[----:B------:R-:W-:-:S07]  /*53df0*/  IMAD.MOV.U32 R23, RZ, RZ, R29 ;  /* 0x000000ffff177224 */ /* 0x000fce00078e001d */
[----:B---3--:R-:W-:Y:S11]  /*53e00*/  HMMA.16816.F32 R16, R24, R18, R20 ;  /* 0x000000121810723c */ /* 0x008ff60000001814 */
[----:B------:R-:W-:Y:S11]  /*53e10*/  @!UPT UIADD3 URZ, URZ, URZ, URZ ;  /* 0x0000003f3f3ff290 */ /* 0x000ff6000fffe03f */
[----:B------:R-:W-:Y:S01]  /*53e20*/  @!UPT UIADD3 URZ, URZ, URZ, URZ ;  /* 0x0000003f3f3ff290 */ /* 0x000fe2000fffe03f */
[----:B------:R-:W-:Y:S01]  /*53e30*/  STL.64 [R1+0x3a0], R16 ;  /* 0x0003a01001007387 */ /* 0x000fe20000100a00 */
[----:B------:R-:W-:Y:S02]  /*53e40*/  STL [R1+0x3a8], R18 ;  /* 0x0003a81201007387 */ /* 0x000fe40000100800 */
[----:B------:R-:W2:Y:S02]  /*53e50*/  LDL.LU R20, [R1+0x2d0] ;  /* 0x0002d00001147983 */ /* 0x000ea40000300800 */
[----:B------:R-:W2:Y:S01]  /*53e60*/  LDL.LU R21, [R1+0x2d4] ;  /* 0x0002d40001157983 */ /* 0x000ea20000300800 */
[----:B------:R-:W3:Y:S01]  /*53e70*/  LDL.LU R22, [R1+0x2d8] ;  /* 0x0002d80001167983 */ /* 0x000ee20000300800 */
[----:B------:R-:W3:Y:S02]  /*53e80*/  LDL.LU R23, [R1+0x2dc] ;  /* 0x0002dc0001177983 */ /* 0x000ee40000300800 */
[----:B------:R-:W-:Y:S01]  /*53e90*/  IMAD.MOV.U32 R29, RZ, RZ, R19 ;  /* 0x000000ffff1d7224 */ /* 0x000fe200078e0013 */
[----:B---3--:R0:W-:Y:S01]  /*53ea0*/  STL.64 [R1+0x3d40], R22 ;  /* 0x003d401601007387 */ /* 0x0081e20000100a00 */
[----:B--2---:R-:W-:Y:S02]  /*53eb0*/  STL.64 [R1+0x3d38], R20 ;  /* 0x003d381401007387 */ /* 0x004fe40000100a00 */
[----:B0-----:R-:W-:-:S02]  /*53ec0*/  IMAD.MOV.U32 R22, RZ, RZ, R15 ;  /* 0x000000ffff167224 */ /* 0x001fc400078e000f */
[----:B------:R-:W-:-:S05]  /*53ed0*/  IMAD.MOV.U32 R23, RZ, RZ, R3 ;  /* 0x000000ffff177224 */ /* 0x000fca00078e0003 */
[----:B------:R0:W-:Y:S02]  /*53ee0*/  STL.64 [R1+0x3d50], R22 ;  /* 0x003d501601007387 */ /* 0x0001e40000100a00 */
[----:B0-----:R-:W-:Y:S02]  /*53ef0*/  IMAD.MOV.U32 R22, RZ, RZ, R14 ;  /* 0x000000ffff167224 */ /* 0x001fe400078e000e */
[----:B------:R-:W-:-:S05]  /*53f00*/  IMAD.MOV.U32 R23, RZ, RZ, R13 ;  /* 0x000000ffff177224 */ /* 0x000fca00078e000d */
[----:B------:R-:W-:Y:S01]  /*53f10*/  STL.64 [R1+0x3d68], R22 ;  /* 0x003d681601007387 */ /* 0x000fe20000100a00 */
[----:B------:R-:W2:Y:S03]  /*53f20*/  LDL.64 R18, [R1+0x68] ;  /* 0x0000680001127983 */ /* 0x000ea60000100a00 */
[----:B--2---:R0:W-:Y:S01]  /*53f30*/  STL.64 [R1+0x3d48], R18 ;  /* 0x003d481201007387 */ /* 0x0041e20000100a00 */
[----:B------:R-:W2:Y:S02]  /*53f40*/  LDL.LU R16, [R1+0x2e0] ;  /* 0x0002e00001107983 */ /* 0x000ea40000300800 */
[----:B------:R-:W2:Y:S01]  /*53f50*/  LDL.LU R17, [R1+0x2e4] ;  /* 0x0002e40001117983 */ /* 0x000ea20000300800 */
[----:B0-----:R-:W3:Y:S01]  /*53f60*/  LDL.LU R18, [R1+0x2e8] ;  /* 0x0002e80001127983 */ /* 0x001ee20000300800 */
[----:B------:R-:W3:Y:S02]  /*53f70*/  LDL.LU R19, [R1+0x2ec] ;  /* 0x0002ec0001137983 */ /* 0x000ee40000300800 */
[----:B------:R-:W-:-:S02]  /*53f80*/  IMAD.MOV.U32 R22, RZ, RZ, R12 ;  /* 0x000000ffff167224 */ /* 0x000fc400078e000c */
[----:B------:R-:W-:-:S05]  /*53f90*/  IMAD.MOV.U32 R23, RZ, RZ, R11 ;  /* 0x000000ffff177224 */ /* 0x000fca00078e000b */
[----:B------:R-:W-:Y:S04]  /*53fa0*/  STL.64 [R1+0x3d80], R22 ;  /* 0x003d801601007387 */ /* 0x000fe80000100a00 */
[----:B---3--:R-:W-:Y:S01]  /*53fb0*/  STL.64 [R1+0x3d60], R18 ;  /* 0x003d601201007387 */ /* 0x008fe20000100a00 */
[----:B--2---:R0:W-:Y:S03]  /*53fc0*/  STL.64 [R1+0x3d58], R16 ;  /* 0x003d581001007387 */ /* 0x0041e60000100a00 */
[----:B0-----:R-:W2:Y:S01]  /*53fd0*/  LDL.LU R16, [R1+0x2f0] ;  /* 0x0002f00001107983 */ /* 0x001ea20000300800 */
[----:B------:R-:W2:Y:S02]  /*53fe0*/  LDL.LU R17, [R1+0x2f4] ;  /* 0x0002f40001117983 */ /* 0x000ea40000300800 */
[----:B------:R-:W3:Y:S02]  /*53ff0*/  LDL.LU R18, [R1+0x2f8] ;  /* 0x0002f80001127983 */ /* 0x000ee40000300800 */
[----:B------:R-:W3:Y:S02]  /*54000*/  LDL.LU R19, [R1+0x2fc] ;  /* 0x0002fc0001137983 */ /* 0x000ee40000300800 */
[----:B------:R-:W-:-:S02]  /*54010*/  IMAD.MOV.U32 R22, RZ, RZ, R10 ;  /* 0x000000ffff167224 */ /* 0x000fc400078e000a */
[----:B------:R-:W-:-:S05]  /*54020*/  IMAD.MOV.U32 R23, RZ, RZ, R7 ;  /* 0x000000ffff177224 */ /* 0x000fca00078e0007 */
[----:B------:R0:W-:Y:S02]  /*54030*/  STL.64 [R1+0x3d98], R22 ;  /* 0x003d981601007387 */ /* 0x0001e40000100a00 */
[----:B0-----:R-:W-:Y:S02]  /*54040*/  IMAD.MOV.U32 R22, RZ, RZ, R6 ;  /* 0x000000ffff167224 */ /* 0x001fe400078e0006 */
[----:B------:R-:W-:Y:S01]  /*54050*/  IMAD.MOV.U32 R23, RZ, RZ, R5 ;  /* 0x000000ffff177224 */ /* 0x000fe200078e0005 */
[----:B---3--:R-:W-:Y:S01]  /*54060*/  STL.64 [R1+0x3d78], R18 ;  /* 0x003d781201007387 */ /* 0x008fe20000100a00 */
[----:B--2---:R0:W-:Y:S03]  /*54070*/  STL.64 [R1+0x3d70], R16 ;  /* 0x003d701001007387 */ /* 0x0041e60000100a00 */
[----:B0-----:R-:W2:Y:S01]  /*54080*/  LDL.LU R16, [R1+0x300] ;  /* 0x0003000001107983 */ /* 0x001ea20000300800 */
[----:B------:R-:W2:Y:S02]  /*54090*/  LDL.LU R17, [R1+0x304] ;  /* 0x0003040001117983 */ /* 0x000ea40000300800 */
[----:B------:R-:W3:Y:S02]  /*540a0*/  LDL.LU R18, [R1+0x308] ;  /* 0x0003080001127983 */ /* 0x000ee40000300800 */
[----:B------:R-:W3:Y:S01]  /*540b0*/  LDL.LU R19, [R1+0x30c] ;  /* 0x00030c0001137983 */ /* 0x000ee20000300800 */
[----:B------:R0:W-:Y:S04]  /*540c0*/  STL.64 [R1+0x3db0], R22 ;  /* 0x003db01601007387 */ /* 0x0001e80000100a00 */
[----:B0-----:R-:W2:Y:S01]  /*540d0*/  LDL.64 R22, [R1+0xc8] ;  /* 0x0000c80001167983 */ /* 0x001ea20000100a00 */
[----:B----4-:R-:W-:-:S02]  /*540e0*/  IMAD.MOV.U32 R14, RZ, RZ, R9 ;  /* 0x000000ffff0e7224 */ /* 0x010fc400078e0009 */
[----:B------:R-:W-:Y:S01]  /*540f0*/  IMAD.MOV.U32 R15, RZ, RZ, R8 ;  /* 0x000000ffff0f7224 */ /* 0x000fe200078e0008 */
[----:B--2---:R-:W-:Y:S01]  /*54100*/  STL.64 [R1+0x3dc8], R22 ;  /* 0x003dc81601007387 */ /* 0x004fe20000100a00 */
[----:B---3--:R-:W-:Y:S02]  /*54110*/  STL.64 [R1+0x3d90], R18 ;  /* 0x003d901201007387 */ /* 0x008fe40000100a00 */
[----:B------:R0:W-:Y:S02]  /*54120*/  STL.64 [R1+0x3d88], R16 ;  /* 0x003d881001007387 */ /* 0x0001e40000100a00 */
[----:B0-----:R-:W2:Y:S01]  /*54130*/  LDL.LU R16, [R1+0x310] ;  /* 0x0003100001107983 */ /* 0x001ea20000300800 */
[----:B------:R-:W2:Y:S02]  /*54140*/  LDL.LU R17, [R1+0x314] ;  /* 0x0003140001117983 */ /* 0x000ea40000300800 */
[----:B------:R-:W3:Y:S02]  /*54150*/  LDL.LU R18, [R1+0x318] ;  /* 0x0003180001127983 */ /* 0x000ee40000300800 */
[----:B------:R-:W3:Y:S01]  /*54160*/  LDL.LU R19, [R1+0x31c] ;  /* 0x00031c0001137983 */ /* 0x000ee20000300800 */
[----:B------:R0:W-:Y:S01]  /*54170*/  STL.64 [R1+0x3e20], R14 ;  /* 0x003e200e01007387 */ /* 0x0001e20000100a00 */
[----:B------:R-:W4:Y:S02]  /*54180*/  LDL.LU R8, [R1+0x370] ;  /* 0x0003700001087983 */ /* 0x000f240000300800 */
[----:B------:R-:W4:Y:S02]  /*54190*/  LDL.LU R9, [R1+0x374] ;  /* 0x0003740001097983 */ /* 0x000f240000300800 */
[----:B------:R-:W2:Y:S01]  /*541a0*/  LDL.LU R10, [R1+0x378] ;  /* 0x00037800010a7983 */ /* 0x000ea20000300800 */
[----:B------:R-:W2:Y:S04]  /*541b0*/  LDL.LU R11, [R1+0x37c] ;  /* 0x00037c00010b7983 */ /* 0x000ea80000300800 */
[----:B0-----:R-:W3:Y:S04]  /*541c0*/  LDL R14, [R1+0x18] ;  /* 0x00001800010e7983 */ /* 0x001ee80000100800 */
[----:B--2---:R-:W-:Y:S01]  /*541d0*/  STL.64 [R1+0x3e18], R10 ;  /* 0x003e180a01007387 */ /* 0x004fe20000100a00 */
[----:B----4-:R0:W-:Y:S03]  /*541e0*/  STL.64 [R1+0x3e10], R8 ;  /* 0x003e100801007387 */ /* 0x0101e60000100a00 */
[----:B0-----:R-:W2:Y:S01]  /*541f0*/  LDL.LU R8, [R1+0x380] ;  /* 0x0003800001087983 */ /* 0x001ea20000300800 */
[----:B------:R-:W2:Y:S02]  /*54200*/  LDL.LU R9, [R1+0x384] ;  /* 0x0003840001097983 */ /* 0x000ea40000300800 */
[----:B------:R-:W4:Y:S02]  /*54210*/  LDL.LU R10, [R1+0x388] ;  /* 0x00038800010a7983 */ /* 0x000f240000300800 */
[----:B------:R-:W4:Y:S02]  /*54220*/  LDL.LU R11, [R1+0x38c] ;  /* 0x00038c00010b7983 */ /* 0x000f240000300800 */
[----:B------:R-:W-:-:S02]  /*54230*/  IMAD.MOV.U32 R22, RZ, RZ, R2 ;  /* 0x000000ffff167224 */ /* 0x000fc400078e0002 */
[----:B------:R-:W-:Y:S01]  /*54240*/  IMAD.MOV.U32 R23, RZ, RZ, R0 ;  /* 0x000000ffff177224 */ /* 0x000fe200078e0000 */
[----:B----4-:R-:W-:Y:S01]  /*54250*/  STL.64 [R1+0x3e30], R10 ;  /* 0x003e300a01007387 */ /* 0x010fe20000100a00 */
[----:B--2---:R0:W-:Y:S03]  /*54260*/  STL.64 [R1+0x3e28], R8 ;  /* 0x003e280801007387 */ /* 0x0041e60000100a00 */
[----:B0-----:R-:W2:Y:S01]  /*54270*/  LDL.LU R8, [R1+0x390] ;  /* 0x0003900001087983 */ /* 0x001ea20000300800 */
[----:B------:R-:W2:Y:S02]  /*54280*/  LDL.LU R9, [R1+0x394] ;  /* 0x0003940001097983 */ /* 0x000ea40000300800 */
[----:B------:R-:W2:Y:S02]  /*54290*/  LDL.LU R10, [R1+0x398] ;  /* 0x00039800010a7983 */ /* 0x000ea40000300800 */
[----:B------:R-:W2:Y:S01]  /*542a0*/  LDL.LU R11, [R1+0x39c] ;  /* 0x00039c00010b7983 */ /* 0x000ea20000300800 */
[----:B------:R-:W-:Y:S01]  /*542b0*/  STL.64 [R1+0x3de0], R22 ;  /* 0x003de01601007387 */ /* 0x000fe20000100a00 */
[----:B---3--:R-:W-:Y:S02]  /*542c0*/  STL.64 [R1+0x3da8], R18 ;  /* 0x003da81201007387 */ /* 0x008fe40000100a00 */
[----:B------:R0:W-:Y:S02]  /*542d0*/  STL.64 [R1+0x3da0], R16 ;  /* 0x003da01001007387 */ /* 0x0001e40000100a00 */
[----:B0-----:R-:W3:Y:S01]  /*542e0*/  LDL.LU R16, [R1+0x320] ;  /* 0x0003200001107983 */ /* 0x001ee20000300800 */
[----:B------:R-:W3:Y:S02]  /*542f0*/  LDL.LU R17, [R1+0x324] ;  /* 0x0003240001117983 */ /* 0x000ee40000300800 */
[----:B------:R-:W4:Y:S02]  /*54300*/  LDL.LU R18, [R1+0x328] ;  /* 0x0003280001127983 */ /* 0x000f240000300800 */
[----:B------:R-:W4:Y:S01]  /*54310*/  LDL.LU R19, [R1+0x32c] ;  /* 0x00032c0001137983 */ /* 0x000f220000300800 */
[----:B------:R-:W2:Y:S01]  /*54320*/  LDL.LU R20, [R1+0x350] ;  /* 0x0003500001147983 */ /* 0x000ea20000300800 */
[----:B------:R-:W2:Y:S02]  /*54330*/  LDL.LU R21, [R1+0x354] ;  /* 0x0003540001157983 */ /* 0x000ea40000300800 */
[----:B------:R-:W2:Y:S02]  /*54340*/  LDL.LU R22, [R1+0x358] ;  /* 0x0003580001167983 */ /* 0x000ea40000300800 */
[----:B------:R-:W-:Y:S01]  /*54350*/  IMAD.MOV.U32 R15, RZ, RZ, R4 ;  /* 0x000000ffff0f7224 */ /* 0x000fe200078e0004 */
[----:B------:R-:W2:Y:S01]  /*54360*/  LDL.LU R23, [R1+0x35c] ;  /* 0x00035c0001177983 */ /* 0x000ea20000300800 */
[----:B------:R-:W2:Y:S02]  /*54370*/  LDL.LU R4, [R1+0x360] ;  /* 0x0003600001047983 */ /* 0x000ea40000300800 */
[----:B------:R-:W2:Y:S02]  /*54380*/  LDL.LU R5, [R1+0x364] ;  /* 0x0003640001057983 */ /* 0x000ea40000300800 */
[----:B------:R-:W2:Y:S01]  /*54390*/  LDL.LU R6, [R1+0x368] ;  /* 0x0003680001067983 */ /* 0x000ea20000300800 */
[----:B------:R-:W2:Y:S04]  /*543a0*/  LDL.LU R7, [R1+0x36c] ;  /* 0x00036c0001077983 */ /* 0x000ea80000300800 */
[----:B----4-:R-:W-:Y:S01]  /*543b0*/  STL.64 [R1+0x3dc0], R18 ;  /* 0x003dc01201007387 */ /* 0x010fe20000100a00 */
[----:B---3--:R0:W-:Y:S03]  /*543c0*/  STL.64 [R1+0x3db8], R16 ;  /* 0x003db81001007387 */ /* 0x0081e60000100a00 */
[----:B0-----:R-:W3:Y:S01]  /*543d0*/  LDL.LU R16, [R1+0x330] ;  /* 0x0003300001107983 */ /* 0x001ee20000300800 */
[----:B------:R-:W3:Y:S02]  /*543e0*/  LDL.LU R17, [R1+0x334] ;  /* 0x0003340001117983 */ /* 0x000ee40000300800 */
[----:B------:R-:W4:Y:S02]  /*543f0*/  LDL.LU R18, [R1+0x338] ;  /* 0x0003380001127983 */ /* 0x000f240000300800 */
[----:B------:R-:W4:Y:S01]  /*54400*/  LDL.LU R19, [R1+0x33c] ;  /* 0x00033c0001137983 */ /* 0x000f220000300800 */
[C---:B--2---:R-:W-:Y:S01]  /*54410*/  HMMA.16816.F32 R12, R24.reuse, R14, R8 ;  /* 0x0000000e180c723c */ /* 0x044fe20000001808 */
[----:B----4-:R-:W-:Y:S01]  /*54420*/  STL.64 [R1+0x3dd8], R18 ;  /* 0x003dd81201007387 */ /* 0x010fe20000100a00 */
[----:B---3--:R0:W-:Y:S03]  /*54430*/  STL.64 [R1+0x3dd0], R16 ;  /* 0x003dd01001007387 */ /* 0x0081e60000100a00 */
[----:B0-----:R-:W2:Y:S01]  /*54440*/  LDL.LU R16, [R1+0x340] ;  /* 0x0003400001107983 */ /* 0x001ea20000300800 */
[----:B------:R-:W2:Y:S02]  /*54450*/  LDL.LU R17, [R1+0x344] ;  /* 0x0003440001117983 */ /* 0x000ea40000300800 */
[----:B------:R-:W2:Y:S02]  /*54460*/  LDL.LU R18, [R1+0x348] ;  /* 0x0003480001127983 */ /* 0x000ea40000300800 */
[----:B------:R-:W2:Y:S01]  /*54470*/  LDL.LU R19, [R1+0x34c] ;  /* 0x00034c0001137983 */ /* 0x000ea20000300800 */
[----:B------:R-:W-:Y:S01]  /*54480*/  STL [R1+0x39a0], R29 ;  /* 0x0039a01d01007387 */ /* 0x000fe20000100800 */
[----:B------:R-:W3:Y:S02]  /*54490*/  LDL.LU.64 R10, [R1+0x3e30] ;  /* 0x003e3000010a7983 */ /* 0x000ee40000300a00 */
[----:B------:R-:W3:Y:S09]  /*544a0*/  LDL.LU.64 R8, [R1+0x3e28] ;  /* 0x003e280001087983 */ /* 0x000ef20000300a00 */
[----:B------:R-:W-:Y:S01]  /*544b0*/  STL.64 [R1+0x390], R12 ;  /* 0x0003900c01007387 */ /* 0x000fe20000100a00 */
[----:B------:R0:W-:Y:S04]  /*544c0*/  STL.64 [R1+0x398], R14 ;  /* 0x0003980e01007387 */ /* 0x0001e80000100a00 */
[----:B0-----:R-:W3:Y:S02]  /*544d0*/  LDL.LU.64 R14, [R1+0x3e20] ;  /* 0x003e2000010e7983 */ /* 0x001ee40000300a00 */
[C---:B---3--:R-:W-:Y:S02]  /*544e0*/  HMMA.16816.F32 R12, R24.reuse, R14, R8 ;  /* 0x0000000e180c723c */ /* 0x048fe40000001808 */
[----:B------:R-:W3:Y:S01]  /*544f0*/  LDL.LU.64 R10, [R1+0x3e18] ;  /* 0x003e1800010a7983 */ /* 0x000ee20000300a00 */
[----:B------:R-:W3:Y:S11]  /*54500*/  LDL.LU.64 R8, [R1+0x3e10] ;  /* 0x003e100001087983 */ /* 0x000ef60000300a00 */
[----:B------:R-:W-:Y:S09]  /*54510*/  @!UPT UIADD3 URZ, URZ, URZ, URZ ;  /* 0x0000003f3f3ff290 */ /* 0x000ff2000fffe03f */
[----:B------:R-:W-:Y:S01]  /*54520*/  STL.64 [R1+0x380], R12 ;  /* 0x0003800c01007387 */ /* 0x000fe20000100a00 */
[----:B------:R0:W-:Y:S03]  /*54530*/  STL.64 [R1+0x388], R14 ;  /* 0x0003880e01007387 */ /* 0x0001e60000100a00 */
[----:B0-----:R-:W3:Y:S01]  /*54540*/  LDL.LU.64 R14, [R1+0x3e08] ;  /* 0x003e0800010e7983 */ /* 0x001ee20000300a00 */
[----:B------:R-:W4:Y:S01]  /*54550*/  LDL.LU.64 R12, [R1+0x3e00] ;  /* 0x003e0000010c7983 */ /* 0x000f220000300a00 */
[C---:B---3--:R-:W-:Y:S11]  /*54560*/  HMMA.16816.F32 R8, R24.reuse, R14, R8 ;  /* 0x0000000e1808723c */ /* 0x048ff60000001808 */
[----:B------:R-:W-:Y:S11]  /*54570*/  @!UPT UIADD3 URZ, URZ, URZ, URZ ;  /* 0x0000003f3f3ff290 */ /* 0x000ff6000fffe03f */
[----:B------:R-:W-:Y:S01]  /*54580*/  @!UPT UIADD3 URZ, URZ, URZ, URZ ;  /* 0x0000003f3f3ff290 */ /* 0x000fe2000fffe03f */
[----:B------:R-:W-:Y:S01]  /*54590*/  STL.64 [R1+0x370], R8 ;  /* 0x0003700801007387 */ /* 0x000fe20000100a00 */
[----:B------:R0:W-:Y:S02]  /*545a0*/  STL [R1+0x378], R10 ;  /* 0x0003780a01007387 */ /* 0x0001e40000100800 */
[----:B------:R-:W-:Y:S02]  /*545b0*/  IMAD.MOV.U32 R29, RZ, RZ, R11 ;  /* 0x000000ffff1d7224 */ /* 0x000fe400078e000b */
[----:B0-----:R-:W3:Y:S01]  /*545c0*/  LDL.LU.64 R10, [R1+0x3df8] ;  /* 0x003df800010a7983 */ /* 0x001ee20000300a00 */
[----:B------:R-:W-:Y:S02]  /*545d0*/  STL.64 [R1+0x3ce0], R14 ;  /* 0x003ce00e01007387 */ /* 0x000fe40000100a00 */
[----:B----4-:R0:W-:Y:S02]  /*545e0*/  STL.64 [R1+0x3cd8], R12 ;  /* 0x003cd80c01007387 */ /* 0x0101e40000100a00 */
[----:B0-----:R-:W4:Y:S01]  /*545f0*/  LDL.LU R12, [R1+0x230] ;  /* 0x00023000010c7983 */ /* 0x001f220000300800 */
[----:B------:R-:W4:Y:S02]  /*54600*/  LDL.LU R13, [R1+0x234] ;  /* 0x00023400010d7983 */ /* 0x000f240000300800 */
[----:B------:R-:W2:Y:S02]  /*54610*/  LDL.LU R14, [R1+0x238] ;  /* 0x00023800010e7983 */ /* 0x000ea40000300800 */
[----:B------:R-:W2:Y:S01]  /*54620*/  LDL.LU R15, [R1+0x23c] ;  /* 0x00023c00010f7983 */ /* 0x000ea20000300800 */
[C---:B---3--:R-:W-:Y:S01]  /*54630*/  HMMA.16816.F32 R4, R24.reuse, R10, R4 ;  /* 0x0000000a1804723c */ /* 0x048fe20000001804 */
[----:B--2---:R-:W-:Y:S01]  /*54640*/  STL.64 [R1+0x3d20], R14 ;  /* 0x003d200e01007387 */ /* 0x004fe20000100a00 */
[----:B----4-:R0:W-:Y:S03]  /*54650*/  STL.64 [R1+0x3d18], R12 ;  /* 0x003d180c01007387 */ /* 0x0101e60000100a00 */
[----:B0-----:R-:W2:Y:S01]  /*54660*/  LDL.LU R12, [R1+0x2c0] ;  /* 0x0002c000010c7983 */ /* 0x001ea20000300800 */
[----:B------:R-:W2:Y:S02]  /*54670*/  LDL.LU R13, [R1+0x2c4] ;  /* 0x0002c400010d7983 */ /* 0x000ea40000300800 */
[----:B------:R-:W2:Y:S02]  /*54680*/  LDL.LU R14, [R1+0x2c8] ;  /* 0x0002c800010e7983 */ /* 0x000ea40000300800 */
[----:B------:R-:W2:Y:S01]  /*54690*/  LDL.LU R15, [R1+0x2cc] ;  /* 0x0002cc00010f7983 */ /* 0x000ea20000300800 */
[----:B------:R-:W-:Y:S11]  /*546a0*/  STL [R1+0x39b4], R29 ;  /* 0x0039b41d01007387 */ /* 0x000ff60000100800 */
[----:B------:R-:W-:Y:S01]  /*546b0*/  @!UPT UIADD3 URZ, URZ, URZ, URZ ;  /* 0x0000003f3f3ff290 */ /* 0x000fe2000fffe03f */
[----:B------:R-:W-:Y:S02]  /*546c0*/  STL.64 [R1+0x360], R4 ;  /* 0x0003600401007387 */ /* 0x000fe40000100a00 */
[----:B------:R0:W-:Y:S02]  /*546d0*/  STL.64 [R1+0x368], R6 ;  /* 0x0003680601007387 */ /* 0x0001e40000100a00 */
[----:B0-----:R-:W3:Y:S01]  /*546e0*/  LDL.LU.64 R6, [R1+0x3df0] ;  /* 0x003df00001067983 */ /* 0x001ee20000300a00 */
[----:B------:R-:W4:Y:S02]  /*546f0*/  LDL.LU R5, [R1+0x3de8] ;  /* 0x003de80001057983 */ /* 0x000f240000300800 */
[----:B------:R0:W-:Y:S02]  /*54700*/  STL.64 [R1+0x3cd0], R10 ;  /* 0x003cd00a01007387 */ /* 0x0001e40000100a00 */
[----:B0-----:R-:W2:Y:S01]  /*54710*/  LDL.LU.64 R10, [R1+0x28] ;  /* 0x00002800010a7983 */ /* 0x001ea20000300a00 */
[C---:B---3--:R-:W-:Y:S11]  /*54720*/  HMMA.16816.F32 R20, R24.reuse, R6, R20 ;  /* 0x000000061814723c */ /* 0x048ff60000001814 */
[----:B------:R-:W-:Y:S11]  /*54730*/  @!UPT UIADD3 URZ, URZ, URZ, URZ ;  /* 0x0000003f3f3ff290 */ /* 0x000ff6000fffe03f */
[----:B------:R-:W-:Y:S01]  /*54740*/  @!UPT UIADD3 URZ, URZ, URZ, URZ ;  /* 0x0000003f3f3ff290 */ /* 0x000fe2000fffe03f */
[----:B------:R-:W-:Y:S01]  /*54750*/  STL.64 [R1+0x350], R20 ;  /* 0x0003501401007387 */ /* 0x000fe20000100a00 */
[----:B------:R0:W-:Y:S03]  /*54760*/  STL.64 [R1+0x358], R22 ;  /* 0x0003581601007387 */ /* 0x0001e60000100a00 */
[----:B0-----:R-:W3:Y:S02]  /*54770*/  LDL.LU.64 R22, [R1+0x3de0] ;  /* 0x003de00001167983 */ /* 0x001ee40000300a00 */
[C---:B---3--:R-:W-:Y:S02]  /*54780*/  HMMA.16816.F32 R20, R24.reuse, R22, R16 ;  /* 0x000000161814723c */ /* 0x048fe40000001810 */
[----:B------:R-:W3:Y:S01]  /*54790*/  LDL.LU.64 R18, [R1+0x3dd8] ;  /* 0x003dd80001127983 */ /* 0x000ee20000300a00 */
[----:B------:R-:W3:Y:S11]  /*547a0*/  LDL.LU.64 R16, [R1+0x3dd0] ;  /* 0x003dd00001107983 */ /* 0x000ef60000300a00 */
[----:B------:R-:W-:Y:S09]  /*547b0*/  @!UPT UIADD3 URZ, URZ, URZ, URZ ;  /* 0x0000003f3f3ff290 */ /* 0x000ff2000fffe03f */
[----:B------:R-:W-:Y:S01]  /*547c0*/  STL.64 [R1+0x5c0], R20 ;  /* 0x0005c01401007387 */ /* 0x000fe20000100a00 */
[----:B------:R0:W-:Y:S03]  /*547d0*/  STL.64 [R1+0x5c8], R22 ;  /* 0x0005c81601007387 */ /* 0x0001e60000100a00 */
[----:B0-----:R-:W3:Y:S02]  /*547e0*/  LDL.LU.64 R22, [R1+0x3dc8] ;  /* 0x003dc80001167983 */ /* 0x001ee40000300a00 */
[C---:B---3--:R-:W-:Y:S01]  /*547f0*/  HMMA.16816.F32 R16, R24.reuse, R22, R16 ;  /* 0x000000161810723c */ /* 0x048fe20000001810 */
[----:B------:R-:W-:Y:S02]  /*54800*/  IMAD.MOV.U32 R3, RZ, RZ, R22 ;  /* 0x000000ffff037224 */ /* 0x000fe400078e0016 */
[----:B------:R-:W-:Y:S11]  /*54810*/  IMAD.MOV.U32 R2, RZ, RZ, R23 ;  /* 0x000000ffff027224 */ /* 0x000ff600078e0017 */
        /* <DEDUP_REMOVED lines=8> */
[----:B------:R-:W3:Y:S11]  /*548a0*/  LDL.LU.64 R16, [R1+0x3da0] ;  /* 0x003da00001107983 */ /* 0x000ef60000300a00 */
[----:B------:R-:W-:Y:S10]  /*548b0*/  @!UPT UIADD3 URZ, URZ, URZ, URZ ;  /* 0x0000003f3f3ff290 */ /* 0x000ff4000fffe03f */
        /* <DEDUP_REMOVED lines=25> */
[----:B------:R-:W3:Y:S11]  /*54a50*/  LDL.LU.64 R18, [R1+0x3d48] ;  /* 0x003d480001127983 */ /* 0x000ef60000300a00 */
[----:B------:R-:W-:Y:S10]  /*54a60*/  @!UPT UIADD3 URZ, URZ, URZ, URZ ;  /* 0x0000003f3f3ff290 */ /* 0x000ff4000fffe03f */
[----:B------:R-:W-:Y:S01]  /*54a70*/  STL.64 [R1+0x2f0], R20 ;  /* 0x0002f01401007387 */ /* 0x000fe20000100a00 */
[----:B------:R0:W-:Y:S03]  /*54a80*/  STL.64 [R1+0x2f8], R22 ;  /* 0x0002f81601007387 */ /* 0x0001e60000100a00 */
[----:B0-----:R-:W2:Y:S01]  /*54a90*/  LDL.LU.64 R22, [R1+0x3d40] ;  /* 0x003d400001167983 */ /* 0x001ea20000300a00 */
[----:B------:R-:W2:Y:S02]  /*54aa0*/  LDL.LU.64 R20, [R1+0x3d38] ;  /* 0x003d380001147983 */ /* 0x000ea40000300a00 */
[----:B---3--:R-:W-:Y:S01]  /*54ab0*/  IMAD.MOV.U32 R0, RZ, RZ, R19 ;  /* 0x000000ffff007224 */ /* 0x008fe200078e0013 */
[C---:B--2---:R-:W-:Y:S11]  /*54ac0*/  HMMA.16816.F32 R20, R24.reuse, R18, R20 ;  /* 0x000000121814723c */ /* 0x044ff60000001814 */
[----:B------:R-:W-:Y:S11]  /*54ad0*/  @!UPT UIADD3 URZ, URZ, URZ, URZ ;  /* 0x0000003f3f3ff290 */ /* 0x000ff6000fffe03f */
[----:B------:R-:W-:Y:S01]  /*54ae0*/  @!UPT UIADD3 URZ, URZ, URZ, URZ ;  /* 0x0000003f3f3ff290 */ /* 0x000fe2000fffe03f */
[----:B------:R0:W-:Y:S01]  /*54af0*/  STL.64 [R1+0x2e0], R20 ;  /* 0x0002e01401007387 */ /* 0x0001e20000100a00 */
[----:B------:R1:W-:Y:S02]  /*54b00*/  STL.64 [R1+0x2e8], R22 ;  /* 0x0002e81601007387 */ /* 0x0003e40000100a00 */
[----:B0-----:R-:W-:Y:S01]  /*54b10*/  IMAD.MOV.U32 R20, RZ, RZ, R18 ;  /* 0x000000ffff147224 */ /* 0x001fe200078e0012 */
[----:B-1----:R-:W2:Y:S01]  /*54b20*/  LDL.LU.64 R22, [R1+0x3d30] ;  /* 0x003d300001167983 */ /* 0x002ea20000300a00 */
[----:B------:R-:W3:Y:S03]  /*54b30*/  LDL.LU.64 R18, [R1+0x3d28] ;  /* 0x003d280001127983 */ /* 0x000ee60000300a00 */
[----:B------:R-:W-:Y:S01]  /*54b40*/  STL [R1+0x3c68], R20 ;  /* 0x003c681401007387 */ /* 0x000fe20000100800 */
[C---:B---3--:R-:W-:Y:S03]  /*54b50*/  HMMA.16816.F32 R16, R24.reuse, R18, R12 ;  /* 0x000000121810723c */ /* 0x048fe6000000180c */
[----:B------:R-:W2:Y:S01]  /*54b60*/  LDL.LU.64 R14, [R1+0x3d20] ;  /* 0x003d2000010e7983 */ /* 0x000ea20000300a00 */
[----:B------:R-:W2:Y:S11]  /*54b70*/  LDL.LU.64 R12, [R1+0x3d18] ;  /* 0x003d1800010c7983 */ /* 0x000eb60000300a00 */
[----:B------:R-:W-:Y:S08]  /*54b80*/  @!UPT UIADD3 URZ, URZ, URZ, URZ ;  /* 0x0000003f3f3ff290 */ /* 0x000ff0000fffe03f */
[----:B------:R-:W-:Y:S01]  /*54b90*/  STL.64 [R1+0x2d0], R16 ;  /* 0x0002d01001007387 */ /* 0x000fe20000100a00 */
[----:B------:R0:W-:Y:S03]  /*54ba0*/  STL.64 [R1+0x2d8], R18 ;  /* 0x0002d81201007387 */ /* 0x0001e60000100a00 */
[----:B0-----:R-:W3:Y:S01]  /*54bb0*/  LDL.LU.64 R18, [R1+0x3d10] ;  /* 0x003d100001127983 */ /* 0x001ee20000300a00 */
[----:B------:R-:W3:Y:S01]  /*54bc0*/  LDL.LU.64 R16, [R1+0x3d08] ;  /* 0x003d080001107983 */ /* 0x000ee20000300a00 */
[----:B--2---:R-:W-:Y:S02]  /*54bd0*/  HMMA.16816.F32 R24, R24, R22, R12 ;  /* 0x000000161818723c */ /* 0x004fe4000000180c */
[----:B------:R-:W2:Y:S04]  /*54be0*/  LDL.LU.64 R14, [R1+0x8] ;  /* 0x00000800010e7983 */ /* 0x000ea80000300a00 */
[----:B--2---:R0:W-:Y:S11]  /*54bf0*/  STL.64 [R1+0x3cf8], R14 ;  /* 0x003cf80e01007387 */ /* 0x0041f60000100a00 */
[----:B------:R-:W-:Y:S06]  /*54c00*/  @!UPT UIADD3 URZ, URZ, URZ, URZ ;  /* 0x0000003f3f3ff290 */ /* 0x000fec000fffe03f */
[----:B------:R-:W-:Y:S02]  /*54c10*/  STL.64 [R1+0x230], R24 ;  /* 0x0002301801007387 */ /* 0x000fe40000100a00 */
[----:B------:R1:W-:Y:S01]  /*54c20*/  STL.64 [R1+0x238], R26 ;  /* 0x0002381a01007387 */ /* 0x0003e20000100a00 */
[----:B0-----:R-:W2:Y:S01]  /*54c30*/  LDL.LU.64 R14, [R1+0x18] ;  /* 0x00001800010e7983 */ /* 0x001ea20000300a00 */
[----:B-1----:R-:W2:Y:S03]  /*54c40*/  LDL.LU.64 R26, [R1+0xa8] ;  /* 0x0000a800011a7983 */ /* 0x002ea60000300a00 */
[----:B--2---:R0:W-:Y:S04]  /*54c50*/  STL.64 [R1+0x3c70], R26 ;  /* 0x003c701a01007387 */ /* 0x0041e80000100a00 */
[----:B0-----:R-:W2:Y:S04]  /*54c60*/  LDL.LU.64 R26, [R1+0xb8] ;  /* 0x0000b800011a7983 */ /* 0x001ea80000300a00 */
[----:B--2---:R0:W-:Y:S02]  /*54c70*/  STL.64 [R1+0x3c88], R26 ;  /* 0x003c881a01007387 */ /* 0x0041e40000100a00 */
[----:B0-----:R-:W-:-:S02]  /*54c80*/  IMAD.MOV.U32 R26, RZ, RZ, R3 ;  /* 0x000000ffff1a7224 */ /* 0x001fc400078e0003 */
[----:B------:R-:W-:-:S05]  /*54c90*/  IMAD.MOV.U32 R27, RZ, RZ, R2 ;  /* 0x000000ffff1b7224 */ /* 0x000fca00078e0002 */
[----:B------:R0:W-:Y:S04]  /*54ca0*/  STL.64 [R1+0x3ca0], R26 ;  /* 0x003ca01a01007387 */ /* 0x0001e80000100a00 */
[----:B0-----:R-:W2:Y:S04]  /*54cb0*/  LDL.64 R26, [R1+0x38] ;  /* 0x00003800011a7983 */ /* 0x001ea80000100a00 */
[----:B--2---:R0:W-:Y:S01]  /*54cc0*/  STL.64 [R1+0x3cb8], R26 ;  /* 0x003cb81a01007387 */ /* 0x0041e20000100a00 */
[----:B------:R-:W3:Y:S02]  /*54cd0*/  LDL.LU R24, [R1+0x220] ;  /* 0x0002200001187983 */ /* 0x000ee40000300800 */
[----:B------:R-:W3:Y:S01]  /*54ce0*/  LDL.LU R25, [R1+0x224] ;  /* 0x0002240001197983 */ /* 0x000ee20000300800 */
[----:B0-----:R-:W3:Y:S01]  /*54cf0*/  LDL.LU R26, [R1+0x228] ;  /* 0x00022800011a7983 */ /* 0x001ee20000300800 */
[----:B------:R-:W3:Y:S02]  /*54d00*/  LDL.LU R27, [R1+0x22c] ;  /* 0x00022c00011b7983 */ /* 0x000ee40000300800 */
[----:B------:R-:W-:-:S02]  /*54d10*/  IMAD.MOV.U32 R21, RZ, RZ, R10 ;  /* 0x000000ffff157224 */ /* 0x000fc400078e000a */
[----:B------:R-:W-:Y:S02]  /*54d20*/  STL.64 [R1+0x3bf0], R22 ;  /* 0x003bf01601007387 */ /* 0x000fe40000100a00 */
[----:B------:R-:W-:Y:S01]  /*54d30*/  IMAD.MOV.U32 R4, RZ, RZ, R11 ;  /* 0x000000ffff047224 */ /* 0x000fe200078e000b */
[C---:B---3--:R-:W-:Y:S11]  /*54d40*/  HMMA.16816.F32 R24, R16.reuse, R10, R24 ;  /* 0x0000000a1018723c */ /* 0x048ff60000001818 */
[----:B------:R-:W-:Y:S11]  /*54d50*/  @!UPT UIADD3 URZ, URZ, URZ, URZ ;  /* 0x0000003f3f3ff290 */ /* 0x000ff6000fffe03f */
[----:B------:R-:W-:Y:S01]  /*54d60*/  @!UPT UIADD3 URZ, URZ, URZ, URZ ;  /* 0x0000003f3f3ff290 */ /* 0x000fe2000fffe03f */
[----:B------:R-:W-:Y:S01]  /*54d70*/  STL.64 [R1+0x220], R24 ;  /* 0x0002201801007387 */ /* 0x000fe20000100a00 */
[----:B------:R-:W-:Y:S02]  /*54d80*/  STL.64 [R1+0x228], R26 ;  /* 0x0002281a01007387 */ /* 0x000fe40000100a00 */
[----:B------:R0:W-:Y:S02]  /*54d90*/  STL [R1+0x3d00], R21 ;  /* 0x003d001501007387 */ /* 0x0001e40000100800 */
[----:B------:R-:W2:Y:S01]  /*54da0*/  LDL.LU R20, [R1+0x210] ;  /* 0x0002100001147983 */ /* 0x000ea20000300800 */
[----:B0-----:R-:W2:Y:S01]  /*54db0*/  LDL.LU R21, [R1+0x214] ;  /* 0x0002140001157983 */ /* 0x001ea20000300800 */
[----:B------:R-:W2:Y:S02]  /*54dc0*/  LDL.LU R22, [R1+0x218] ;  /* 0x0002180001167983 */ /* 0x000ea40000300800 */
[----:B------:R-:W2:Y:S02]  /*54dd0*/  LDL.LU R23, [R1+0x21c] ;  /* 0x00021c0001177983 */ /* 0x000ea40000300800 */
[----:B------:R-:W3:Y:S01]  /*54de0*/  LDL.LU R8, [R1+0x1f0] ;  /* 0x0001f00001087983 */ /* 0x000ee20000300800 */
[----:B------:R-:W3:Y:S01]  /*54df0*/  LDL.LU R9, [R1+0x1f4] ;  /* 0x0001f40001097983 */ /* 0x000ee20000300800 */
[----:B------:R-:W3:Y:S02]  /*54e00*/  LDL.LU R10, [R1+0x1f8] ;  /* 0x0001f800010a7983 */ /* 0x000ee40000300800 */
[----:B------:R-:W3:Y:S01]  /*54e10*/  LDL.LU R11, [R1+0x1fc] ;  /* 0x0001fc00010b7983 */ /* 0x000ee20000300800 */
[----:B--2---:R-:W-:Y:S01]  /*54e20*/  HMMA.16816.F32 R20, R16, R14, R20 ;  /* 0x0000000e1014723c */ /* 0x004fe20000001814 */
[----:B---3--:R-:W-:Y:S01]  /*54e30*/  STL.64 [R1+0x3cf0], R10 ;  /* 0x003cf00a01007387 */ /* 0x008fe20000100a00 */
[----:B------:R0:W-:Y:S03]  /*54e40*/  STL.64 [R1+0x3ce8], R8 ;  /* 0x003ce80801007387 */ /* 0x0001e60000100a00 */
[----:B0-----:R-:W2:Y:S01]  /*54e50*/  LDL.LU R8, [R1+0x200] ;  /* 0x0002000001087983 */ /* 0x001ea20000300800 */
[----:B------:R-:W2:Y:S02]  /*54e60*/  LDL.LU R9, [R1+0x204] ;  /* 0x0002040001097983 */ /* 0x000ea40000300800 */
[----:B------:R-:W2:Y:S02]  /*54e70*/  LDL.LU R10, [R1+0x208] ;  /* 0x00020800010a7983 */ /* 0x000ea40000300800 */
[----:B------:R-:W2:Y:S01]  /*54e80*/  LDL.LU R11, [R1+0x20c] ;  /* 0x00020c00010b7983 */ /* 0x000ea20000300800 */
[----:B------:R-:W-:Y:S01]  /*54e90*/  STL.64 [R1+0x3cc8], R6 ;  /* 0x003cc80601007387 */ /* 0x000fe20000100a00 */
[----:B----4-:R0:W-:Y:S02]  /*54ea0*/  STL.64 [R1+0x3cc0], R4 ;  /* 0x003cc00401007387 */ /* 0x0101e40000100a00 */
[----:B------:R-:W3:Y:S02]  /*54eb0*/  LDL.LU R24, [R1+0x1d0] ;  /* 0x0001d00001187983 */ /* 0x000ee40000300800 */
[----:B------:R-:W3:Y:S01]  /*54ec0*/  LDL.LU R25, [R1+0x1d4] ;  /* 0x0001d40001197983 */ /* 0x000ee20000300800 */
[----:B------:R-:W3:Y:S01]  /*54ed0*/  LDL.LU R26, [R1+0x1d8] ;  /* 0x0001d800011a7983 */ /* 0x000ee20000300800 */
[----:B------:R-:W3:Y:S03]  /*54ee0*/  LDL.LU R27, [R1+0x1dc] ;  /* 0x0001dc00011b7983 */ /* 0x000ee60000300800 */
[----:B0-----:R-:W4:Y:S01]  /*54ef0*/  LDL.LU R4, [R1+0x1e0] ;  /* 0x0001e00001047983 */ /* 0x001f220000300800 */
[----:B------:R-:W4:Y:S02]  /*54f00*/  LDL.LU R5, [R1+0x1e4] ;  /* 0x0001e40001057983 */ /* 0x000f240000300800 */
[----:B------:R-:W4:Y:S02]  /*54f10*/  LDL.LU R6, [R1+0x1e8] ;  /* 0x0001e80001067983 */ /* 0x000f240000300800 */
[----:B------:R-:W4:Y:S01]  /*54f20*/  LDL.LU R7, [R1+0x1ec] ;  /* 0x0001ec0001077983 */ /* 0x000f220000300800 */
[----:B------:R0:W-:Y:S01]  /*54f30*/  STL.64 [R1+0x210], R20 ;  /* 0x0002101401007387 */ /* 0x0001e20000100a00 */
[----:B------:R1:W-:Y:S03]  /*54f40*/  STL.64 [R1+0x218], R22 ;  /* 0x0002181601007387 */ /* 0x0003e60000100a00 */
[----:B0-----:R-:W2:Y:S01]  /*54f50*/  LDL.LU R21, [R1+0x3d00] ;  /* 0x003d000001157983 */ /* 0x001ea20000300800 */
[----:B-1----:R-:W-:-:S02]  /*54f60*/  IMAD.MOV.U32 R23, RZ, RZ, R14 ;  /* 0x000000ffff177224 */ /* 0x002fc400078e000e */
[----:B------:R-:W-:Y:S02]  /*54f70*/  IMAD.MOV.U32 R22, RZ, RZ, R15 ;  /* 0x000000ffff167224 */ /* 0x000fe400078e000f */
[----:B------:R-:W2:Y:S02]  /*54f80*/  LDL.LU.64 R14, [R1+0x3cf8] ;  /* 0x003cf800010e7983 */ /* 0x000ea40000300a00 */
[C---:B--2---:R-:W-:Y:S01]  /*54f90*/  HMMA.16816.F32 R8, R16.reuse, R14, R8 ;  /* 0x0000000e1008723c */ /* 0x044fe20000001808 */
[----:B------:R-:W-:Y:S02]  /*54fa0*/  IMAD.MOV.U32 R20, RZ, RZ, R14 ;  /* 0x000000ffff147224 */ /* 0x000fe400078e000e */
[----:B------:R-:W-:Y:S11]  /*54fb0*/  IMAD.MOV.U32 R28, RZ, RZ, R15 ;  /* 0x000000ffff1c7224 */ /* 0x000ff600078e000f */
[----:B------:R-:W-:Y:S09]  /*54fc0*/  @!UPT UIADD3 URZ, URZ, URZ, URZ ;  /* 0x0000003f3f3ff290 */ /* 0x000ff2000fffe03f */
[----:B------:R-:W-:Y:S01]  /*54fd0*/  STL.64 [R1+0x200], R8 ;  /* 0x0002000801007387 */ /* 0x000fe20000100a00 */
[----:B------:R0:W-:Y:S03]  /*54fe0*/  STL.64 [R1+0x208], R10 ;  /* 0x0002080a01007387 */ /* 0x0001e60000100a00 */
[----:B0-----:R-:W2:Y:S01]  /*54ff0*/  LDL.LU.64 R10, [R1+0x3cf0] ;  /* 0x003cf000010a7983 */ /* 0x001ea20000300a00 */
[----:B------:R-:W2:Y:S02]  /*55000*/  LDL.LU.64 R8, [R1+0x3ce8] ;  /* 0x003ce80001087983 */ /* 0x000ea40000300a00 */
[----:B------:R-:W2:Y:S02]  /*55010*/  LDL.LU.64 R14, [R1+0x3ce0] ;  /* 0x003ce000010e7983 */ /* 0x000ea40000300a00 */
[----:B------:R-:W2:Y:S01]  /*55020*/  LDL.LU.64 R12, [R1+0x3cd8] ;  /* 0x003cd800010c7983 */ /* 0x000ea20000300a00 */
[----:B------:R-:W-:Y:S01]  /*55030*/  STL.64 [R1+0x3c80], R22 ;  /* 0x003c801601007387 */ /* 0x000fe20000100a00 */
[----:B------:R0:W-:Y:S03]  /*55040*/  STL.64 [R1+0x3c78], R20 ;  /* 0x003c781401007387 */ /* 0x0001e60000100a00 */
[----:B0-----:R-:W2:Y:S01]  /*55050*/  LDL.LU R20, [R1+0x1a0] ;  /* 0x0001a00001147983 */ /* 0x001ea20000300800 */
[----:B------:R-:W2:Y:S02]  /*55060*/  LDL.LU R21, [R1+0x1a4] ;  /* 0x0001a40001157983 */ /* 0x000ea40000300800 */
[----:B------:R-:W2:Y:S02]  /*55070*/  LDL.LU R22, [R1+0x1a8] ;  /* 0x0001a80001167983 */ /* 0x000ea40000300800 */
[----:B------:R-:W2:Y:S02]  /*55080*/  LDL.LU R23, [R1+0x1ac] ;  /* 0x0001ac0001177983 */ /* 0x000ea40000300800 */
[----:B--2---:R-:W-:Y:S01]  /*55090*/  STL.64 [R1+0x3c98], R22 ;  /* 0x003c981601007387 */ /* 0x004fe20000100a00 */
[----:B------:R0:W-:Y:S03]  /*550a0*/  STL.64 [R1+0x3c90], R20 ;  /* 0x003c901401007387 */ /* 0x0001e60000100a00 */
[----:B0-----:R-:W2:Y:S01]  /*550b0*/  LDL.LU R20, [R1+0x1b0] ;  /* 0x0001b00001147983 */ /* 0x001ea20000300800 */
[----:B------:R-:W2:Y:S02]  /*550c0*/  LDL.LU R21, [R1+0x1b4] ;  /* 0x0001b40001157983 */ /* 0x000ea40000300800 */
[----:B------:R-:W2:Y:S02]  /*550d0*/  LDL.LU R22, [R1+0x1b8] ;  /* 0x0001b80001167983 */ /* 0x000ea40000300800 */
[----:B------:R-:W2:Y:S01]  /*550e0*/  LDL.LU R23, [R1+0x1bc] ;  /* 0x0001bc0001177983 */ /* 0x000ea20000300800 */
[C---:B------:R-:W-:Y:S01]  /*550f0*/  HMMA.16816.F32 R8, R16.reuse, R14, R8 ;  /* 0x0000000e1008723c */ /* 0x040fe20000001808 */
[----:B--2---:R-:W-:Y:S01]  /*55100*/  STL.64 [R1+0x3cb0], R22 ;  /* 0x003cb01601007387 */ /* 0x004fe20000100a00 */
[----:B------:R0:W-:Y:S03]  /*55110*/  STL.64 [R1+0x3ca8], R20 ;  /* 0x003ca81401007387 */ /* 0x0001e60000100a00 */
[----:B0-----:R-:W2:Y:S01]  /*55120*/  LDL.LU R20, [R1+0x1c0] ;  /* 0x0001c00001147983 */ /* 0x001ea20000300800 */
[----:B------:R-:W2:Y:S02]  /*55130*/  LDL.LU R21, [R1+0x1c4] ;  /* 0x0001c40001157983 */ /* 0x000ea40000300800 */
[----:B------:R-:W2:Y:S02]  /*55140*/  LDL.LU R22, [R1+0x1c8] ;  /* 0x0001c80001167983 */ /* 0x000ea40000300800 */
[----:B------:R-:W2:Y:S11]  /*55150*/  LDL.LU R23, [R1+0x1cc] ;  /* 0x0001cc0001177983 */ /* 0x000eb60000300800 */
[----:B------:R-:W-:Y:S02]  /*55160*/  @!UPT UIADD3 URZ, URZ, URZ, URZ ;  /* 0x0000003f3f3ff290 */ /* 0x000fe4000fffe03f */
[----:B------:R-:W-:Y:S01]  /*55170*/  STL.64 [R1+0x1f0], R8 ;  /* 0x0001f00801007387 */ /* 0x000fe20000100a00 */
[----:B------:R0:W-:Y:S03]  /*55180*/  STL.64 [R1+0x1f8], R10 ;  /* 0x0001f80a01007387 */ /* 0x0001e60000100a00 */
[----:B0-----:R-:W4:Y:S01]  /*55190*/  LDL.LU.64 R10, [R1+0x3cd0] ;  /* 0x003cd000010a7983 */ /* 0x001f220000300a00 */
[----:B------:R-:W-:Y:S02]  /*551a0*/  STL.64 [R1+0x3b90], R14 ;  /* 0x003b900e01007387 */ /* 0x000fe40000100a00 */
[----:B------:R0:W-:Y:S02]  /*551b0*/  STL.64 [R1+0x3b88], R12 ;  /* 0x003b880c01007387 */ /* 0x0001e40000100a00 */
[----:B0-----:R-:W2:Y:S01]  /*551c0*/  LDL.LU R12, [R1+0x190] ;  /* 0x00019000010c7983 */ /* 0x001ea20000300800 */
[----:B------:R-:W2:Y:S02]  /*551d0*/  LDL.LU R13, [R1+0x194] ;  /* 0x00019400010d7983 */ /* 0x000ea40000300800 */
[----:B------:R-:W2:Y:S02]  /*551e0*/  LDL.LU R14, [R1+0x198] ;  /* 0x00019800010e7983 */ /* 0x000ea40000300800 */
[----:B------:R-:W2:Y:S01]  /*551f0*/  LDL.LU R15, [R1+0x19c] ;  /* 0x00019c00010f7983 */ /* 0x000ea20000300800 */
[C---:B----4-:R-:W-:Y:S11]  /*55200*/  HMMA.16816.F32 R4, R16.reuse, R10, R4 ;  /* 0x0000000a1004723c */ /* 0x050ff60000001804 */
[----:B------:R-:W-:Y:S11]  /*55210*/  @!UPT UIADD3 URZ, URZ, URZ, URZ ;  /* 0x0000003f3f3ff290 */ /* 0x000ff6000fffe03f */
[----:B------:R-:W-:Y:S01]  /*55220*/  @!UPT UIADD3 URZ, URZ, URZ, URZ ;  /* 0x0000003f3f3ff290 */ /* 0x000fe2000fffe03f */
        /* <DEDUP_REMOVED lines=8> */
[----:B------:R0:W-:Y:S03]  /*552b0*/  STL.64 [R1+0x1d8], R26 ;  /* 0x0001d81a01007387 */ /* 0x0001e60000100a00 */
[----:B0-----:R-:W2:Y:S01]  /*552c0*/  LDL.LU.64 R26, [R1+0x3cb8] ;  /* 0x003cb800011a7983 */ /* 0x001ea20000300a00 */
[----:B------:R-:W-:Y:S02]  /*552d0*/  STL.64 [R1+0x3c00], R6 ;  /* 0x003c000601007387 */ /* 0x000fe40000100a00 */
[----:B----4-:R-:W-:Y:S01]  /*552e0*/  STL [R1+0x3bf8], R5 ;  /* 0x003bf80501007387 */ /* 0x010fe20000100800 */
[C---:B--2---:R-:W-:Y:S01]  /*552f0*/  HMMA.16816.F32 R20, R16.reuse, R26, R20 ;  /* 0x0000001a1014723c */ /* 0x044fe20000001814 */
[----:B------:R-:W-:Y:S11]  /*55300*/  IMAD.MOV.U32 R9, RZ, RZ, R26 ;  /* 0x000000ffff097224 */ /* 0x000ff600078e001a */
[----:B------:R-:W-:Y:S11]  /*55310*/  @!UPT UIADD3 URZ, URZ, URZ, URZ ;  /* 0x0000003f3f3ff290 */ /* 0x000ff6000fffe03f */
[----:B------:R-:W-:Y:S01]  /*55320*/  STL.64 [R1+0x1c0], R20 ;  /* 0x0001c01401007387 */ /* 0x000fe20000100a00 */
[----:B------:R0:W-:Y:S03]  /*55330*/  STL.64 [R1+0x1c8], R22 ;  /* 0x0001c81601007387 */ /* 0x0001e60000100a00 */
[----:B0-----:R-:W2:Y:S01]  /*55340*/  LDL.LU.64 R22, [R1+0x3cb0] ;  /* 0x003cb00001167983 */ /* 0x001ea20000300a00 */
[----:B------:R-:W2:Y:S02]  /*55350*/  LDL.LU.64 R20, [R1+0x3ca8] ;  /* 0x003ca80001147983 */ /* 0x000ea40000300a00 */
[----:B------:R-:W2:Y:S02]  /*55360*/  LDL.LU.64 R26, [R1+0x3ca0] ;  /* 0x003ca000011a7983 */ /* 0x000ea40000300a00 */
[C---:B--2---:R-:W-:Y:S01]  /*55370*/  HMMA.16816.F32 R24, R16.reuse, R26, R20 ;  /* 0x0000001a1018723c */ /* 0x044fe20000001814 */
[----:B------:R-:W2:Y:S01]  /*55380*/  LDL.LU.64 R22, [R1+0x3c98] ;  /* 0x003c980001167983 */ /* 0x000ea20000300a00 */
[----:B------:R-:W2:Y:S11]  /*55390*/  LDL.LU.64 R20, [R1+0x3c90] ;  /* 0x003c900001147983 */ /* 0x000eb60000300a00 */
[----:B------:R-:W-:Y:S10]  /*553a0*/  @!UPT UIADD3 URZ, URZ, URZ, URZ ;  /* 0x0000003f3f3ff290 */ /* 0x000ff4000fffe03f */
[----:B------:R-:W-:Y:S01]  /*553b0*/  STL.64 [R1+0x1b0], R24 ;  /* 0x0001b01801007387 */ /* 0x000fe20000100a00 */
[----:B------:R0:W-:Y:S03]  /*553c0*/  STL.64 [R1+0x1b8], R26 ;  /* 0x0001b81a01007387 */ /* 0x0001e60000100a00 */
[----:B0-----:R-:W2:Y:S02]  /*553d0*/  LDL.LU.64 R26, [R1+0x3c88] ;  /* 0x003c8800011a7983 */ /* 0x001ea40000300a00 */
[C---:B--2---:R-:W-:Y:S01]  /*553e0*/  HMMA.16816.F32 R20, R16.reuse, R26, R20 ;  /* 0x0000001a1014723c */ /* 0x044fe20000001814 */
[----:B------:R-:W-:Y:S02]  /*553f0*/  IMAD.MOV.U32 R8, RZ, RZ, R26 ;  /* 0x000000ffff087224 */ /* 0x000fe400078e001a */
[----:B------:R-:W-:Y:S11]  /*55400*/  IMAD.MOV.U32 R3, RZ, RZ, R27 ;  /* 0x000000ffff037224 */ /* 0x000ff600078e001b */
[----:B------:R-:W-:Y:S09]  /*55410*/  @!UPT UIADD3 URZ, URZ, URZ, URZ ;  /* 0x0000003f3f3ff290 */ /* 0x000ff2000fffe03f */
[----:B------:R-:W-:Y:S01]  /*55420*/  STL.64 [R1+0x1a0], R20 ;  /* 0x0001a01401007387 */ /* 0x000fe20000100a00 */
[----:B------:R0:W-:Y:S03]  /*55430*/  STL.64 [R1+0x1a8], R22 ;  /* 0x0001a81601007387 */ /* 0x0001e60000100a00 */
[----:B0-----:R-:W2:Y:S01]  /*55440*/  LDL.LU.64 R22, [R1+0x3c80] ;  /* 0x003c800001167983 */ /* 0x001ea20000300a00 */
[----:B------:R-:W3:Y:S02]  /*55450*/  LDL.LU.64 R20, [R1+0x3c78] ;  /* 0x003c780001147983 */ /* 0x000ee40000300a00 */
[----:B------:R-:W4:Y:S02]  /*55460*/  LDL.LU.64 R26, [R1+0x3c70] ;  /* 0x003c7000011a7983 */ /* 0x000f240000300a00 */
[----:B------:R-:W-:Y:S01]  /*55470*/  STL.64 [R1+0x3b80], R10 ;  /* 0x003b800a01007387 */ /* 0x000fe20000100a00 */
[----:B------:R4:W-:Y:S02]  /*55480*/  STL.64 [R1+0x3b78], R8 ;  /* 0x003b780801007387 */ /* 0x0009e40000100a00 */
[----:B----4-:R-:W-:Y:S01]  /*55490*/  HMMA.16816.F32 R8, R16, R26, R12 ;  /* 0x0000001a1008723c */ /* 0x010fe2000000180c */
[----:B------:R-:W-:Y:S11]  /*554a0*/  IMAD.MOV.U32 R29, RZ, RZ, R27 ;  /* 0x000000ffff1d7224 */ /* 0x000ff600078e001b */
[----:B------:R-:W-:Y:S11]  /*554b0*/  @!UPT UIADD3 URZ, URZ, URZ, URZ ;  /* 0x0000003f3f3ff290 */ /* 0x000ff6000fffe03f */
[----:B------:R-:W-:Y:S01]  /*554c0*/  STL.64 [R1+0x190], R8 ;  /* 0x0001900801007387 */ /* 0x000fe20000100a00 */
[----:B------:R-:W-:Y:S02]  /*554d0*/  STL.64 [R1+0x198], R10 ;  /* 0x0001980a01007387 */ /* 0x000fe40000100a00 */
[----:B------:R-:W4:Y:S02]  /*554e0*/  LDL R27, [R1+0x694] ;  /* 0x00069400011b7983 */ /* 0x000f240000100800 */
[----:B------:R-:W-:Y:S01]  /*554f0*/  IMAD.MOV.U32 R2, RZ, RZ, R26 ;  /* 0x000000ffff027224 */ /* 0x000fe200078e001a */
[----:B----4-:R0:W-:Y:S01]  /*55500*/  STL [R1+0x3b74], R27 ;  /* 0x003b741b01007387 */ /* 0x0101e20000100800 */
[----:B------:R-:W4:Y:S02]  /*55510*/  LDL.LU R24, [R1+0xe0] ;  /* 0x0000e00001187983 */ /* 0x000f240000300800 */
[----:B------:R-:W4:Y:S02]  /*55520*/  LDL.LU R25, [R1+0xe4] ;  /* 0x0000e40001197983 */ /* 0x000f240000300800 */
[----:B------:R-:W2:Y:S01]  /*55530*/  LDL.LU R26, [R1+0xe8] ;  /* 0x0000e800011a7983 */ /* 0x000ea20000300800 */
[----:B0-----:R-:W2:Y:S04]  /*55540*/  LDL.LU R27, [R1+0xec] ;  /* 0x0000ec00011b7983 */ /* 0x001ea80000300800 */
[----:B--2---:R-:W-:Y:S01]  /*55550*/  STL.64 [R1+0x3ba0], R26 ;  /* 0x003ba01a01007387 */ /* 0x004fe20000100a00 */
[----:B----4-:R0:W-:Y:S02]  /*55560*/  STL.64 [R1+0x3b98], R24 ;  /* 0x003b981801007387 */ /* 0x0101e40000100a00 */
[----:B------:R-:W2:Y:S02]  /*55570*/  LDL.LU R8, [R1+0xf0] ;  /* 0x0000f00001087983 */ /* 0x000ea40000300800 */
[----:B------:R-:W2:Y:S01]  /*55580*/  LDL.LU R9, [R1+0xf4] ;  /* 0x0000f40001097983 */ /* 0x000ea20000300800 */
[----:B------:R-:W4:Y:S01]  /*55590*/  LDL.LU R10, [R1+0xf8] ;  /* 0x0000f800010a7983 */ /* 0x000f220000300800 */
[----:B------:R-:W4:Y:S02]  /*555a0*/  LDL.LU R11, [R1+0xfc] ;  /* 0x0000fc00010b7983 */ /* 0x000f240000300800 */
[----:B---3--:R-:W-:-:S02]  /*555b0*/  IMAD.MOV.U32 R14, RZ, RZ, R20 ;  /* 0x000000ffff0e7224 */ /* 0x008fc400078e0014 */
[----:B------:R-:W-:Y:S01]  /*555c0*/  IMAD.MOV.U32 R15, RZ, RZ, R28 ;  /* 0x000000ffff0f7224 */ /* 0x000fe200078e001c */
[----:B----4-:R1:W-:Y:S01]  /*555d0*/  STL.64 [R1+0x3bb0], R10 ;  /* 0x003bb00a01007387 */ /* 0x0103e20000100a00 */
[----:B--2---:R-:W-:Y:S02]  /*555e0*/  STL.64 [R1+0x3ba8], R8 ;  /* 0x003ba80801007387 */ /* 0x004fe40000100a00 */
[----:B------:R-:W2:Y:S02]  /*555f0*/  LDL.LU R20, [R1+0x3c68] ;  /* 0x003c680001147983 */ /* 0x000ea40000300800 */
[----:B------:R-:W-:Y:S01]  /*55600*/  STL.64 [R1+0x3bb8], R14 ;  /* 0x003bb80e01007387 */ /* 0x000fe20000100a00 */
[----:B0-----:R-:W3:Y:S01]  /*55610*/  LDL.LU R24, [R1+0x100] ;  /* 0x0001000001187983 */ /* 0x001ee20000300800 */
[----:B------:R-:W3:Y:S02]  /*55620*/  LDL.LU R25, [R1+0x104] ;  /* 0x0001040001197983 */ /* 0x000ee40000300800 */
[----:B------:R-:W4:Y:S02]  /*55630*/  LDL.LU R26, [R1+0x108] ;  /* 0x00010800011a7983 */ /* 0x000f240000300800 */
[----:B------:R-:W4:Y:S02]  /*55640*/  LDL.LU R27, [R1+0x10c] ;  /* 0x00010c00011b7983 */ /* 0x000f240000300800 */
[----:B-1----:R-:W-:-:S02]  /*55650*/  IMAD.MOV.U32 R10, RZ, RZ, R23 ;  /* 0x000000ffff0a7224 */ /* 0x002fc400078e0017 */
[----:B------:R-:W-:Y:S01]  /*55660*/  IMAD.MOV.U32 R11, RZ, RZ, R22 ;  /* 0x000000ffff0b7224 */ /* 0x000fe200078e0016 */
[----:B----4-:R0:W-:Y:S01]  /*55670*/  STL.64 [R1+0x3bc8], R26 ;  /* 0x003bc81a01007387 */ /* 0x0101e20000100a00 */
[----:B---3--:R-:W-:Y:S03]  /*55680*/  STL.64 [R1+0x3bc0], R24 ;  /* 0x003bc01801007387 */ /* 0x008fe60000100a00 */
[----:B------:R-:W-:Y:S02]  /*55690*/  STL.64 [R1+0x3bd0], R10 ;  /* 0x003bd00a01007387 */ /* 0x000fe40000100a00 */
[----:B0-----:R-:W-:Y:S02]  /*556a0*/  IMAD.MOV.U32 R27, RZ, RZ, R4 ;  /* 0x000000ffff1b7224 */ /* 0x001fe400078e0004 */
[----:B------:R-:W3:Y:S01]  /*556b0*/  LDL.LU R4, [R1+0x140] ;  /* 0x0001400001047983 */ /* 0x000ee20000300800 */
[----:B------:R-:W3:Y:S02]  /*556c0*/  LDL.LU R5, [R1+0x144] ;  /* 0x0001440001057983 */ /* 0x000ee40000300800 */
[----:B------:R-:W4:Y:S02]  /*556d0*/  LDL.LU R6, [R1+0x148] ;  /* 0x0001480001067983 */ /* 0x000f240000300800 */
[----:B------:R-:W4:Y:S02]  /*556e0*/  LDL.LU R7, [R1+0x14c] ;  /* 0x00014c0001077983 */ /* 0x000f240000300800 */
[----:B----4-:R2:W-:Y:S01]  /*556f0*/  STL.64 [R1+0x3c10], R6 ;  /* 0x003c100601007387 */ /* 0x0105e20000100a00 */
[----:B---3--:R-:W-:Y:S02]  /*55700*/  STL.64 [R1+0x3c08], R4 ;  /* 0x003c080401007387 */ /* 0x008fe40000100a00 */
[----:B--2---:R-:W-:-:S02]  /*55710*/  IMAD.MOV.U32 R6, RZ, RZ, R20 ;  /* 0x000000ffff067224 */ /* 0x004fc400078e0014 */
[----:B------:R-:W-:-:S05]  /*55720*/  IMAD.MOV.U32 R7, RZ, RZ, R0 ;  /* 0x000000ffff077224 */ /* 0x000fca00078e0000 */
[----:B------:R0:W-:Y:S04]  /*55730*/  STL.64 [R1+0x3c20], R6 ;  /* 0x003c200601007387 */ /* 0x0001e80000100a00 */
[----:B0-----:R-:W2:Y:S04]  /*55740*/  LDL.LU.64 R6, [R1+0x78] ;  /* 0x0000780001067983 */ /* 0x001ea80000300a00 */
[----:B--2---:R0:W-:Y:S04]  /*55750*/  STL.64 [R1+0x3c38], R6 ;  /* 0x003c380601007387 */ /* 0x0041e80000100a00 */
[----:B0-----:R-:W2:Y:S04]  /*55760*/  LDL.LU.64 R6, [R1+0x88] ;  /* 0x0000880001067983 */ /* 0x001ea80000300a00 */
[----:B--2---:R0:W-:Y:S04]  /*55770*/  STL.64 [R1+0x3c50], R6 ;  /* 0x003c500601007387 */ /* 0x0041e80000100a00 */
[----:B0-----:R-:W2:Y:S01]  /*55780*/  LDL.LU.64 R6, [R1+0x98] ;  /* 0x0000980001067983 */ /* 0x001ea20000300a00 */
[----:B------:R-:W3:Y:S02]  /*55790*/  LDL.LU.64 R22, [R1+0x58] ;  /* 0x0000580001167983 */ /* 0x000ee40000300a00 */
[----:B------:R-:W-:Y:S01]  /*557a0*/  IMAD.MOV.U32 R26, RZ, RZ, R21 ;  /* 0x000000ffff1a7224 */ /* 0x000fe200078e0015 */
[----:B---3--:R0:W-:Y:S01]  /*557b0*/  STL.64 [R1+0x3c18], R22 ;  /* 0x003c181601007387 */ /* 0x0081e20000100a00 */
[----:B------:R-:W3:Y:S02]  /*557c0*/  LDL.LU R20, [R1+0x150] ;  /* 0x0001500001147983 */ /* 0x000ee40000300800 */
[----:B------:R-:W3:Y:S01]  /*557d0*/  LDL.LU R21, [R1+0x154] ;  /* 0x0001540001157983 */ /* 0x000ee20000300800 */
[----:B0-----:R-:W4:Y:S01]  /*557e0*/  LDL.LU R22, [R1+0x158] ;  /* 0x0001580001167983 */ /* 0x001f220000300800 */
[----:B------:R-:W4:Y:S03]  /*557f0*/  LDL.LU R23, [R1+0x15c] ;  /* 0x00015c0001177983 */ /* 0x000f260000300800 */
[----:B----4-:R-:W-:Y:S01]  /*55800*/  STL.64 [R1+0x3c30], R22 ;  /* 0x003c301601007387 */ /* 0x010fe20000100a00 */
[----:B---3--:R0:W-:Y:S03]  /*55810*/  STL.64 [R1+0x3c28], R20 ;  /* 0x003c281401007387 */ /* 0x0081e60000100a00 */
[----:B0-----:R-:W3:Y:S01]  /*55820*/  LDL.LU R20, [R1+0x160] ;  /* 0x0001600001147983 */ /* 0x001ee20000300800 */
[----:B------:R-:W3:Y:S02]  /*55830*/  LDL.LU R21, [R1+0x164] ;  /* 0x0001640001157983 */ /* 0x000ee40000300800 */
[----:B------:R-:W4:Y:S02]  /*55840*/  LDL.LU R22, [R1+0x168] ;  /* 0x0001680001167983 */ /* 0x000f240000300800 */
[----:B------:R-:W4:Y:S02]  /*55850*/  LDL.LU R23, [R1+0x16c] ;  /* 0x00016c0001177983 */ /* 0x000f240000300800 */
        /* <DEDUP_REMOVED lines=10> */
[----:B------:R-:W3:Y:S02]  /*55900*/  LDL.LU R22, [R1+0x188] ;  /* 0x0001880001167983 */ /* 0x000ee40000300800 */
[----:B------:R-:W3:Y:S01]  /*55910*/  LDL.LU R23, [R1+0x18c] ;  /* 0x00018c0001177983 */ /* 0x000ee20000300800 */
[----:B------:R0:W-:Y:S01]  /*55920*/  STL.64 [R1+0x3be8], R26 ;  /* 0x003be81a01007387 */ /* 0x0001e20000100a00 */
[----:B------:R-:W4:Y:S02]  /*55930*/  LDL.LU R24, [R1+0x130] ;  /* 0x0001300001187983 */ /* 0x000f240000300800 */
[----:B------:R-:W4:Y:S01]  /*55940*/  LDL.LU R25, [R1+0x134] ;  /* 0x0001340001197983 */ /* 0x000f220000300800 */
        /* <DEDUP_REMOVED lines=10> */
[----:B------:R-:W-:Y:S02]  /*559f0*/  STL [R1+0x3b28], R29 ;  /* 0x003b281d01007387 */ /* 0x000fe40000100800 */
[----:B------:R-:W-:Y:S02]  /*55a00*/  STL [R1+0x3b24], R2 ;  /* 0x003b240201007387 */ /* 0x000fe40000100800 */
[----:B--2---:R-:W-:-:S02]  /*55a10*/  IMAD.MOV.U32 R28, RZ, RZ, R6 ;  /* 0x000000ffff1c7224 */ /* 0x004fc400078e0006 */
[----:B------:R-:W-:Y:S01]  /*55a20*/  IMAD.MOV.U32 R0, RZ, RZ, R7 ;  /* 0x000000ffff007224 */ /* 0x000fe200078e0007 */
[C---:B---3--:R-:W-:Y:S11]  /*55a30*/  HMMA.16816.F32 R20, R16.reuse, R6, R20 ;  /* 0x000000061014723c */ /* 0x048ff60000001814 */
[----:B------:R-:W-:Y:S11]  /*55a40*/  @!UPT UIADD3 URZ, URZ, URZ, URZ ;  /* 0x0000003f3f3ff290 */ /* 0x000ff6000fffe03f */
[----:B------:R-:W-:Y:S01]  /*55a50*/  @!UPT UIADD3 URZ, URZ, URZ, URZ ;  /* 0x0000003f3f3ff290 */ /* 0x000fe2000fffe03f */
[----:B------:R-:W-:Y:S01]  /*55a60*/  STL.64 [R1+0x180], R20 ;  /* 0x0001801401007387 */ /* 0x000fe20000100a00 */
[----:B------:R0:W-:Y:S03]  /*55a70*/  STL.64 [R1+0x188], R22 ;  /* 0x0001881601007387 */ /* 0x0001e60000100a00 */
[----:B0-----:R-:W2:Y:S01]  /*55a80*/  LDL.LU.64 R22, [R1+0x3c60] ;  /* 0x003c600001167983 */ /* 0x001ea20000300a00 */
[----:B------:R-:W2:Y:S02]  /*55a90*/  LDL.LU.64 R20, [R1+0x3c58] ;  /* 0x003c580001147983 */ /* 0x000ea40000300a00 */
[----:B------:R-:W2:Y:S02]  /*55aa0*/  LDL.LU.64 R6, [R1+0x3c50] ;  /* 0x003c500001067983 */ /* 0x000ea40000300a00 */
[----:B------:R-:W-:Y:S01]  /*55ab0*/  STL [R1+0x3b30], R0 ;  /* 0x003b300001007387 */ /* 0x000fe20000100800 */
[----:B------:R-:W-:Y:S01]  /*55ac0*/  STL [R1+0x3b2c], R28 ;  /* 0x003b2c1c01007387 */ /* 0x000fe20000100800 */
[----:B--2---:R-:W-:Y:S01]  /*55ad0*/  HMMA.16816.F32 R20, R16, R6, R20 ;  /* 0x000000061014723c */ /* 0x004fe20000001814 */
[----:B------:R-:W-:-:S02]  /*55ae0*/  IMAD.MOV.U32 R29, RZ, RZ, R6 ;  /* 0x000000ffff1d7224 */ /* 0x000fc400078e0006 */
[----:B------:R-:W-:Y:S11]  /*55af0*/  IMAD.MOV.U32 R2, RZ, RZ, R7 ;  /* 0x000000ffff027224 */ /* 0x000ff600078e0007 */
[----:B------:R-:W-:Y:S09]  /*55b00*/  @!UPT UIADD3 URZ, URZ, URZ, URZ ;  /* 0x0000003f3f3ff290 */ /* 0x000ff2000fffe03f */
        /* <DEDUP_REMOVED lines=18> */
[C---:B--2---:R-:W-:Y:S03]  /*55c30*/  HMMA.16816.F32 R4, R16.reuse, R6, R20 ;  /* 0x000000061004723c */ /* 0x044fe60000001814 */
[----:B------:R-:W2:Y:S11]  /*55c40*/  LDL.LU.64 R22, [R1+0x3c18] ;  /* 0x003c180001167983 */ /* 0x000eb60000300a00 */
[----:B------:R-:W-:Y:S09]  /*55c50*/  @!UPT UIADD3 URZ, URZ, URZ, URZ ;  /* 0x0000003f3f3ff290 */ /* 0x000ff2000fffe03f */
[----:B------:R-:W-:Y:S01]  /*55c60*/  STL.64 [R1+0x5b0], R4 ;  /* 0x0005b00401007387 */ /* 0x000fe20000100a00 */
[----:B------:R0:W-:Y:S03]  /*55c70*/  STL.64 [R1+0x5b8], R6 ;  /* 0x0005b80601007387 */ /* 0x0001e60000100a00 */
[----:B0-----:R-:W3:Y:S01]  /*55c80*/  LDL.LU.64 R6, [R1+0x3c10] ;  /* 0x003c100001067983 */ /* 0x001ee20000300a00 */
[----:B------:R-:W3:Y:S02]  /*55c90*/  LDL.LU.64 R4, [R1+0x3c08] ;  /* 0x003c080001047983 */ /* 0x000ee40000300a00 */
[----:B--2---:R-:W-:Y:S02]  /*55ca0*/  IMAD.MOV.U32 R2, RZ, RZ, R22 ;  /* 0x000000ffff027224 */ /* 0x004fe400078e0016 */
[----:B------:R-:W-:Y:S01]  /*55cb0*/  IMAD.MOV.U32 R29, RZ, RZ, R23 ;  /* 0x000000ffff1d7224 */ /* 0x000fe200078e0017 */
[C---:B---3--:R-:W-:Y:S11]  /*55cc0*/  HMMA.16816.F32 R4, R16.reuse, R22, R4 ;  /* 0x000000161004723c */ /* 0x048ff60000001804 */
[----:B------:R-:W-:Y:S11]  /*55cd0*/  @!UPT UIADD3 URZ, URZ, URZ, URZ ;  /* 0x0000003f3f3ff290 */ /* 0x000ff6000fffe03f */
[----:B------:R-:W-:Y:S01]  /*55ce0*/  @!UPT UIADD3 URZ, URZ, URZ, URZ ;  /* 0x0000003f3f3ff290 */ /* 0x000fe2000fffe03f */
[----:B------:R-:W-:Y:S01]  /*55cf0*/  STL.64 [R1+0x5a0], R4 ;  /* 0x0005a00401007387 */ /* 0x000fe20000100a00 */
[----:B------:R0:W-:Y:S03]  /*55d00*/  STL.64 [R1+0x5a8], R6 ;  /* 0x0005a80601007387 */ /* 0x0001e60000100a00 */
[----:B0-----:R-:W2:Y:S01]  /*55d10*/  LDL.LU.64 R6, [R1+0x3c00] ;  /* 0x003c000001067983 */ /* 0x001ea20000300a00 */
[----:B------:R-:W3:Y:S02]  /*55d20*/  LDL.LU R5, [R1+0x3bf8] ;  /* 0x003bf80001057983 */ /* 0x000ee40000300800 */
[----:B------:R-:W4:Y:S02]  /*55d30*/  LDL.LU.64 R22, [R1+0x3bf0] ;  /* 0x003bf00001167983 */ /* 0x000f240000300a00 */
[----:B------:R-:W2:Y:S01]  /*55d40*/  LDL R4, [R1+0x4bc] ;  /* 0x0004bc0001047983 */ /* 0x000ea20000100800 */
[----:B----4-:R-:W-:Y:S01]  /*55d50*/  HMMA.16816.F32 R16, R16, R22, R24 ;  /* 0x000000161010723c */ /* 0x010fe20000001818 */
[----:B------:R-:W4:Y:S01]  /*55d60*/  LDL.LU.64 R26, [R1+0x3be8] ;  /* 0x003be800011a7983 */ /* 0x000f220000300a00 */
[----:B------:R-:W-:-:S02]  /*55d70*/  IMAD.MOV.U32 R28, RZ, RZ, R22 ;  /* 0x000000ffff1c7224 */ /* 0x000fc400078e0016 */
[----:B------:R-:W-:Y:S11]  /*55d80*/  IMAD.MOV.U32 R0, RZ, RZ, R23 ;  /* 0x000000ffff007224 */ /* 0x000ff600078e0017 */
[----:B------:R-:W-:Y:S08]  /*55d90*/  @!UPT UIADD3 URZ, URZ, URZ, URZ ;  /* 0x0000003f3f3ff290 */ /* 0x000ff0000fffe03f */
[----:B------:R0:W-:Y:S01]  /*55da0*/  STL.64 [R1+0x570], R16 ;  /* 0x0005701001007387 */ /* 0x0001e20000100a00 */
[----:B------:R1:W-:Y:S02]  /*55db0*/  STL.64 [R1+0x578], R18 ;  /* 0x0005781201007387 */ /* 0x0003e40000100a00 */
[----:B------:R-:W4:Y:S02]  /*55dc0*/  LDL.LU.64 R22, [R1+0x3be0] ;  /* 0x003be00001167983 */ /* 0x000f240000300a00 */
[----:B------:R-:W4:Y:S01]  /*55dd0*/  LDL.LU.64 R20, [R1+0x3bd8] ;  /* 0x003bd80001147983 */ /* 0x000f220000300a00 */
[----:B0-----:R-:W2:Y:S01]  /*55de0*/  LDL.LU R16, [R1+0xd0] ;  /* 0x0000d00001107983 */ /* 0x001ea20000300800 */
[----:B------:R-:W2:Y:S02]  /*55df0*/  LDL.LU R17, [R1+0xd4] ;  /* 0x0000d40001117983 */ /* 0x000ea40000300800 */
[----:B-1----:R-:W2:Y:S02]  /*55e00*/  LDL.LU R18, [R1+0xd8] ;  /* 0x0000d80001127983 */ /* 0x002ea40000300800 */
[----:B------:R-:W2:Y:S01]  /*55e10*/  LDL.LU R19, [R1+0xdc] ;  /* 0x0000dc0001137983 */ /* 0x000ea20000300800 */
[C---:B----4-:R-:W-:Y:S01]  /*55e20*/  HMMA.16816.F32 R24, R20.reuse, R26, R8 ;  /* 0x0000001a1418723c */ /* 0x050fe20000001808 */
[----:B------:R-:W4:Y:S11]  /*55e30*/  LDL.LU.64 R10, [R1+0x3bd0] ;  /* 0x003bd000010a7983 */ /* 0x000f360000300a00 */
[----:B------:R-:W-:Y:S11]  /*55e40*/  @!UPT UIADD3 URZ, URZ, URZ, URZ ;  /* 0x0000003f3f3ff290 */ /* 0x000ff6000fffe03f */
[----:B------:R-:W-:Y:S01]  /*55e50*/  STL.64 [R1+0x550], R24 ;  /* 0x0005501801007387 */ /* 0x000fe20000100a00 */
[----:B------:R0:W-:Y:S03]  /*55e60*/  STL.64 [R1+0x558], R26 ;  /* 0x0005581a01007387 */ /* 0x0001e60000100a00 */
[----:B0-----:R-:W2:Y:S01]  /*55e70*/  LDL.LU.64 R26, [R1+0x3bc8] ;  /* 0x003bc800011a7983 */ /* 0x001ea20000300a00 */
[----:B------:R-:W2:Y:S01]  /*55e80*/  LDL.LU.64 R24, [R1+0x3bc0] ;  /* 0x003bc00001187983 */ /* 0x000ea20000300a00 */
[C---:B----4-:R-:W-:Y:S02]  /*55e90*/  HMMA.16816.F32 R8, R20.reuse, R10, R12 ;  /* 0x0000000a1408723c */ /* 0x050fe4000000180c */
[----:B------:R-:W2:Y:S11]  /*55ea0*/  LDL.LU.64 R14, [R1+0x3bb8] ;  /* 0x003bb800010e7983 */ /* 0x000eb60000300a00 */
[----:B------:R-:W-:Y:S10]  /*55eb0*/  @!UPT UIADD3 URZ, URZ, URZ, URZ ;  /* 0x0000003f3f3ff290 */ /* 0x000ff4000fffe03f */
[----:B------:R-:W-:Y:S01]  /*55ec0*/  STL.64 [R1+0x530], R8 ;  /* 0x0005300801007387 */ /* 0x000fe20000100a00 */
[----:B------:R0:W-:Y:S03]  /*55ed0*/  STL.64 [R1+0x538], R10 ;  /* 0x0005380a01007387 */ /* 0x0001e60000100a00 */
[----:B0-----:R-:W4:Y:S01]  /*55ee0*/  LDL.LU.64 R10, [R1+0x3bb0] ;  /* 0x003bb000010a7983 */ /* 0x001f220000300a00 */
[----:B------:R-:W4:Y:S01]  /*55ef0*/  LDL.LU.64 R8, [R1+0x3ba8] ;  /* 0x003ba80001087983 */ /* 0x000f220000300a00 */
[C---:B--2---:R-:W-:Y:S02]  /*55f00*/  HMMA.16816.F32 R12, R20.reuse, R14, R24 ;  /* 0x0000000e140c723c */ /* 0x044fe40000001818 */
[----:B------:R-:W2:Y:S01]  /*55f10*/  LDL.LU.64 R26, [R1+0x3ba0] ;  /* 0x003ba000011a7983 */ /* 0x000ea20000300a00 */
[----:B------:R-:W2:Y:S11]  /*55f20*/  LDL.LU.64 R24, [R1+0x3b98] ;  /* 0x003b980001187983 */ /* 0x000eb60000300a00 */
[----:B------:R-:W-:Y:S09]  /*55f30*/  @!UPT UIADD3 URZ, URZ, URZ, URZ ;  /* 0x0000003f3f3ff290 */ /* 0x000ff2000fffe03f */
[----:B------:R-:W-:Y:S01]  /*55f40*/  STL.64 [R1+0x510], R12 ;  /* 0x0005100c01007387 */ /* 0x000fe20000100a00 */
[----:B------:R0:W-:Y:S03]  /*55f50*/  STL.64 [R1+0x518], R14 ;  /* 0x0005180e01007387 */ /* 0x0001e60000100a00 */
[----:B0-----:R-:W4:Y:S01]  /*55f60*/  LDL.LU.64 R14, [R1+0x3b90] ;  /* 0x003b9000010e7983 */ /* 0x001f220000300a00 */
[----:B------:R-:W2:Y:S01]  /*55f70*/  LDL.LU.64 R12, [R1+0x3b88] ;  /* 0x003b8800010c7983 */ /* 0x000ea20000300a00 */
[C---:B----4-:R-:W-:Y:S11]  /*55f80*/  HMMA.16816.F32 R8, R20.reuse, R14, R8 ;  /* 0x0000000e1408723c */ /* 0x050ff60000001808 */
[----:B------:R-:W-:Y:S11]  /*55f90*/  @!UPT UIADD3 URZ, URZ, URZ, URZ ;  /* 0x0000003f3f3ff290 */ /* 0x000ff6000fffe03f */
[----:B------:R-:W-:Y:S01]  /*55fa0*/  @!UPT UIADD3 URZ, URZ, URZ, URZ ;  /* 0x0000003f3f3ff290 */ /* 0x000fe2000fffe03f */
[----:B------:R-:W-:Y:S01]  /*55fb0*/  STL.64 [R1+0x500], R8 ;  /* 0x0005000801007387 */ /* 0x000fe20000100a00 */
[----:B------:R0:W-:Y:S03]  /*55fc0*/  STL.64 [R1+0x508], R10 ;  /* 0x0005080a01007387 */ /* 0x0001e60000100a00 */
[----:B0-----:R-:W2:Y:S01]  /*55fd0*/  LDL.LU.64 R10, [R1+0x3b80] ;  /* 0x003b8000010a7983 */ /* 0x001ea20000300a00 */
[----:B------:R-:W4:Y:S01]  /*55fe0*/  LDL.LU.64 R8, [R1+0x3b78] ;  /* 0x003b780001087983 */ /* 0x000f220000300a00 */
[C---:B--2---:R-:W-:Y:S11]  /*55ff0*/  HMMA.16816.F32 R24, R20.reuse, R10, R24 ;  /* 0x0000000a1418723c */ /* 0x044ff60000001818 */
[----:B------:R-:W-:Y:S11]  /*56000*/  @!UPT UIADD3 URZ, URZ, URZ, URZ ;  /* 0x0000003f3f3ff290 */ /* 0x000ff6000fffe03f */
[----:B------:R-:W-:Y:S01]  /*56010*/  @!UPT UIADD3 URZ, URZ, URZ, URZ ;  /* 0x0000003f3f3ff290 */ /* 0x000fe2000fffe03f */
[----:B------:R-:W-:Y:S01]  /*56020*/  STL.64 [R1+0x4f0], R24 ;  /* 0x0004f01801007387 */ /* 0x000fe20000100a00 */
[----:B------:R0:W-:Y:S03]  /*56030*/  STL.64 [R1+0x4f8], R26 ;  /* 0x0004f81a01007387 */ /* 0x0001e60000100a00 */
[----:B0-----:R-:W2:Y:S01]  /*56040*/  LDL.LU R27, [R1+0x3b74] ;  /* 0x003b7400011b7983 */ /* 0x001ea20000300800 */
[----:B------:R-:W-:Y:S01]  /*56050*/  HMMA.16816.F32 R16, R20, R6, R16 ;  /* 0x000000061410723c */ /* 0x000fe20000001810 */
[----:B---3--:R-:W-:Y:S11]  /*56060*/  STL [R1+0x3b50], R5 ;  /* 0x003b500501007387 */ /* 0x008ff60000100800 */
[----:B------:R-:W-:Y:S11]  /*56070*/  @!UPT UIADD3 URZ, URZ, URZ, URZ ;  /* 0x0000003f3f3ff290 */ /* 0x000ff6000fffe03f */
[----:B------:R-:W-:Y:S01]  /*56080*/  STL.64 [R1+0x4e0], R16 ;  /* 0x0004e01001007387 */ /* 0x000fe20000100a00 */
[----:B------:R-:W-:Y:S02]  /*56090*/  STL.64 [R1+0x4e8], R18 ;  /* 0x0004e81201007387 */ /* 0x000fe40000100a00 */
[----:B------:R-:W-:Y:S01]  /*560a0*/  LDSM.16.M88.4 R16, [R4] ;  /* 0x000000000410783b */ /* 0x000fe20000000200 */
[----:B--2---:R-:W0:Y:S04]  /*560b0*/  LDSM.16.MT88.4 R24, [R27+0x21000] ;  /* 0x021000001b18783b */ /* 0x004e280000004200 */
[----:B0-----:R-:W-:Y:S01]  /*560c0*/  STL.64 [R1+0x3a88], R26 ;  /* 0x003a881a01007387 */ /* 0x001fe20000100a00 */
[----:B------:R-:W-:Y:S02]  /*560d0*/  STL.64 [R1+0x3a80], R24 ;  /* 0x003a801801007387 */ /* 0x000fe40000100a00 */
[----:B------:R-:W-:Y:S02]  /*560e0*/  STL.64 [R1+0x20], R16 ;  /* 0x0000201001007387 */ /* 0x000fe40000100a00 */
[----:B------:R-:W0:Y:S01]  /*560f0*/  LDSM.16.M88.4 R24, [R4+0x2000] ;  /* 0x002000000418783b */ /* 0x000e220000000200 */
[----:B------:R-:W-:Y:S03]  /*56100*/  STL.64 [R1+0x28], R18 ;  /* 0x0000281201007387 */ /* 0x000fe60000100a00 */
[----:B------:R-:W1:Y:S01]  /*56110*/  LDSM.16.M88.4 R16, [R4+0x4000] ;  /* 0x004000000410783b */ /* 0x000e620000000200 */
[----:B0-----:R0:W-:Y:S03]  /*56120*/  STL.64 [R1+0x10], R24 ;  /* 0x0000101801007387 */ /* 0x0011e60000100a00 */
[----:B------:R-:W-:Y:S02]  /*56130*/  STL.64 [R1+0x18], R26 ;  /* 0x0000181a01007387 */ /* 0x000fe40000100a00 */
[----:B-1----:R-:W-:Y:S02]  /*56140*/  STL.64 [R1], R16 ;  /* 0x0000001001007387 */ /* 0x002fe40000100a00 */
[----:B------:R-:W-:Y:S02]  /*56150*/  STL.64 [R1+0x8], R18 ;  /* 0x0000081201007387 */ /* 0x000fe40000100a00 */
[----:B0-----:R-:W-:-:S02]  /*56160*/  IMAD.MOV.U32 R25, RZ, RZ, R16 ;  /* 0x000000ffff197224 */ /* 0x001fc400078e0010 */
[----:B------:R-:W-:Y:S02]  /*56170*/  IMAD.MOV.U32 R24, RZ, RZ, R17 ;  /* 0x000000ffff187224 */ /* 0x000fe400078e0011 */
[----:B------:R-:W0:Y:S04]  /*56180*/  LDSM.16.M88.4 R16, [R4+0x6000] ;  /* 0x006000000410783b */ /* 0x000e280000000200 */
[----:B------:R1:W-:Y:S04]  /*56190*/  STL.64 [R1+0x3b48], R24 ;  /* 0x003b481801007387 */ /* 0x0003e80000100a00 */
[----:B-1----:R-:W2:Y:S01]  /*561a0*/  LDL.LU R24, [R1+0x440] ;  /* 0x0004400001187983 */ /* 0x002ea20000300800 */
[----:B------:R-:W2:Y:S02]  /*561b0*/  LDL.LU R25, [R1+0x444] ;  /* 0x0004440001197983 */ /* 0x000ea40000300800 */
[----:B------:R-:W3:Y:S02]  /*561c0*/  LDL.LU R26, [R1+0x448] ;  /* 0x00044800011a7983 */ /* 0x000ee40000300800 */
[----:B------:R-:W3:Y:S02]  /*561d0*/  LDL.LU R27, [R1+0x44c] ;  /* 0x00044c00011b7983 */ /* 0x000ee40000300800 */
[----:B---3--:R4:W-:Y:S01]  /*561e0*/  STL.64 [R1+0x3b60], R26 ;  /* 0x003b601a01007387 */ /* 0x0089e20000100a00 */
[----:B--2---:R-:W-:Y:S02]  /*561f0*/  STL.64 [R1+0x3b58], R24 ;  /* 0x003b581801007387 */ /* 0x004fe40000100a00 */
[----:B----4-:R-:W-:-:S02]  /*56200*/  IMAD.MOV.U32 R26, RZ, RZ, R9 ;  /* 0x000000ffff1a7224 */ /* 0x010fc400078e0009 */
[----:B------:R-:W2:Y:S01]  /*56210*/  LDL.LU R9, [R1+0x3b70] ;  /* 0x003b700001097983 */ /* 0x000ea20000300800 */
[----:B------:R-:W3:Y:S02]  /*56220*/  LDL.LU R27, [R1+0x3c] ;  /* 0x00003c00011b7983 */ /* 0x000ee40000300800 */
[----:B0-----:R-:W-:Y:S02]  /*56230*/  STL [R1+0x36cc], R18 ;  /* 0x0036cc1201007387 */ /* 0x001fe40000100800 */
[----:B------:R-:W-:Y:S01]  /*56240*/  STL [R1+0x36c8], R19 ;  /* 0x0036c81301007387 */ /* 0x000fe20000100800 */
[----:B------:R0:W-:Y:S04]  /*56250*/  STL.64 [R1+0x3b68], R16 ;  /* 0x003b681001007387 */ /* 0x0001e80000100a00 */
[----:B0-----:R-:W3:Y:S01]  /*56260*/  LDL.LU R16, [R1+0x430] ;  /* 0x0004300001107983 */ /* 0x001ee20000300800 */
[----:B------:R-:W-:-:S02]  /*56270*/  IMAD.MOV.U32 R17, RZ, RZ, R13 ;  /* 0x000000ffff117224 */ /* 0x000fc400078e000d */
[----:B------:R-:W-:Y:S02]  /*56280*/  IMAD.MOV.U32 R18, RZ, RZ, R12 ;  /* 0x000000ffff127224 */ /* 0x000fe400078e000c */
[----:B------:R-:W0:Y:S04]  /*56290*/  LDSM.16.M88.4 R12, [R4+0x8000] ;  /* 0x00800000040c783b */ /* 0x000e280000000200 */
[----:B0-----:R0:W-:Y:S02]  /*562a0*/  STL [R1+0x36b4], R14 ;  /* 0x0036b40e01007387 */ /* 0x0011e40000100800 */
[----:B0-----:R-:W-:Y:S02]  /*562b0*/  IMAD.MOV.U32 R14, RZ, RZ, R8 ;  /* 0x000000ffff0e7224 */ /* 0x001fe400078e0008 */
[----:B------:R0:W-:Y:S01]  /*562c0*/  STL [R1+0x36b0], R15 ;  /* 0x0036b00f01007387 */ /* 0x0001e20000100800 */
[----:B------:R-:W-:Y:S02]  /*562d0*/  STL.64 [R1+0x3aa0], R12 ;  /* 0x003aa00c01007387 */ /* 0x000fe40000100a00 */
[----:B0-----:R-:W-:-:S02]  /*562e0*/  IMAD.MOV.U32 R15, RZ, RZ, R3 ;  /* 0x000000ffff0f7224 */ /* 0x001fc400078e0003 */
[----:B--2---:R-:W-:Y:S02]  /*562f0*/  IMAD.MOV.U32 R19, RZ, RZ, R9 ;  /* 0x000000ffff137224 */ /* 0x004fe400078e0009 */
[----:B------:R-:W0:Y:S05]  /*56300*/  LDSM.16.M88.4 R8, [R4+0xa000] ;  /* 0x00a000000408783b */ /* 0x000e2a0000000200 */
[----:B---3--:R-:W-:Y:S01]  /*56310*/  HMMA.16816.F32 R24, R20, R26, R16 ;  /* 0x0000001a1418723c */ /* 0x008fe20000001810 */
[----:B0-----:R-:W-:Y:S01]  /*56320*/  STL [R1+0x3574], R10 ;  /* 0x0035740a01007387 */ /* 0x001fe20000100800 */
[----:B------:R-:W-:Y:S02]  /*56330*/  STL [R1+0x3570], R11 ;  /* 0x0035700b01007387 */ /* 0x000fe40000100800 */
[----:B------:R-:W2:Y:S11]  /*56340*/  LDL.LU.64 R16, [R1+0x3b68] ;  /* 0x003b680001107983 */ /* 0x000eb60000300a00 */
[----:B------:R-:W-:Y:S08]  /*56350*/  @!UPT UIADD3 URZ, URZ, URZ, URZ ;  /* 0x0000003f3f3ff290 */ /* 0x000ff0000fffe03f */
[----:B------:R-:W-:Y:S01]  /*56360*/  STL.64 [R1+0x490], R24 ;  /* 0x0004901801007387 */ /* 0x000fe20000100a00 */
[----:B------:R-:W-:Y:S02]  /*56370*/  STL.64 [R1+0x498], R26 ;  /* 0x0004981a01007387 */ /* 0x000fe40000100a00 */
[----:B------:R-:W0:Y:S02]  /*56380*/  LDSM.16.M88.4 R24, [R4+0xc000] ;  /* 0x00c000000418783b */ /* 0x000e240000000200 */
[----:B0-----:R-:W-:Y:S02]  /*56390*/  STL.64 [R1+0x30], R24 ;  /* 0x0000301801007387 */ /* 0x001fe40000100a00 */
[----:B------:R-:W-:Y:S02]  /*563a0*/  STL.64 [R1+0x38], R26 ;  /* 0x0000381a01007387 */ /* 0x000fe40000100a00 */
[----:B------:R-:W-:Y:S02]  /*563b0*/  IMAD.MOV.U32 R3, RZ, RZ, R25 ;  /* 0x000000ffff037224 */ /* 0x000fe400078e0019 */
[----:B------:R-:W0:Y:S04]  /*563c0*/  LDSM.16.M88.4 R24, [R4+0xe000] ;  /* 0x00e000000418783b */ /* 0x000e280000000200 */
[----:B0-----:R-:W-:Y:S01]  /*563d0*/  STL.64 [R1+0x150], R24 ;  /* 0x0001501801007387 */ /* 0x001fe20000100a00 */
[----:B------:R-:W-:Y:S02]  /*563e0*/  STL.64 [R1+0x158], R26 ;  /* 0x0001581a01007387 */ /* 0x000fe40000100a00 */
[----:B------:R-:W0:Y:S02]  /*563f0*/  LDSM.16.M88.4 R24, [R4+0x10000] ;  /* 0x010000000418783b */ /* 0x000e240000000200 */
[----:B0-----:R-:W-:Y:S02]  /*56400*/  STL.64 [R1+0x140], R24 ;  /* 0x0001401801007387 */ /* 0x001fe40000100a00 */
[----:B------:R-:W-:-:S02]  /*56410*/  IMAD.MOV.U32 R11, RZ, RZ, R24 ;  /* 0x000000ffff0b7224 */ /* 0x000fc400078e0018 */
[----:B------:R-:W-:Y:S02]  /*56420*/  STL.64 [R1+0x148], R26 ;  /* 0x0001481a01007387 */ /* 0x000fe40000100a00 */
[----:B------:R-:W-:Y:S02]  /*56430*/  IMAD.MOV.U32 R10, RZ, RZ, R25 ;  /* 0x000000ffff0a7224 */ /* 0x000fe400078e0019 */
[----:B------:R-:W0:Y:S04]  /*56440*/  LDSM.16.M88.4 R24, [R4+0x12000] ;  /* 0x012000000418783b */ /* 0x000e280000000200 */
[----:B------:R-:W-:Y:S01]  /*56450*/  STL.64 [R1+0x3a40], R10 ;  /* 0x003a400a01007387 */ /* 0x000fe20000100a00 */
[----:B------:R1:W-:Y:S03]  /*56460*/  STL.64 [R1+0x3a38], R8 ;  /* 0x003a380801007387 */ /* 0x0003e60000100a00 */
[----:B-1----:R-:W3:Y:S01]  /*56470*/  LDL.LU R8, [R1+0x450] ;  /* 0x0004500001087983 */ /* 0x002ee20000300800 */
[----:B------:R-:W3:Y:S02]  /*56480*/  LDL.LU R9, [R1+0x454] ;  /* 0x0004540001097983 */ /* 0x000ee40000300800 */
[----:B------:R-:W3:Y:S02]  /*56490*/  LDL.LU R10, [R1+0x458] ;  /* 0x00045800010a7983 */ /* 0x000ee40000300800 */
[----:B------:R-:W3:Y:S01]  /*564a0*/  LDL.LU R11, [R1+0x45c] ;  /* 0x00045c00010b7983 */ /* 0x000ee20000300800 */
[----:B0-----:R-:W-:Y:S01]  /*564b0*/  STL.64 [R1+0x130], R24 ;  /* 0x0001301801007387 */ /* 0x001fe20000100a00 */
[----:B------:R-:W-:Y:S02]  /*564c0*/  STL.64 [R1+0x138], R26 ;  /* 0x0001381a01007387 */ /* 0x000fe40000100a00 */
[----:B------:R-:W0:Y:S02]  /*564d0*/  LDSM.16.M88.4 R24, [R4+0x14000] ;  /* 0x014000000418783b */ /* 0x000e240000000200 */
[----:B0-----:R-:W-:Y:S02]  /*564e0*/  STL.64 [R1+0x120], R24 ;  /* 0x0001201801007387 */ /* 0x001fe40000100a00 */
        /* <DEDUP_REMOVED lines=11> */
[----:B------:R-:W1:Y:S04]  /*565a0*/  LDSM.16.M88.4 R4, [R4+0x1e000] ;  /* 0x01e000000404783b */ /* 0x000e680000000200 */
[----:B0-----:R-:W-:Y:S01]  /*565b0*/  STL.64 [R1+0xe0], R24 ;  /* 0x0000e01801007387 */ /* 0x001fe20000100a00 */
[----:B------:R0:W-:Y:S03]  /*565c0*/  STL.64 [R1+0xe8], R26 ;  /* 0x0000e81a01007387 */ /* 0x0001e60000100a00 */
[----:B0-----:R-:W4:Y:S01]  /*565d0*/  LDL.LU.64 R26, [R1+0x3b60] ;  /* 0x003b6000011a7983 */ /* 0x001f220000300a00 */
[----:B------:R-:W4:Y:S02]  /*565e0*/  LDL.LU.64 R24, [R1+0x3b58] ;  /* 0x003b580001187983 */ /* 0x000f240000300a00 */
[----:B-1----:R0:W-:Y:S02]  /*565f0*/  STL.64 [R1+0xd0], R4 ;  /* 0x0000d00401007387 */ /* 0x0021e40000100a00 */
[----:B------:R-:W-:Y:S01]  /*56600*/  STL.64 [R1+0xd8], R6 ;  /* 0x0000d80601007387 */ /* 0x000fe20000100a00 */
[----:B0-----:R-:W2:Y:S04]  /*56610*/  LDL.LU R5, [R1+0x3b50] ;  /* 0x003b500001057983 */ /* 0x001ea80000300800 */
[----:B--2---:R-:W0:Y:S04]  /*56620*/  LDSM.16.MT88.4 R4, [R5+0x21000] ;  /* 0x021000000504783b */ /* 0x004e280000004200 */
[----:B0-----:R0:W-:Y:S01]  /*56630*/  STL.64 [R1+0x3980], R6 ;  /* 0x0039800601007387 */ /* 0x0011e20000100a00 */
[----:B------:R4:W-:Y:S03]  /*56640*/  STL.64 [R1+0x3978], R4 ;  /* 0x0039780401007387 */ /* 0x0009e60000100a00 */
[----:B0-----:R-:W4:Y:S01]  /*56650*/  LDL.LU R6, [R1+0xc8] ;  /* 0x0000c80001067983 */ /* 0x001f220000300800 */
[----:B------:R-:W4:Y:S02]  /*56660*/  LDL.LU R7, [R1+0xcc] ;  /* 0x0000cc0001077983 */ /* 0x000f240000300800 */
[C---:B----4-:R-:W-:Y:S01]  /*56670*/  HMMA.16816.F32 R4, R20.reuse, R6, R24 ;  /* 0x000000061404723c */ /* 0x050fe20000001818 */
[----:B------:R-:W2:Y:S11]  /*56680*/  LDL.LU.64 R24, [R1+0x3b48] ;  /* 0x003b480001187983 */ /* 0x000eb60000300a00 */
[----:B------:R-:W-:Y:S11]  /*56690*/  @!UPT UIADD3 URZ, URZ, URZ, URZ ;  /* 0x0000003f3f3ff290 */ /* 0x000ff6000fffe03f */
[----:B------:R3:W-:Y:S01]  /*566a0*/  STL.64 [R1+0x4d0], R4 ;  /* 0x0004d00401007387 */ /* 0x0007e20000100a00 */
[----:B------:R-:W-:Y:S02]  /*566b0*/  IMAD.MOV.U32 R18, RZ, RZ, R6 ;  /* 0x000000ffff127224 */ /* 0x000fe400078e0006 */
[----:B------:R-:W-:Y:S02]  /*566c0*/  IMAD.MOV.U32 R19, RZ, RZ, R7 ;  /* 0x000000ffff137224 */ /* 0x000fe400078e0007 */
[----:B---3--:R-:W-:Y:S03]  /*566d0*/  HMMA.16816.F32 R4, R20, R14, R8 ;  /* 0x0000000e1404723c */ /* 0x008fe60000001808 */
[----:B------:R-:W-:Y:S01]  /*566e0*/  STL [R1+0x36d4], R19 ;  /* 0x0036d41301007387 */ /* 0x000fe20000100800 */
[----:B------:R-:W-:Y:S02]  /*566f0*/  STL [R1+0x36d0], R18 ;  /* 0x0036d01201007387 */ /* 0x000fe40000100800 */
[----:B------:R-:W-:Y:S02]  /*56700*/  STL.64 [R1+0x3b10], R16 ;  /* 0x003b101001007387 */ /* 0x000fe40000100a00 */
[----:B------:R-:W3:Y:S11]  /*56710*/  LDL.LU R8, [R1+0x280] ;  /* 0x0002800001087983 */ /* 0x000ef60000300800 */
[----:B------:R-:W-:Y:S04]  /*56720*/  @!UPT UIADD3 URZ, URZ, URZ, URZ ;  /* 0x0000003f3f3ff290 */ /* 0x000fe8000fffe03f */
[----:B------:R0:W-:Y:S01]  /*56730*/  STL.64 [R1+0x4c0], R4 ;  /* 0x0004c00401007387 */ /* 0x0001e20000100a00 */
[----:B------:R1:W-:Y:S02]  /*56740*/  STL.64 [R1+0x4c8], R6 ;  /* 0x0004c80601007387 */ /* 0x0003e40000100a00 */
[----:B------:R-:W3:Y:S02]  /*56750*/  LDL.LU R9, [R1+0x284] ;  /* 0x0002840001097983 */ /* 0x000ee40000300800 */
[----:B------:R-:W4:Y:S01]  /*56760*/  LDL.LU R10, [R1+0x288] ;  /* 0x00028800010a7983 */ /* 0x000f220000300800 */
[----:B------:R-:W4:Y:S01]  /*56770*/  LDL.LU R11, [R1+0x28c] ;  /* 0x00028c00010b7983 */ /* 0x000f220000300800 */
[----:B------:R-:W-:Y:S02]  /*56780*/  IMAD.MOV.U32 R26, RZ, RZ, R28 ;  /* 0x000000ffff1a7224 */ /* 0x000fe400078e001c */
[----:B------:R-:W-:Y:S01]  /*56790*/  IMAD.MOV.U32 R27, RZ, RZ, R0 ;  /* 0x000000ffff1b7224 */ /* 0x000fe200078e0000 */
[----:B----4-:R-:W-:Y:S01]  /*567a0*/  STL.64 [R1+0x3a50], R10 ;  /* 0x003a500a01007387 */ /* 0x010fe20000100a00 */
[----:B---3--:R-:W-:Y:S02]  /*567b0*/  STL.64 [R1+0x3a48], R8 ;  /* 0x003a480801007387 */ /* 0x008fe40000100a00 */
[----:B0-----:R-:W3:Y:S02]  /*567c0*/  LDL.LU R4, [R1+0x2a0] ;  /* 0x0002a00001047983 */ /* 0x001ee40000300800 */
[----:B------:R-:W3:Y:S01]  /*567d0*/  LDL.LU R5, [R1+0x2a4] ;  /* 0x0002a40001057983 */ /* 0x000ee20000300800 */
[----:B-1----:R-:W4:Y:S01]  /*567e0*/  LDL.LU R6, [R1+0x2a8] ;  /* 0x0002a80001067983 */ /* 0x002f220000300800 */
[----:B------:R-:W4:Y:S02]  /*567f0*/  LDL.LU R7, [R1+0x2ac] ;  /* 0x0002ac0001077983 */ /* 0x000f240000300800 */
[----:B------:R-:W2:Y:S02]  /*56800*/  LDL.LU R28, [R1+0x3b40] ;  /* 0x003b4000011c7983 */ /* 0x000ea40000300800 */
[----:B------:R-:W2:Y:S01]  /*56810*/  LDL.LU R0, [R1+0x3b3c] ;  /* 0x003b3c0001007983 */ /* 0x000ea20000300800 */
[----:B------:R-:W2:Y:S01]  /*56820*/  LDL.LU R12, [R1+0x590] ;  /* 0x00059000010c7983 */ /* 0x000ea20000300800 */
[----:B------:R-:W2:Y:S02]  /*56830*/  LDL.LU R13, [R1+0x594] ;  /* 0x00059400010d7983 */ /* 0x000ea40000300800 */
[----:B------:R-:W2:Y:S02]  /*56840*/  LDL.LU R14, [R1+0x598] ;  /* 0x00059800010e7983 */ /* 0x000ea40000300800 */
[----:B------:R-:W2:Y:S02]  /*56850*/  LDL.LU R15, [R1+0x59c] ;  /* 0x00059c00010f7983 */ /* 0x000ea40000300800 */
[----:B--2---:R0:W-:Y:S01]  /*56860*/  STL.64 [R1+0x3ab0], R14 ;  /* 0x003ab00e01007387 */ /* 0x0041e20000100a00 */
[----:B------:R-:W-:Y:S03]  /*56870*/  STL.64 [R1+0x3aa8], R12 ;  /* 0x003aa80c01007387 */ /* 0x000fe60000100a00 */
[----:B0-----:R-:W2:Y:S01]  /*56880*/  LDL.LU R14, [R1+0x68] ;  /* 0x00006800010e7983 */ /* 0x001ea20000300800 */
[----:B------:R-:W2:Y:S02]  /*56890*/  LDL.LU R15, [R1+0x6c] ;  /* 0x00006c00010f7983 */ /* 0x000ea40000300800 */
[----:B------:R-:W-:-:S02]  /*568a0*/  IMAD.MOV.U32 R9, RZ, RZ, R24 ;  /* 0x000000ffff097224 */ /* 0x000fc400078e0018 */
[----:B------:R-:W-:Y:S01]  /*568b0*/  IMAD.MOV.U32 R8, RZ, RZ, R25 ;  /* 0x000000ffff087224 */ /* 0x000fe200078e0019 */
[----:B--2---:R0:W-:Y:S01]  /*568c0*/  STL.64 [R1+0x3ac0], R14 ;  /* 0x003ac00e01007387 */ /* 0x0041e20000100a00 */
[----:B------:R1:W-:Y:S02]  /*568d0*/  STL.64 [R1+0x3a98], R26 ;  /* 0x003a981a01007387 */ /* 0x0003e40000100a00 */
[----:B0-----:R-:W-:Y:S02]  /*568e0*/  IMAD.MOV.U32 R14, RZ, RZ, R0 ;  /* 0x000000ffff0e7224 */ /* 0x001fe400078e0000 */
[----:B-1----:R-:W-:Y:S02]  /*568f0*/  IMAD.MOV.U32 R26, RZ, RZ, R2 ;  /* 0x000000ffff1a7224 */ /* 0x002fe400078e0002 */
[----:B------:R-:W-:Y:S01]  /*56900*/  IMAD.MOV.U32 R15, RZ, RZ, R28 ;  /* 0x000000ffff0f7224 */ /* 0x000fe200078e001c */
[----:B------:R-:W2:Y:S01]  /*56910*/  LDL.LU R2, [R1+0x3b38] ;  /* 0x003b380001027983 */ /* 0x000ea20000300800 */
[----:B------:R-:W-:-:S02]  /*56920*/  IMAD.MOV.U32 R27, RZ, RZ, R29 ;  /* 0x000000ffff1b7224 */ /* 0x000fc400078e001d */
[----:B------:R-:W3:Y:S02]  /*56930*/  LDL.LU R29, [R1+0x3b34] ;  /* 0x003b3400011d7983 */ /* 0x000ee40000300800 */
[----:B------:R-:W4:Y:S01]  /*56940*/  LDL.LU R0, [R1+0x3b30] ;  /* 0x003b300001007983 */ /* 0x000f220000300800 */
[----:B------:R-:W4:Y:S01]  /*56950*/  LDL.LU R28, [R1+0x3b2c] ;  /* 0x003b2c00011c7983 */ /* 0x000f220000300800 */
[----:B------:R-:W-:Y:S02]  /*56960*/  STL.64 [R1+0x3ad8], R14 ;  /* 0x003ad80e01007387 */ /* 0x000fe40000100a00 */
[----:B------:R0:W-:Y:S02]  /*56970*/  STL.64 [R1+0x3ab8], R26 ;  /* 0x003ab81a01007387 */ /* 0x0001e40000100a00 */
[----:B------:R-:W4:Y:S01]  /*56980*/  LDL.LU R24, [R1+0x560] ;  /* 0x0005600001187983 */ /* 0x000f220000300800 */
[----:B------:R-:W4:Y:S04]  /*56990*/  LDL.LU R25, [R1+0x564] ;  /* 0x0005640001197983 */ /* 0x000f280000300800 */
[----:B0-----:R-:W4:Y:S01]  /*569a0*/  LDL.LU R26, [R1+0x568] ;  /* 0x00056800011a7983 */ /* 0x001f220000300800 */
[----:B------:R-:W4:Y:S02]  /*569b0*/  LDL.LU R27, [R1+0x56c] ;  /* 0x00056c00011b7983 */ /* 0x000f240000300800 */
[----:B--2---:R-:W-:-:S02]  /*569c0*/  IMAD.MOV.U32 R15, RZ, RZ, R2 ;  /* 0x000000ffff0f7224 */ /* 0x004fc400078e0002 */
[----:B---3--:R-:W-:Y:S02]  /*569d0*/  IMAD.MOV.U32 R14, RZ, RZ, R29 ;  /* 0x000000ffff0e7224 */ /* 0x008fe400078e001d */
[----:B------:R-:W2:Y:S01]  /*569e0*/  LDL.LU R29, [R1+0x3b28] ;  /* 0x003b2800011d7983 */ /* 0x000ea20000300800 */
[----:B------:R-:W3:Y:S02]  /*569f0*/  LDL.LU R2, [R1+0x3b24] ;  /* 0x003b240001027983 */ /* 0x000ee40000300800 */
[----:B------:R-:W-:Y:S01]  /*56a00*/  STL.64 [R1+0x3af0], R14 ;  /* 0x003af00e01007387 */ /* 0x000fe20000100a00 */
[----:B----4-:R-:W-:Y:S01]  /*56a10*/  STL.64 [R1+0x3ad0], R26 ;  /* 0x003ad01a01007387 */ /* 0x010fe20000100a00 */
[----:B------:R0:W-:Y:S03]  /*56a20*/  STL.64 [R1+0x3ac8], R24 ;  /* 0x003ac81801007387 */ /* 0x0001e60000100a00 */
[----:B0-----:R-:W4:Y:S01]  /*56a30*/  LDL.LU R24, [R1+0x540] ;  /* 0x0005400001187983 */ /* 0x001f220000300800 */
[----:B------:R-:W4:Y:S02]  /*56a40*/  LDL.LU R25, [R1+0x544] ;  /* 0x0005440001197983 */ /* 0x000f240000300800 */
[----:B------:R-:W2:Y:S02]  /*56a50*/  LDL.LU R26, [R1+0x548] ;  /* 0x00054800011a7983 */ /* 0x000ea40000300800 */
[----:B------:R-:W2:Y:S02]  /*56a60*/  LDL.LU R27, [R1+0x54c] ;  /* 0x00054c00011b7983 */ /* 0x000ea40000300800 */
[----:B------:R-:W-:-:S02]  /*56a70*/  IMAD.MOV.U32 R14, RZ, RZ, R28 ;  /* 0x000000ffff0e7224 */ /* 0x000fc400078e001c */
[----:B------:R-:W-:Y:S01]  /*56a80*/  IMAD.MOV.U32 R15, RZ, RZ, R0 ;  /* 0x000000ffff0f7224 */ /* 0x000fe200078e0000 */
[----:B------:R-:W4:Y:S01]  /*56a90*/  LDL.LU R28, [R1+0x3b20] ;  /* 0x003b2000011c7983 */ /* 0x000f220000300800 */
[----:B------:R-:W4:Y:S02]  /*56aa0*/  LDL.LU R0, [R1+0x3b1c] ;  /* 0x003b1c0001007983 */ /* 0x000f240000300800 */
[----:B------:R-:W4:Y:S02]  /*56ab0*/  LDL.LU R16, [R1+0x460] ;  /* 0x0004600001107983 */ /* 0x000f240000300800 */
[----:B------:R-:W4:Y:S01]  /*56ac0*/  LDL.LU R17, [R1+0x464] ;  /* 0x0004640001117983 */ /* 0x000f220000300800 */
[----:B------:R-:W4:Y:S01]  /*56ad0*/  LDL.LU R18, [R1+0x468] ;  /* 0x0004680001127983 */ /* 0x000f220000300800 */
[----:B------:R-:W4:Y:S02]  /*56ae0*/  LDL.LU R19, [R1+0x46c] ;  /* 0x00046c0001137983 */ /* 0x000f240000300800 */
[----:B------:R3:W-:Y:S02]  /*56af0*/  STL.64 [R1+0x3b08], R14 ;  /* 0x003b080e01007387 */ /* 0x0007e40000100a00 */
[----:B---3--:R-:W-:-:S02]  /*56b00*/  IMAD.MOV.U32 R14, RZ, RZ, R2 ;  /* 0x000000ffff0e7224 */ /* 0x008fc400078e0002 */
[----:B------:R-:W3:Y:S04]  /*56b10*/  LDL.LU R2, [R1+0x3b18] ;  /* 0x003b180001027983 */ /* 0x000ee80000300800 */
[----:B--2---:R-:W-:Y:S01]  /*56b20*/  STL.64 [R1+0x3ae8], R26 ;  /* 0x003ae81a01007387 */ /* 0x004fe20000100a00 */
[----:B----4-:R0:W-:Y:S03]  /*56b30*/  STL.64 [R1+0x3ae0], R24 ;  /* 0x003ae01801007387 */ /* 0x0101e60000100a00 */
[----:B0-----:R-:W2:Y:S01]  /*56b40*/  LDL.LU R24, [R1+0x520] ;  /* 0x0005200001187983 */ /* 0x001ea20000300800 */
[----:B------:R-:W2:Y:S02]  /*56b50*/  LDL.LU R25, [R1+0x524] ;  /* 0x0005240001197983 */ /* 0x000ea40000300800 */
[----:B------:R-:W4:Y:S02]  /*56b60*/  LDL.LU R26, [R1+0x528] ;  /* 0x00052800011a7983 */ /* 0x000f240000300800 */
[----:B------:R-:W4:Y:S02]  /*56b70*/  LDL.LU R27, [R1+0x52c] ;  /* 0x00052c00011b7983 */ /* 0x000f240000300800 */
[----:B----4-:R-:W-:Y:S01]  /*56b80*/  STL.64 [R1+0x3b00], R26 ;  /* 0x003b001a01007387 */ /* 0x010fe20000100a00 */
[----:B--2---:R0:W-:Y:S03]  /*56b90*/  STL.64 [R1+0x3af8], R24 ;  /* 0x003af81801007387 */ /* 0x0041e60000100a00 */
[----:B0-----:R-:W2:Y:S01]  /*56ba0*/  LDL.LU R24, [R1+0x470] ;  /* 0x0004700001187983 */ /* 0x001ea20000300800 */
[----:B------:R-:W2:Y:S02]  /*56bb0*/  LDL.LU R25, [R1+0x474] ;  /* 0x0004740001197983 */ /* 0x000ea40000300800 */
[----:B------:R-:W2:Y:S02]  /*56bc0*/  LDL.LU R26, [R1+0x478] ;  /* 0x00047800011a7983 */ /* 0x000ea40000300800 */
[----:B------:R-:W2:Y:S01]  /*56bd0*/  LDL.LU R27, [R1+0x47c] ;  /* 0x00047c00011b7983 */ /* 0x000ea20000300800 */
[----:B------:R-:W-:Y:S01]  /*56be0*/  STL.64 [R1+0x3a70], R6 ;  /* 0x003a700601007387 */ /* 0x000fe20000100a00 */
[----:B------:R0:W-:Y:S03]  /*56bf0*/  STL.64 [R1+0x3a68], R4 ;  /* 0x003a680401007387 */ /* 0x0001e60000100a00 */
[----:B0-----:R-:W4:Y:S01]  /*56c00*/  LDL.64 R4, [R1+0x20] ;  /* 0x0000200001047983 */ /* 0x001f220000100a00 */
[----:B------:R-:W-:-:S07]  /*56c10*/  IMAD.MOV.U32 R15, RZ, RZ, R29 ;  /* 0x000000ffff0f7224 */ /* 0x000fce00078e001d */
[----:B------:R-:W-:Y:S01]  /*56c20*/  HMMA.16816.F32 R12, R20, R14, R16 ;  /* 0x0000000e140c723c */ /* 0x000fe20000001810 */
[----:B----4-:R0:W-:Y:S04]  /*56c30*/  STL.64 [R1+0x3a90], R4 ;  /* 0x003a900401007387 */ /* 0x0101e80000100a00 */
[----:B0-----:R-:W4:Y:S01]  /*56c40*/  LDL.LU R4, [R1+0x580] ;  /* 0x0005800001047983 */ /* 0x001f220000300800 */
[----:B------:R-:W4:Y:S02]  /*56c50*/  LDL.LU R5, [R1+0x584] ;  /* 0x0005840001057983 */ /* 0x000f240000300800 */
[----:B------:R-:W4:Y:S02]  /*56c60*/  LDL.LU R6, [R1+0x588] ;  /* 0x0005880001067983 */ /* 0x000f240000300800 */
[----:B------:R-:W4:Y:S01]  /*56c70*/  LDL.LU R7, [R1+0x58c] ;  /* 0x00058c0001077983 */ /* 0x000f220000300800 */
[----:B------:R0:W-:Y:S04]  /*56c80*/  STL.64 [R1+0x3a60], R8 ;  /* 0x003a600801007387 */ /* 0x0001e80000100a00 */
[----:B0-----:R-:W2:Y:S09]  /*56c90*/  LDL.64 R8, [R1+0x10] ;  /* 0x0000100001087983 */ /* 0x001eb20000100a00 */
[----:B------:R-:W-:-:S02]  /*56ca0*/  IMAD.MOV.U32 R19, RZ, RZ, R14 ;  /* 0x000000ffff137224 */ /* 0x000fc400078e000e */
[----:B------:R-:W-:Y:S01]  /*56cb0*/  IMAD.MOV.U32 R18, RZ, RZ, R15 ;  /* 0x000000ffff127224 */ /* 0x000fe200078e000f */
[----:B--2---:R0:W-:Y:S04]  /*56cc0*/  STL.64 [R1+0x3a78], R8 ;  /* 0x003a780801007387 */ /* 0x0041e80000100a00 */
[----:B0-----:R-:W2:Y:S01]  /*56cd0*/  LDL.LU R8, [R1+0x2b0] ;  /* 0x0002b00001087983 */ /* 0x001ea20000300800 */
[----:B------:R-:W2:Y:S02]  /*56ce0*/  LDL.LU R9, [R1+0x2b4] ;  /* 0x0002b40001097983 */ /* 0x000ea40000300800 */
[----:B------:R-:W2:Y:S02]  /*56cf0*/  LDL.LU R10, [R1+0x2b8] ;  /* 0x0002b800010a7983 */ /* 0x000ea40000300800 */
[----:B------:R-:W2:Y:S01]  /*56d00*/  LDL.LU R11, [R1+0x2bc] ;  /* 0x0002bc00010b7983 */ /* 0x000ea20000300800 */
[----:B------:R-:W2:Y:S01]  /*56d10*/  LDL.LU.64 R16, [R1+0x3b10] ;  /* 0x003b100001107983 */ /* 0x000ea20000300a00 */
[----:B------:R0:W-:Y:S02]  /*56d20*/  STL.64 [R1+0x4a0], R12 ;  /* 0x0004a00c01007387 */ /* 0x0001e40000100a00 */
[----:B------:R-:W0:Y:S02]  /*56d30*/  LDL.LU.64 R14, [R1+0x3b08] ;  /* 0x003b0800010e7983 */ /* 0x000e240000300a00 */
[----:B------:R-:W-:Y:S01]  /*56d40*/  STL [R1+0x36dc], R18 ;  /* 0x0036dc1201007387 */ /* 0x000fe20000100800 */
[----:B------:R-:W-:Y:S01]  /*56d50*/  STL [R1+0x36d8], R19 ;  /* 0x0036d81301007387 */ /* 0x000fe20000100800 */
[C---:B0-----:R-:W-:Y:S03]  /*56d60*/  HMMA.16816.F32 R12, R20.reuse, R14, R24 ;  /* 0x0000000e140c723c */ /* 0x041fe60000001818 */
[----:B--2---:R0:W-:Y:S04]  /*56d70*/  STL.64 [R1+0x3a58], R16 ;  /* 0x003a581001007387 */ /* 0x0041e80000100a00 */
[----:B0-----:R-:W2:Y:S01]  /*56d80*/  LDL.LU R16, [R1+0x290] ;  /* 0x0002900001107983 */ /* 0x001ea20000300800 */
[----:B------:R-:W2:Y:S02]  /*56d90*/  LDL.LU R17, [R1+0x294] ;  /* 0x0002940001117983 */ /* 0x000ea40000300800 */
[----:B------:R-:W2:Y:S02]  /*56da0*/  LDL.LU.64 R26, [R1+0x3b00] ;  /* 0x003b0000011a7983 */ /* 0x000ea40000300a00 */
[----:B------:R-:W2:Y:S11]  /*56db0*/  LDL.LU.64 R24, [R1+0x3af8] ;  /* 0x003af80001187983 */ /* 0x000eb60000300a00 */
[----:B------:R-:W-:Y:S01]  /*56dc0*/  STL.64 [R1+0x480], R12 ;  /* 0x0004800c01007387 */ /* 0x000fe20000100a00 */
[----:B------:R0:W-:Y:S03]  /*56dd0*/  STL.64 [R1+0x488], R14 ;  /* 0x0004880e01007387 */ /* 0x0001e60000100a00 */
[----:B0-----:R-:W2:Y:S02]  /*56de0*/  LDL.LU.64 R14, [R1+0x3af0] ;  /* 0x003af000010e7983 */ /* 0x001ea40000300a00 */
[C---:B--2---:R-:W-:Y:S02]  /*56df0*/  HMMA.16816.F32 R12, R20.reuse, R14, R24 ;  /* 0x0000000e140c723c */ /* 0x044fe40000001818 */
[----:B------:R-:W2:Y:S01]  /*56e00*/  LDL.LU.64 R26, [R1+0x3ae8] ;  /* 0x003ae800011a7983 */ /* 0x000ea20000300a00 */
[----:B------:R-:W2:Y:S11]  /*56e10*/  LDL.LU.64 R24, [R1+0x3ae0] ;  /* 0x003ae00001187983 */ /* 0x000eb60000300a00 */
[----:B------:R-:W-:Y:S09]  /*56e20*/  @!UPT UIADD3 URZ, URZ, URZ, URZ ;  /* 0x0000003f3f3ff290 */ /* 0x000ff2000fffe03f */
        /* <DEDUP_REMOVED lines=11> */
[----:B------:R-:W2:Y:S11]  /*56ee0*/  LDL.LU.64 R26, [R1+0x3ab8] ;  /* 0x003ab800011a7983 */ /* 0x000eb60000300a00 */
[----:B------:R-:W-:Y:S10]  /*56ef0*/  @!UPT UIADD3 URZ, URZ, URZ, URZ ;  /* 0x0000003f3f3ff290 */ /* 0x000ff4000fffe03f */
[----:B------:R-:W-:Y:S01]  /*56f00*/  STL.64 [R1+0x450], R12 ;  /* 0x0004500c01007387 */ /* 0x000fe20000100a00 */
[----:B------:R0:W-:Y:S03]  /*56f10*/  STL.64 [R1+0x458], R14 ;  /* 0x0004580e01007387 */ /* 0x0001e60000100a00 */
[----:B0-----:R-:W2:Y:S01]  /*56f20*/  LDL.LU.64 R14, [R1+0x3ab0] ;  /* 0x003ab000010e7983 */ /* 0x001ea20000300a00 */
[----:B------:R-:W2:Y:S02]  /*56f30*/  LDL.LU.64 R12, [R1+0x3aa8] ;  /* 0x003aa800010c7983 */ /* 0x000ea40000300a00 */
[----:B---3--:R-:W-:Y:S02]  /*56f40*/  IMAD.MOV.U32 R18, RZ, RZ, R2 ;  /* 0x000000ffff127224 */ /* 0x008fe400078e0002 */
[----:B------:R-:W-:Y:S01]  /*56f50*/  IMAD.MOV.U32 R19, RZ, RZ, R0 ;  /* 0x000000ffff137224 */ /* 0x000fe200078e0000 */
[----:B--2---:R-:W-:Y:S01]  /*56f60*/  HMMA.16816.F32 R24, R20, R26, R12 ;  /* 0x0000001a1418723c */ /* 0x004fe2000000180c */
[----:B------:R-:W2:Y:S11]  /*56f70*/  LDL.LU.64 R12, [R1+0x3aa0] ;  /* 0x003aa000010c7983 */ /* 0x000eb60000300a00 */
[----:B------:R-:W-:Y:S11]  /*56f80*/  @!UPT UIADD3 URZ, URZ, URZ, URZ ;  /* 0x0000003f3f3ff290 */ /* 0x000ff6000fffe03f */
[----:B------:R-:W-:Y:S01]  /*56f90*/  @!UPT UIADD3 URZ, URZ, URZ, URZ ;  /* 0x0000003f3f3ff290 */ /* 0x000fe2000fffe03f */
[----:B------:R-:W-:Y:S02]  /*56fa0*/  IMAD.MOV.U32 R2, RZ, RZ, R26 ;  /* 0x000000ffff027224 */ /* 0x000fe400078e001a */
[----:B------:R-:W-:Y:S02]  /*56fb0*/  IMAD.MOV.U32 R0, RZ, RZ, R27 ;  /* 0x000000ffff007224 */ /* 0x000fe400078e001b */
[----:B------:R-:W4:Y:S03]  /*56fc0*/  LDL.LU.64 R26, [R1+0x3a98] ;  /* 0x003a9800011a7983 */ /* 0x000f260000300a00 */
[----:B------:R-:W-:Y:S02]  /*56fd0*/  STL [R1+0x36e4], R0 ;  /* 0x0036e40001007387 */ /* 0x000fe40000100800 */
[----:B------:R-:W-:Y:S02]  /*56fe0*/  STL [R1+0x36e0], R2 ;  /* 0x0036e00201007387 */ /* 0x000fe40000100800 */
[----:B------:R-:W-:-:S02]  /*56ff0*/  IMAD.MOV.U32 R14, RZ, RZ, R24 ;  /* 0x000000ffff0e7224 */ /* 0x000fc400078e0018 */
[----:B------:R-:W-:Y:S01]  /*57000*/  IMAD.MOV.U32 R15, RZ, RZ, R25 ;  /* 0x000000ffff0f7224 */ /* 0x000fe200078e0019 */
[----:B----4-:R-:W-:Y:S01]  /*57010*/  HMMA.16816.F32 R20, R20, R26, R4 ;  /* 0x0000001a1414723c */ /* 0x010fe20000001804 */
[----:B------:R-:W3:Y:S01]  /*57020*/  LDL.LU.64 R4, [R1+0x3a90] ;  /* 0x003a900001047983 */ /* 0x000ee20000300a00 */
[----:B------:R-:W3:Y:S02]  /*57030*/  LDL.LU.64 R26, [R1+0x3a88] ;  /* 0x003a8800011a7983 */ /* 0x000ee40000300a00 */
[----:B------:R-:W3:Y:S11]  /*57040*/  LDL.LU.64 R24, [R1+0x3a80] ;  /* 0x003a800001187983 */ /* 0x000ef60000300a00 */
[----:B------:R-:W-:Y:S08]  /*57050*/  @!UPT UIADD3 URZ, URZ, URZ, URZ ;  /* 0x0000003f3f3ff290 */ /* 0x000ff0000fffe03f */
[----:B------:R0:W-:Y:S01]  /*57060*/  STL.64 [R1+0x2c0], R20 ;  /* 0x0002c01401007387 */ /* 0x0001e20000100a00 */
[----:B------:R1:W-:Y:S03]  /*57070*/  STL.64 [R1+0x2c8], R22 ;  /* 0x0002c81601007387 */ /* 0x0003e60000100a00 */
[----:B0-----:R-:W4:Y:S01]  /*57080*/  LDL.LU R20, [R1+0x260] ;  /* 0x0002600001147983 */ /* 0x001f220000300800 */
[----:B------:R-:W4:Y:S02]  /*57090*/  LDL.LU R21, [R1+0x264] ;  /* 0x0002640001157983 */ /* 0x000f240000300800 */
[----:B-1----:R-:W4:Y:S02]  /*570a0*/  LDL.LU R22, [R1+0x268] ;  /* 0x0002680001167983 */ /* 0x002f240000300800 */
[----:B------:R-:W4:Y:S01]  /*570b0*/  LDL.LU R23, [R1+0x26c] ;  /* 0x00026c0001177983 */ /* 0x000f220000300800 */
[C---:B---3--:R-:W-:Y:S01]  /*570c0*/  HMMA.16816.F32 R8, R24.reuse, R4, R8 ;  /* 0x000000041808723c */ /* 0x048fe20000001808 */
[----:B------:R-:W-:Y:S11]  /*570d0*/  IMAD.MOV.U32 R29, RZ, RZ, R5 ;  /* 0x000000ffff1d7224 */ /* 0x000ff600078e0005 */
[----:B------:R-:W-:Y:S11]  /*570e0*/  @!UPT UIADD3 URZ, URZ, URZ, URZ ;  /* 0x0000003f3f3ff290 */ /* 0x000ff6000fffe03f */
[----:B------:R0:W-:Y:S01]  /*570f0*/  STL.64 [R1+0x2b0], R8 ;  /* 0x0002b00801007387 */ /* 0x0001e20000100a00 */
[----:B------:R-:W-:Y:S03]  /*57100*/  STL.64 [R1+0x2b8], R10 ;  /* 0x0002b80a01007387 */ /* 0x000fe60000100a00 */
[----:B0-----:R-:W3:Y:S01]  /*57110*/  LDL.LU.64 R8, [R1+0x3a78] ;  /* 0x003a780001087983 */ /* 0x001ee20000300a00 */
[----:B------:R-:W3:Y:S02]  /*57120*/  LDL.LU.64 R6, [R1+0x3a70] ;  /* 0x003a700001067983 */ /* 0x000ee40000300a00 */
[----:B------:R-:W3:Y:S02]  /*57130*/  LDL.LU.64 R4, [R1+0x3a68] ;  /* 0x003a680001047983 */ /* 0x000ee40000300a00 */
[C---:B---3--:R-:W-:Y:S11]  /*57140*/  HMMA.16816.F32 R4, R24.reuse, R8, R4 ;  /* 0x000000081804723c */ /* 0x048ff60000001804 */
[----:B------:R-:W-:Y:S11]  /*57150*/  @!UPT UIADD3 URZ, URZ, URZ, URZ ;  /* 0x0000003f3f3ff290 */ /* 0x000ff6000fffe03f */
[----:B------:R-:W-:Y:S01]  /*57160*/  @!UPT UIADD3 URZ, URZ, URZ, URZ ;  /* 0x0000003f3f3ff290 */ /* 0x000fe2000fffe03f */
[----:B------:R0:W-:Y:S01]  /*57170*/  STL.64 [R1+0x2a0], R4 ;  /* 0x0002a00401007387 */ /* 0x0001e20000100a00 */
[----:B------:R-:W-:Y:S02]  /*57180*/  STL.64 [R1+0x2a8], R6 ;  /* 0x0002a80601007387 */ /* 0x000fe40000100a00 */
[----:B0-----:R-:W-:Y:S02]  /*57190*/  IMAD.MOV.U32 R5, RZ, RZ, R8 ;  /* 0x000000ffff057224 */ /* 0x001fe400078e0008 */
[----:B------:R-:W-:Y:S02]  /*571a0*/  IMAD.MOV.U32 R4, RZ, RZ, R9 ;  /* 0x000000ffff047224 */ /* 0x000fe400078e0009 */
[----:B------:R-:W3:Y:S03]  /*571b0*/  LDL.LU.64 R8, [R1+0x3a60] ;  /* 0x003a600001087983 */ /* 0x000ee60000300a00 */
[----:B------:R0:W-:Y:S02]  /*571c0*/  STL.64 [R1+0x39b8], R4 ;  /* 0x0039b80401007387 */ /* 0x0001e40000100a00 */
[----:B0-----:R-:W2:Y:S01]  /*571d0*/  LDL.LU R4, [R1+0x270] ;  /* 0x0002700001047983 */ /* 0x001ea20000300800 */
[----:B------:R-:W2:Y:S02]  /*571e0*/  LDL.LU R5, [R1+0x274] ;  /* 0x0002740001057983 */ /* 0x000ea40000300800 */
[----:B------:R-:W2:Y:S02]  /*571f0*/  LDL.LU R6, [R1+0x278] ;  /* 0x0002780001067983 */ /* 0x000ea40000300800 */
[----:B------:R-:W2:Y:S01]  /*57200*/  LDL.LU R7, [R1+0x27c] ;  /* 0x00027c0001077983 */ /* 0x000ea20000300800 */
[C---:B---3--:R-:W-:Y:S01]  /*57210*/  HMMA.16816.F32 R8, R24.reuse, R8, R16 ;  /* 0x000000081808723c */ /* 0x048fe20000001810 */
[----:B------:R-:W3:Y:S11]  /*57220*/  LDL.LU.64 R16, [R1+0x3a58] ;  /* 0x003a580001107983 */ /* 0x000ef60000300a00 */
[----:B------:R-:W-:Y:S11]  /*57230*/  @!UPT UIADD3 URZ, URZ, URZ, URZ ;  /* 0x0000003f3f3ff290 */ /* 0x000ff6000fffe03f */
        /* <DEDUP_REMOVED lines=9> */
[----:B0-----:R-:W3:Y:S01]  /*572d0*/  LDL.LU.64 R10, [R1+0x3a40] ;  /* 0x003a4000010a7983 */ /* 0x001ee20000300a00 */
[----:B------:R-:W4:Y:S01]  /*572e0*/  LDL.LU.64 R8, [R1+0x3a38] ;  /* 0x003a380001087983 */ /* 0x000f220000300a00 */
[C---:B--2---:R-:W-:Y:S01]  /*572f0*/  HMMA.16816.F32 R4, R24.reuse, R12, R4 ;  /* 0x0000000c1804723c */ /* 0x044fe20000001804 */
[----:B------:R0:W-:Y:S01]  /*57300*/  STL [R1+0x393c], R16 ;  /* 0x00393c1001007387 */ /* 0x0001e20000100800 */
[----:B------:R-:W-:Y:S01]  /*57310*/  STL [R1+0x3938], R17 ;  /* 0x0039381101007387 */ /* 0x000fe20000100800 */
[----:B------:R-:W-:Y:S02]  /*57320*/  STL.64 [R1+0x3930], R14 ;  /* 0x0039300e01007387 */ /* 0x000fe40000100a00 */
[----:B------:R-:W-:Y:S11]  /*57330*/  STL.64 [R1+0x3928], R12 ;  /* 0x0039280c01007387 */ /* 0x000ff60000100a00 */
[----:B------:R-:W-:Y:S07]  /*57340*/  @!UPT UIADD3 URZ, URZ, URZ, URZ ;  /* 0x0000003f3f3ff290 */ /* 0x000fee000fffe03f */
[----:B------:R-:W-:Y:S01]  /*57350*/  STL.64 [R1+0x270], R4 ;  /* 0x0002700401007387 */ /* 0x000fe20000100a00 */
[----:B------:R4:W-:Y:S02]  /*57360*/  STL.64 [R1+0x278], R6 ;  /* 0x0002780601007387 */ /* 0x0009e40000100a00 */
[----:B0-----:R-:W2:Y:S01]  /*57370*/  LDL.LU R16, [R1+0x420] ;  /* 0x0004200001107983 */ /* 0x001ea20000300800 */
[----:B----4-:R-:W-:Y:S01]  /*57380*/  HMMA.16816.F32 R4, R24, R8, R20 ;  /* 0x000000081804723c */ /* 0x010fe20000001814 */
[----:B------:R-:W0:Y:S11]  /*57390*/  LDSM.16.MT88.4 R20, [R28+0x21000] ;  /* 0x021000001c14783b */ /* 0x000e360000004200 */
[----:B------:R-:W-:Y:S11]  /*573a0*/  @!UPT UIADD3 URZ, URZ, URZ, URZ ;  /* 0x0000003f3f3ff290 */ /* 0x000ff6000fffe03f */
[----:B------:R-:W-:Y:S01]  /*573b0*/  STL.64 [R1+0x260], R4 ;  /* 0x0002600401007387 */ /* 0x000fe20000100a00 */
[----:B------:R-:W-:Y:S02]  /*573c0*/  STL.64 [R1+0x268], R6 ;  /* 0x0002680601007387 */ /* 0x000fe40000100a00 */
[----:B------:R-:W2:Y:S02]  /*573d0*/  LDL.LU R17, [R1+0x424] ;  /* 0x0004240001117983 */ /* 0x000ea40000300800 */
[----:B------:R-:W4:Y:S01]  /*573e0*/  LDL.LU R18, [R1+0x428] ;  /* 0x0004280001127983 */ /* 0x000f220000300800 */
[----:B------:R-:W4:Y:S04]  /*573f0*/  LDL.LU R19, [R1+0x42c] ;  /* 0x00042c0001137983 */ /* 0x000f280000300800 */
[----:B----4-:R-:W-:Y:S01]  /*57400*/  STL.64 [R1+0x3a28], R18 ;  /* 0x003a281201007387 */ /* 0x010fe20000100a00 */
[----:B--2---:R1:W-:Y:S03]  /*57410*/  STL.64 [R1+0x3a20], R16 ;  /* 0x003a201001007387 */ /* 0x0043e60000100a00 */
[----:B-1----:R-:W2:Y:S01]  /*57420*/  LDL.LU R16, [R1+0x250] ;  /* 0x0002500001107983 */ /* 0x002ea20000300800 */
[----:B------:R-:W2:Y:S02]  /*57430*/  LDL.LU R17, [R1+0x254] ;  /* 0x0002540001117983 */ /* 0x000ea40000300800 */
[----:B------:R-:W2:Y:S02]  /*57440*/  LDL.LU R18, [R1+0x258] ;  /* 0x0002580001127983 */ /* 0x000ea40000300800 */
[----:B------:R-:W2:Y:S01]  /*57450*/  LDL.LU R19, [R1+0x25c] ;  /* 0x00025c0001137983 */ /* 0x000ea20000300800 */
[----:B------:R1:W-:Y:S01]  /*57460*/  STL.64 [R1+0x3a18], R8 ;  /* 0x003a180801007387 */ /* 0x0003e20000100a00 */
[----:B------:R-:W4:Y:S03]  /*57470*/  LDL.64 R4, [R1+0x100] ;  /* 0x0001000001047983 */ /* 0x000f260000100a00 */
[----:B-1----:R-:W2:Y:S04]  /*57480*/  LDL.64 R8, [R1+0x150] ;  /* 0x0001500001087983 */ /* 0x002ea80000100a00 */
[----:B----4-:R1:W-:Y:S04]  /*57490*/  STL.64 [R1+0x39c8], R4 ;  /* 0x0039c80401007387 */ /* 0x0103e80000100a00 */
[----:B-1----:R-:W4:Y:S04]  /*574a0*/  LDL.64 R4, [R1+0x110] ;  /* 0x0001100001047983 */ /* 0x002f280000100a00 */
[----:B----4-:R1:W-:Y:S04]  /*574b0*/  STL.64 [R1+0x39e0], R4 ;  /* 0x0039e00401007387 */ /* 0x0103e80000100a00 */
[----:B-1----:R-:W4:Y:S04]  /*574c0*/  LDL.64 R4, [R1+0x120] ;  /* 0x0001200001047983 */ /* 0x002f280000100a00 */
[----:B----4-:R-:W-:Y:S01]  /*574d0*/  STL.64 [R1+0x39f8], R4 ;  /* 0x0039f80401007387 */ /* 0x010fe20000100a00 */
[----:B0-----:R-:W-:Y:S02]  /*574e0*/  STL.64 [R1+0x3848], R22 ;  /* 0x0038481601007387 */ /* 0x001fe40000100a00 */
[----:B------:R0:W-:Y:S02]  /*574f0*/  STL.64 [R1+0x3840], R20 ;  /* 0x0038401401007387 */ /* 0x0001e40000100a00 */
[----:B0-----:R-:W4:Y:S04]  /*57500*/  LDL.LU.64 R20, [R1+0xd0] ;  /* 0x0000d00001147983 */ /* 0x001f280000300a00 */
[----:B----4-:R0:W-:Y:S04]  /*57510*/  STL.64 [R1+0x39c0], R20 ;  /* 0x0039c01401007387 */ /* 0x0101e80000100a00 */
[----:B0-----:R-:W4:Y:S01]  /*57520*/  LDL.LU R20, [R1+0x3d0] ;  /* 0x0003d00001147983 */ /* 0x001f220000300800 */
[----:B------:R-:W4:Y:S02]  /*57530*/  LDL.LU R21, [R1+0x3d4] ;  /* 0x0003d40001157983 */ /* 0x000f240000300800 */
[----:B------:R-:W2:Y:S02]  /*57540*/  LDL.LU R22, [R1+0x3d8] ;  /* 0x0003d80001167983 */ /* 0x000ea40000300800 */
[----:B------:R-:W2:Y:S01]  /*57550*/  LDL.LU R23, [R1+0x3dc] ;  /* 0x0003dc0001177983 */ /* 0x000ea20000300800 */
[----:B------:R-:W2:Y:S04]  /*57560*/  LDL R4, [R1+0x130] ;  /* 0x0001300001047983 */ /* 0x000ea80000100800 */
[----:B------:R-:W2:Y:S04]  /*57570*/  LDL R5, [R1+0x134] ;  /* 0x0001340001057983 */ /* 0x000ea80000100800 */
[----:B--2---:R0:W-:Y:S04]  /*57580*/  STL.64 [R1+0x3a10], R4 ;  /* 0x003a100401007387 */ /* 0x0041e80000100a00 */
[----:B0-----:R-:W2:Y:S01]  /*57590*/  LDL R4, [R1+0x30] ;  /* 0x0000300001047983 */ /* 0x001ea20000100800 */
[----:B------:R-:W-:-:S02]  /*575a0*/  IMAD.MOV.U32 R5, RZ, RZ, R3 ;  /* 0x000000ffff057224 */ /* 0x000fc400078e0003 */
[----:B------:R-:W2:Y:S02]  /*575b0*/  LDL.LU R3, [R1+0x3a34] ;  /* 0x003a340001037983 */ /* 0x000ea40000300800 */
[----:B------:R-:W-:Y:S01]  /*575c0*/  STL.64 [R1+0x39d8], R22 ;  /* 0x0039d81601007387 */ /* 0x000fe20000100a00 */
[----:B----4-:R0:W-:Y:S04]  /*575d0*/  STL.64 [R1+0x39d0], R20 ;  /* 0x0039d01401007387 */ /* 0x0101e80000100a00 */
[----:B0-----:R-:W4:Y:S01]  /*575e0*/  LDL.LU R20, [R1+0x3e0] ;  /* 0x0003e00001147983 */ /* 0x001f220000300800 */
[----:B------:R-:W4:Y:S02]  /*575f0*/  LDL.LU R21, [R1+0x3e4] ;  /* 0x0003e40001157983 */ /* 0x000f240000300800 */
[----:B------:R-:W3:Y:S02]  /*57600*/  LDL.LU R22, [R1+0x3e8] ;  /* 0x0003e80001167983 */ /* 0x000ee40000300800 */
[----:B--2---:R-:W-:-:S02]  /*57610*/  IMAD.MOV.U32 R23, RZ, RZ, R3 ;  /* 0x000000ffff177224 */ /* 0x004fc400078e0003 */
[----:B------:R-:W2:Y:S04]  /*57620*/  LDL.LU R3, [R1+0x3a30] ;  /* 0x003a300001037983 */ /* 0x000ea80000300800 */
[----:B---3--:R-:W-:Y:S01]  /*57630*/  STL.64 [R1+0x39f0], R22 ;  /* 0x0039f01601007387 */ /* 0x008fe20000100a00 */
[----:B----4-:R0:W-:Y:S03]  /*57640*/  STL.64 [R1+0x39e8], R20 ;  /* 0x0039e81401007387 */ /* 0x0101e60000100a00 */
[----:B0-----:R-:W3:Y:S01]  /*57650*/  LDL.LU R20, [R1+0x3f0] ;  /* 0x0003f00001147983 */ /* 0x001ee20000300800 */
[----:B------:R-:W3:Y:S02]  /*57660*/  LDL.LU R21, [R1+0x3f4] ;  /* 0x0003f40001157983 */ /* 0x000ee40000300800 */
[----:B------:R-:W4:Y:S02]  /*57670*/  LDL.LU R22, [R1+0x3f8] ;  /* 0x0003f80001167983 */ /* 0x000f240000300800 */
[----:B------:R-:W4:Y:S01]  /*57680*/  LDL.LU R23, [R1+0x3fc] ;  /* 0x0003fc0001177983 */ /* 0x000f220000300800 */
[----:B------:R-:W-:Y:S01]  /*57690*/  HMMA.16816.F32 R4, R24, R4, R16 ;  /* 0x000000041804723c */ /* 0x000fe20000001810 */
[----:B----4-:R-:W-:Y:S01]  /*576a0*/  STL.64 [R1+0x3a08], R22 ;  /* 0x003a081601007387 */ /* 0x010fe20000100a00 */
[----:B---3--:R0:W-:Y:S03]  /*576b0*/  STL.64 [R1+0x3a00], R20 ;  /* 0x003a001401007387 */ /* 0x0081e60000100a00 */
[----:B0-----:R-:W3:Y:S01]  /*576c0*/  LDL.LU R20, [R1+0x400] ;  /* 0x0004000001147983 */ /* 0x001ee20000300800 */
[----:B------:R-:W3:Y:S02]  /*576d0*/  LDL.LU R21, [R1+0x404] ;  /* 0x0004040001157983 */ /* 0x000ee40000300800 */
[----:B------:R-:W3:Y:S02]  /*576e0*/  LDL.LU R22, [R1+0x408] ;  /* 0x0004080001167983 */ /* 0x000ee40000300800 */
[----:B------:R-:W-:Y:S01]  /*576f0*/  STL [R1+0x3578], R28 ;  /* 0x0035781c01007387 */ /* 0x000fe20000100800 */
[----:B------:R-:W4:Y:S01]  /*57700*/  LDL.LU.64 R18, [R1+0x3a28] ;  /* 0x003a280001127983 */ /* 0x000f220000300a00 */
[----:B------:R-:W4:Y:S11]  /*57710*/  LDL.LU.64 R16, [R1+0x3a20] ;  /* 0x003a200001107983 */ /* 0x000f360000300a00 */
[----:B------:R-:W-:Y:S02]  /*57720*/  STL.64 [R1+0x250], R4 ;  /* 0x0002500401007387 */ /* 0x000fe40000100a00 */
[----:B------:R4:W-:Y:S02]  /*57730*/  STL.64 [R1+0x258], R6 ;  /* 0x0002580601007387 */ /* 0x0009e40000100a00 */
[----:B--2---:R-:W-:-:S02]  /*57740*/  IMAD.MOV.U32 R23, RZ, RZ, R3 ;  /* 0x000000ffff177224 */ /* 0x004fc400078e0003 */
[----:B------:R-:W-:Y:S02]  /*57750*/  IMAD.MOV.U32 R13, RZ, RZ, R10 ;  /* 0x000000ffff0d7224 */ /* 0x000fe400078e000a */
[----:B------:R-:W-:Y:S01]  /*57760*/  IMAD.MOV.U32 R12, RZ, RZ, R11 ;  /* 0x000000ffff0c7224 */ /* 0x000fe200078e000b */
[----:B----4-:R-:W-:Y:S07]  /*57770*/  HMMA.16816.F32 R4, R24, R8, R16 ;  /* 0x000000081804723c */ /* 0x010fee0000001810 */
[----:B------:R-:W-:-:S02]  /*57780*/  IMAD.MOV.U32 R16, RZ, RZ, R8 ;  /* 0x000000ffff107224 */ /* 0x000fc400078e0008 */
[----:B------:R-:W-:Y:S02]  /*57790*/  IMAD.MOV.U32 R17, RZ, RZ, R9 ;  /* 0x000000ffff117224 */ /* 0x000fe400078e0009 */
[----:B------:R-:W2:Y:S11]  /*577a0*/  LDL.LU.64 R8, [R1+0x3a18] ;  /* 0x003a180001087983 */ /* 0x000eb60000300a00 */
[----:B------:R-:W-:Y:S02]  /*577b0*/  @!UPT UIADD3 URZ, URZ, URZ, URZ ;  /* 0x0000003f3f3ff290 */ /* 0x000fe4000fffe03f */
[----:B------:R-:W-:Y:S02]  /*577c0*/  IMAD.MOV.U32 R3, RZ, RZ, R7 ;  /* 0x000000ffff037224 */ /* 0x000fe400078e0007 */
[----:B------:R-:W-:Y:S02]  /*577d0*/  IMAD.MOV.U32 R10, RZ, RZ, R5 ;  /* 0x000000ffff0a7224 */ /* 0x000fe400078e0005 */
[----:B------:R-:W-:Y:S02]  /*577e0*/  IMAD.MOV.U32 R11, RZ, RZ, R6 ;  /* 0x000000ffff0b7224 */ /* 0x000fe400078e0006 */
[----:B------:R-:W-:Y:S02]  /*577f0*/  IMAD.MOV.U32 R28, RZ, RZ, R4 ;  /* 0x000000ffff1c7224 */ /* 0x000fe400078e0004 */
[----:B------:R-:W3:Y:S01]  /*57800*/  LDL.LU.64 R4, [R1+0x3a10] ;  /* 0x003a100001047983 */ /* 0x000ee20000300a00 */
[----:B------:R-:W-:Y:S02]  /*57810*/  STL [R1+0x36e8], R3 ;  /* 0x0036e80301007387 */ /* 0x000fe40000100800 */
[----:B------:R-:W-:Y:S02]  /*57820*/  STL [R1+0x367c], R10 ;  /* 0x00367c0a01007387 */ /* 0x000fe40000100800 */
[----:B------:R-:W-:Y:S01]  /*57830*/  STL [R1+0x39b0], R11 ;  /* 0x0039b00b01007387 */ /* 0x000fe20000100800 */
[----:B--2---:R0:W-:Y:S04]  /*57840*/  STL.64 [R1+0x39a8], R8 ;  /* 0x0039a80801007387 */ /* 0x0041e80000100a00 */
[----:B0-----:R-:W2:Y:S01]  /*57850*/  LDL.LU R8, [R1+0x410] ;  /* 0x0004100001087983 */ /* 0x001ea20000300800 */
[----:B------:R-:W2:Y:S02]  /*57860*/  LDL.LU R9, [R1+0x414] ;  /* 0x0004140001097983 */ /* 0x000ea40000300800 */
[----:B------:R-:W2:Y:S02]  /*57870*/  LDL.LU R10, [R1+0x418] ;  /* 0x00041800010a7983 */ /* 0x000ea40000300800 */
[----:B------:R-:W2:Y:S01]  /*57880*/  LDL.LU R11, [R1+0x41c] ;  /* 0x00041c00010b7983 */ /* 0x000ea20000300800 */
[C---:B---3--:R-:W-:Y:S01]  /*57890*/  HMMA.16816.F32 R4, R24.reuse, R4, R20 ;  /* 0x000000041804723c */ /* 0x048fe20000001814 */
[----:B------:R-:W-:Y:S07]  /*578a0*/  STL [R1+0x3678], R28 ;  /* 0x0036781c01007387 */ /* 0x000fee0000100800 */
[C---:B--2---:R-:W-:Y:S01]  /*578b0*/  HMMA.16816.F32 R12, R24.reuse, R12, R8 ;  /* 0x0000000c180c723c */ /* 0x044fe20000001808 */
[----:B------:R-:W2:Y:S11]  /*578c0*/  LDL.LU R8, [R1+0x3c0] ;  /* 0x0003c00001087983 */ /* 0x000eb60000300800 */
[----:B------:R-:W-:Y:S11]  /*578d0*/  @!UPT UIADD3 URZ, URZ, URZ, URZ ;  /* 0x0000003f3f3ff290 */ /* 0x000ff6000fffe03f */
[----:B------:R0:W-:Y:S01]  /*578e0*/  STL.64 [R1+0x420], R12 ;  /* 0x0004200c01007387 */ /* 0x0001e20000100a00 */
[----:B------:R-:W-:Y:S02]  /*578f0*/  STL.64 [R1+0x428], R14 ;  /* 0x0004280e01007387 */ /* 0x000fe40000100a00 */
[----:B------:R-:W2:Y:S02]  /*57900*/  LDL.LU R9, [R1+0x3c4] ;  /* 0x0003c40001097983 */ /* 0x000ea40000300800 */
[----:B------:R-:W2:Y:S01]  /*57910*/  LDL.LU R10, [R1+0x3c8] ;  /* 0x0003c800010a7983 */ /* 0x000ea20000300800 */
[----:B------:R-:W2:Y:S04]  /*57920*/  LDL.LU R11, [R1+0x3cc] ;  /* 0x0003cc00010b7983 */ /* 0x000ea80000300800 */
[----:B0-----:R-:W2:Y:S01]  /*57930*/  LDL.64 R12, [R1+0xf0] ;  /* 0x0000f000010c7983 */ /* 0x001ea20000100a00 */
[----:B------:R-:W3:Y:S02]  /*57940*/  LDL.LU.64 R22, [R1+0x3a08] ;  /* 0x003a080001167983 */ /* 0x000ee40000300a00 */
[----:B------:R-:W3:Y:S02]  /*57950*/  LDL.LU.64 R20, [R1+0x3a00] ;  /* 0x003a000001147983 */ /* 0x000ee40000300a00 */
[----:B------:R0:W-:Y:S01]  /*57960*/  STL.64 [R1+0x410], R4 ;  /* 0x0004100401007387 */ /* 0x0001e20000100a00 */
[----:B------:R-:W-:Y:S04]  /*57970*/  STL.64 [R1+0x418], R6 ;  /* 0x0004180601007387 */ /* 0x000fe80000100a00 */
[----:B0-----:R-:W3:Y:S02]  /*57980*/  LDL.LU.64 R4, [R1+0x39f8] ;  /* 0x0039f80001047983 */ /* 0x001ee40000300a00 */
[----:B---3--:R-:W-:Y:S01]  /*57990*/  HMMA.16816.F32 R20, R24, R4, R20 ;  /* 0x000000041814723c */ /* 0x008fe20000001814 */
[----:B------:R-:W-:-:S02]  /*579a0*/  IMAD.MOV.U32 R2, RZ, RZ, R4 ;  /* 0x000000ffff027224 */ /* 0x000fc400078e0004 */
[----:B------:R-:W-:Y:S11]  /*579b0*/  IMAD.MOV.U32 R0, RZ, RZ, R5 ;  /* 0x000000ffff007224 */ /* 0x000ff600078e0005 */
[----:B------:R-:W-:Y:S09]  /*579c0*/  @!UPT UIADD3 URZ, URZ, URZ, URZ ;  /* 0x0000003f3f3ff290 */ /* 0x000ff2000fffe03f */
[----:B------:R-:W-:Y:S01]  /*579d0*/  STL.64 [R1+0x400], R20 ;  /* 0x0004001401007387 */ /* 0x000fe20000100a00 */
[----:B------:R0:W-:Y:S03]  /*579e0*/  STL.64 [R1+0x408], R22 ;  /* 0x0004081601007387 */ /* 0x0001e60000100a00 */
[----:B0-----:R-:W3:Y:S01]  /*579f0*/  LDL.LU.64 R22, [R1+0x39f0] ;  /* 0x0039f00001167983 */ /* 0x001ee20000300a00 */
[----:B------:R-:W3:Y:S02]  /*57a00*/  LDL.LU.64 R20, [R1+0x39e8] ;  /* 0x0039e80001147983 */ /* 0x000ee40000300a00 */
[----:B------:R-:W3:Y:S02]  /*57a10*/  LDL.LU.64 R4, [R1+0x39e0] ;  /* 0x0039e00001047983 */ /* 0x000ee40000300a00 */
[----:B------:R-:W-:Y:S01]  /*57a20*/  STL [R1+0x38c8], R2 ;  /* 0x0038c80201007387 */ /* 0x000fe20000100800 */
        /* <DEDUP_REMOVED lines=9> */
[----:B---3--:R-:W-:Y:S01]  /*57ac0*/  HMMA.16816.F32 R20, R24, R4, R20 ;  /* 0x000000041814723c */ /* 0x008fe20000001814 */
[----:B------:R-:W-:Y:S11]  /*57ad0*/  IMAD.MOV.U32 R19, RZ, RZ, R5 ;  /* 0x000000ffff137224 */ /* 0x000ff600078e0005 */
[----:B------:R-:W-:Y:S11]  /*57ae0*/  @!UPT UIADD3 URZ, URZ, URZ, URZ ;  /* 0x0000003f3f3ff290 */ /* 0x000ff6000fffe03f */
[----:B------:R0:W-:Y:S01]  /*57af0*/  STL.64 [R1+0x3e0], R20 ;  /* 0x0003e01401007387 */ /* 0x0001e20000100a00 */
[----:B------:R1:W-:Y:S03]  /*57b00*/  STL.64 [R1+0x3e8], R22 ;  /* 0x0003e81601007387 */ /* 0x0003e60000100a00 */
[----:B0-----:R-:W3:Y:S01]  /*57b10*/  LDL.LU.64 R20, [R1+0x39c0] ;  /* 0x0039c00001147983 */ /* 0x001ee20000300a00 */
[----:B-1----:R-:W-:Y:S02]  /*57b20*/  IMAD.MOV.U32 R22, RZ, RZ, R4 ;  /* 0x000000ffff167224 */ /* 0x002fe400078e0004 */
[----:B------:R-:W4:Y:S02]  /*57b30*/  LDL.LU.64 R4, [R1+0x39b8] ;  /* 0x0039b80001047983 */ /* 0x000f240000300a00 */
[----:B------:R-:W-:Y:S01]  /*57b40*/  STL.64 [R1+0x3948], R18 ;  /* 0x0039481201007387 */ /* 0x000fe20000100a00 */
[----:B------:R4:W-:Y:S02]  /*57b50*/  STL.64 [R1+0x3940], R16 ;  /* 0x0039401001007387 */ /* 0x0009e40000100a00 */
[----:B----4-:R-:W-:-:S02]  /*57b60*/  IMAD.MOV.U32 R17, RZ, RZ, R4 ;  /* 0x000000ffff117224 */ /* 0x010fc400078e0004 */
[----:B------:R-:W-:Y:S01]  /*57b70*/  IMAD.MOV.U32 R16, RZ, RZ, R5 ;  /* 0x000000ffff107224 */ /* 0x000fe200078e0005 */
[----:B------:R-:W4:Y:S01]  /*57b80*/  LDL.LU R4, [R1+0x240] ;  /* 0x0002400001047983 */ /* 0x000f220000300800 */
[----:B------:R-:W4:Y:S02]  /*57b90*/  LDL.LU R5, [R1+0x244] ;  /* 0x0002440001057983 */ /* 0x000f240000300800 */
[----:B------:R-:W3:Y:S02]  /*57ba0*/  LDL.LU R6, [R1+0x248] ;  /* 0x0002480001067983 */ /* 0x000ee40000300800 */
[----:B------:R-:W3:Y:S01]  /*57bb0*/  LDL.LU R7, [R1+0x24c] ;  /* 0x00024c0001077983 */ /* 0x000ee20000300800 */
[----:B--2---:R-:W-:Y:S01]  /*57bc0*/  HMMA.16816.F32 R8, R24, R12, R8 ;  /* 0x0000000c1808723c */ /* 0x004fe20000001808 */
[----:B---3--:R-:W-:Y:S01]  /*57bd0*/  STL.64 [R1+0x3990], R6 ;  /* 0x0039900601007387 */ /* 0x008fe20000100a00 */
[----:B----4-:R0:W-:Y:S03]  /*57be0*/  STL.64 [R1+0x3988], R4 ;  /* 0x0039880401007387 */ /* 0x0101e60000100a00 */
[----:B0-----:R-:W2:Y:S01]  /*57bf0*/  LDL.LU R4, [R1+0x3b0] ;  /* 0x0003b00001047983 */ /* 0x001ea20000300800 */
[----:B------:R-:W2:Y:S02]  /*57c00*/  LDL.LU R5, [R1+0x3b4] ;  /* 0x0003b40001057983 */ /* 0x000ea40000300800 */
[----:B------:R-:W2:Y:S02]  /*57c10*/  LDL.LU R6, [R1+0x3b8] ;  /* 0x0003b80001067983 */ /* 0x000ea40000300800 */
[----:B------:R-:W2:Y:S01]  /*57c20*/  LDL.LU R7, [R1+0x3bc] ;  /* 0x0003bc0001077983 */ /* 0x000ea20000300800 */
[----:B------:R0:W-:Y:S04]  /*57c30*/  STL.64 [R1+0x3960], R16 ;  /* 0x0039601001007387 */ /* 0x0001e80000100a00 */
[----:B0-----:R-:W3:Y:S01]  /*57c40*/  LDL R16, [R1+0x20] ;  /* 0x0000200001107983 */ /* 0x001ee20000100800 */
[----:B------:R-:W-:-:S02]  /*57c50*/  IMAD.MOV.U32 R17, RZ, RZ, R29 ;  /* 0x000000ffff117224 */ /* 0x000fc400078e001d */
[----:B------:R-:W4:Y:S02]  /*57c60*/  LDL.LU R29, [R1+0x39b4] ;  /* 0x0039b400011d7983 */ /* 0x000f240000300800 */
[----:B------:R-:W-:Y:S01]  /*57c70*/  IMAD.MOV.U32 R23, RZ, RZ, R12 ;  /* 0x000000ffff177224 */ /* 0x000fe200078e000c */
[----:B---3--:R0:W-:Y:S04]  /*57c80*/  STL.64 [R1+0x3998], R16 ;  /* 0x0039981001007387 */ /* 0x0081e80000100a00 */
[----:B0-----:R-:W2:Y:S01]  /*57c90*/  LDL.64 R16, [R1+0xe0] ;  /* 0x0000e00001107983 */ /* 0x001ea20000100a00 */
[----:B------:R-:W-:Y:S02]  /*57ca0*/  STL.64 [R1+0x3d0], R8 ;  /* 0x0003d00801007387 */ /* 0x000fe40000100a00 */
[----:B------:R0:W-:Y:S02]  /*57cb0*/  STL.64 [R1+0x3d8], R10 ;  /* 0x0003d80a01007387 */ /* 0x0001e40000100a00 */
[----:B0-----:R-:W3:Y:S01]  /*57cc0*/  LDL.LU R11, [R1+0x39b0] ;  /* 0x0039b000010b7983 */ /* 0x001ee20000300800 */
[----:B------:R-:W2:Y:S02]  /*57cd0*/  LDL.LU.64 R8, [R1+0x39a8] ;  /* 0x0039a80001087983 */ /* 0x000ea40000300a00 */
[----:B------:R-:W-:-:S02]  /*57ce0*/  IMAD.MOV.U32 R10, RZ, RZ, R13 ;  /* 0x000000ffff0a7224 */ /* 0x000fc400078e000d */
[----:B------:R-:W2:Y:S01]  /*57cf0*/  LDL.LU R12, [R1+0x370] ;  /* 0x00037000010c7983 */ /* 0x000ea20000300800 */
[----:B------:R-:W2:Y:S01]  /*57d00*/  LDL.LU R13, [R1+0x374] ;  /* 0x00037400010d7983 */ /* 0x000ea20000300800 */
[----:B------:R-:W2:Y:S02]  /*57d10*/  LDL.LU R14, [R1+0x378] ;  /* 0x00037800010e7983 */ /* 0x000ea40000300800 */
[----:B----4-:R-:W-:Y:S02]  /*57d20*/  IMAD.MOV.U32 R15, RZ, RZ, R29 ;  /* 0x000000ffff0f7224 */ /* 0x010fe400078e001d */
[----:B------:R-:W4:Y:S04]  /*57d30*/  LDL.LU R29, [R1+0x39a0] ;  /* 0x0039a000011d7983 */ /* 0x000f280000300800 */
[----:B--2---:R-:W-:Y:S01]  /*57d40*/  STL.64 [R1+0x3958], R14 ;  /* 0x0039580e01007387 */ /* 0x004fe20000100a00 */
[----:B------:R0:W-:Y:S03]  /*57d50*/  STL.64 [R1+0x3950], R12 ;  /* 0x0039500c01007387 */ /* 0x0001e60000100a00 */
[----:B0-----:R-:W2:Y:S01]  /*57d60*/  LDL.LU R12, [R1+0x390] ;  /* 0x00039000010c7983 */ /* 0x001ea20000300800 */
[----:B------:R-:W2:Y:S02]  /*57d70*/  LDL.LU R13, [R1+0x394] ;  /* 0x00039400010d7983 */ /* 0x000ea40000300800 */
[----:B------:R-:W2:Y:S02]  /*57d80*/  LDL.LU R14, [R1+0x398] ;  /* 0x00039800010e7983 */ /* 0x000ea40000300800 */
[----:B------:R-:W2:Y:S01]  /*57d90*/  LDL.LU R15, [R1+0x39c] ;  /* 0x00039c00010f7983 */ /* 0x000ea20000300800 */
[----:B------:R-:W-:Y:S01]  /*57da0*/  HMMA.16816.F32 R4, R24, R16, R4 ;  /* 0x000000101804723c */ /* 0x000fe20000001804 */
[----:B------:R-:W-:-:S02]  /*57db0*/  IMAD.MOV.U32 R2, RZ, RZ, R16 ;  /* 0x000000ffff027224 */ /* 0x000fc400078e0010 */
[----:B------:R-:W-:Y:S01]  /*57dc0*/  IMAD.MOV.U32 R28, RZ, RZ, R17 ;  /* 0x000000ffff1c7224 */ /* 0x000fe200078e0011 */
[----:B--2---:R-:W-:Y:S01]  /*57dd0*/  STL.64 [R1+0x3970], R14 ;  /* 0x0039700e01007387 */ /* 0x004fe20000100a00 */
[----:B------:R0:W-:Y:S03]  /*57de0*/  STL.64 [R1+0x3968], R12 ;  /* 0x0039680c01007387 */ /* 0x0001e60000100a00 */
[----:B0-----:R-:W2:Y:S01]  /*57df0*/  LDL.LU R12, [R1+0x3a0] ;  /* 0x0003a000010c7983 */ /* 0x001ea20000300800 */
[----:B------:R-:W2:Y:S02]  /*57e00*/  LDL.LU R13, [R1+0x3a4] ;  /* 0x0003a400010d7983 */ /* 0x000ea40000300800 */
[----:B------:R-:W2:Y:S02]  /*57e10*/  LDL.LU R14, [R1+0x3a8] ;  /* 0x0003a800010e7983 */ /* 0x000ea40000300800 */
[----:B---3--:R-:W-:Y:S01]  /*57e20*/  STL.64 [R1+0x3920], R10 ;  /* 0x0039200a01007387 */ /* 0x008fe20000100a00 */
[----:B------:R0:W-:Y:S01]  /*57e30*/  STL.64 [R1+0x3918], R8 ;  /* 0x0039180801007387 */ /* 0x0001e20000100a00 */
[----:B----4-:R-:W-:-:S09]  /*57e40*/  IMAD.MOV.U32 R15, RZ, RZ, R29 ;  /* 0x000000ffff0f7224 */ /* 0x010fd200078e001d */
[----:B------:R-:W-:Y:S01]  /*57e50*/  IMAD.MOV.U32 R29, RZ, RZ, R7 ;  /* 0x000000ffff1d7224 */ /* 0x000fe200078e0007 */
[----:B0-----:R-:W3:Y:S01]  /*57e60*/  LDL.64 R8, [R1] ;  /* 0x0000000001087983 */ /* 0x001ee20000100a00 */
[----:B------:R-:W2:Y:S02]  /*57e70*/  LDL.LU.64 R16, [R1+0x3998] ;  /* 0x0039980001107983 */ /* 0x000ea40000300a00 */
[----:B------:R-:W-:Y:S02]  /*57e80*/  STL.64 [R1+0x3c0], R4 ;  /* 0x0003c00401007387 */ /* 0x000fe40000100a00 */
[----:B------:R0:W-:Y:S02]  /*57e90*/  STL [R1+0x3c8], R6 ;  /* 0x0003c80601007387 */ /* 0x0001e40000100800 */
[----:B0-----:R-:W4:Y:S01]  /*57ea0*/  LDL.LU.64 R6, [R1+0x3990] ;  /* 0x0039900001067983 */ /* 0x001f220000300a00 */
[----:B------:R-:W4:Y:S02]  /*57eb0*/  LDL.LU.64 R4, [R1+0x3988] ;  /* 0x0039880001047983 */ /* 0x000f240000300a00 */
[----:B------:R-:W-:Y:S01]  /*57ec0*/  STL [R1+0x36ec], R29 ;  /* 0x0036ec1d01007387 */ /* 0x000fe20000100800 */
[----:B----4-:R-:W-:Y:S01]  /*57ed0*/  HMMA.16816.F32 R24, R24, R20, R4 ;  /* 0x000000141818723c */ /* 0x010fe20000001804 */
[----:B------:R-:W2:Y:S01]  /*57ee0*/  LDL.LU.64 R6, [R1+0x3980] ;  /* 0x0039800001067983 */ /* 0x000ea20000300a00 */
[----:B------:R-:W2:Y:S11]  /*57ef0*/  LDL.LU.64 R4, [R1+0x3978] ;  /* 0x0039780001047983 */ /* 0x000eb60000300a00 */
[----:B------:R-:W-:Y:S10]  /*57f00*/  @!UPT UIADD3 URZ, URZ, URZ, URZ ;  /* 0x0000003f3f3ff290 */ /* 0x000ff4000fffe03f */
[----:B------:R0:W-:Y:S01]  /*57f10*/  STL.64 [R1+0x240], R24 ;  /* 0x0002401801007387 */ /* 0x0001e20000100a00 */
[----:B------:R1:W-:Y:S03]  /*57f20*/  STL.64 [R1+0x248], R26 ;  /* 0x0002481a01007387 */ /* 0x0003e60000100a00 */
[----:B0-----:R-:W3:Y:S01]  /*57f30*/  LDL.LU R24, [R1+0x380] ;  /* 0x0003800001187983 */ /* 0x001ee20000300800 */
[----:B------:R-:W3:Y:S02]  /*57f40*/  LDL.LU R25, [R1+0x384] ;  /* 0x0003840001197983 */ /* 0x000ee40000300800 */
[----:B-1----:R-:W3:Y:S02]  /*57f50*/  LDL.LU R26, [R1+0x388] ;  /* 0x00038800011a7983 */ /* 0x002ee40000300800 */
[----:B------:R-:W3:Y:S01]  /*57f60*/  LDL.LU R27, [R1+0x38c] ;  /* 0x00038c00011b7983 */ /* 0x000ee20000300800 */
[----:B------:R-:W-:Y:S01]  /*57f70*/  STL.64 [R1+0x3850], R20 ;  /* 0x0038501401007387 */ /* 0x000fe20000100a00 */
[C---:B--2---:R-:W-:Y:S03]  /*57f80*/  HMMA.16816.F32 R16, R4.reuse, R16, R12 ;  /* 0x000000100410723c */ /* 0x044fe6000000180c */
[----:B------:R-:W2:Y:S01]  /*57f90*/  LDL.LU.64 R14, [R1+0x3970] ;  /* 0x00397000010e7983 */ /* 0x000ea20000300a00 */
[----:B------:R-:W2:Y:S11]  /*57fa0*/  LDL.LU.64 R12, [R1+0x3968] ;  /* 0x00396800010c7983 */ /* 0x000eb60000300a00 */
[----:B------:R-:W-:Y:S08]  /*57fb0*/  @!UPT UIADD3 URZ, URZ, URZ, URZ ;  /* 0x0000003f3f3ff290 */ /* 0x000ff0000fffe03f */
[----:B------:R0:W-:Y:S01]  /*57fc0*/  STL.64 [R1+0x3b0], R16 ;  /* 0x0003b01001007387 */ /* 0x0001e20000100a00 */
[----:B------:R2:W-:Y:S03]  /*57fd0*/  STL.64 [R1+0x3b8], R18 ;  /* 0x0003b81201007387 */ /* 0x0005e60000100a00 */
[----:B0-----:R-:W2:Y:S01]  /*57fe0*/  LDL.LU.64 R16, [R1+0x3960] ;  /* 0x0039600001107983 */ /* 0x001ea20000300a00 */
[----:B---3--:R-:W-:Y:S01]  /*57ff0*/  HMMA.16816.F32 R24, R4, R8, R24 ;  /* 0x000000080418723c */ /* 0x008fe20000001818 */
[----:B------:R-:W-:Y:S02]  /*58000*/  IMAD.MOV.U32 R21, RZ, RZ, R8 ;  /* 0x000000ffff157224 */ /* 0x000fe400078e0008 */
[----:B------:R-:W-:-:S05]  /*58010*/  IMAD.MOV.U32 R20, RZ, RZ, R9 ;  /* 0x000000ffff147224 */ /* 0x000fca00078e0009 */
[----:B--2---:R-:W-:Y:S01]  /*58020*/  HMMA.16816.F32 R16, R4, R16, R12 ;  /* 0x000000100410723c */ /* 0x004fe2000000180c */
[----:B------:R-:W2:Y:S01]  /*58030*/  LDL.LU.64 R14, [R1+0x3958] ;  /* 0x00395800010e7983 */ /* 0x000ea20000300a00 */
[----:B------:R-:W2:Y:S11]  /*58040*/  LDL.LU.64 R12, [R1+0x3950] ;  /* 0x00395000010c7983 */ /* 0x000eb60000300a00 */
[----:B------:R-:W-:Y:S10]  /*58050*/  @!UPT UIADD3 URZ, URZ, URZ, URZ ;  /* 0x0000003f3f3ff290 */ /* 0x000ff4000fffe03f */
[----:B------:R-:W-:Y:S01]  /*58060*/  STL.64 [R1+0x3a0], R16 ;  /* 0x0003a01001007387 */ /* 0x000fe20000100a00 */
[----:B------:R0:W-:Y:S03]  /*58070*/  STL.64 [R1+0x3a8], R18 ;  /* 0x0003a81201007387 */ /* 0x0001e60000100a00 */
[----:B0-----:R-:W3:Y:S01]  /*58080*/  LDL.LU.64 R18, [R1+0x3948] ;  /* 0x0039480001127983 */ /* 0x001ee20000300a00 */
[----:B------:R-:W4:Y:S02]  /*58090*/  LDL.LU.64 R16, [R1+0x3940] ;  /* 0x0039400001107983 */ /* 0x000f240000300a00 */
[----:B------:R-:W-:Y:S02]  /*580a0*/  STL.64 [R1+0x390], R24 ;  /* 0x0003901801007387 */ /* 0x000fe40000100a00 */
[----:B------:R-:W-:Y:S01]  /*580b0*/  STL.64 [R1+0x398], R26 ;  /* 0x0003981a01007387 */ /* 0x000fe20000100a00 */
[----:B------:R-:W-:Y:S01]  /*580c0*/  STL.64 [R1+0x38d8], R22 ;  /* 0x0038d81601007387 */ /* 0x000fe20000100a00 */
[----:B------:R0:W-:Y:S03]  /*580d0*/  STL.64 [R1+0x38d0], R20 ;  /* 0x0038d01401007387 */ /* 0x0001e60000100a00 */
[----:B0-----:R-:W2:Y:S04]  /*580e0*/  LDL R20, [R1+0x140] ;  /* 0x0001400001147983 */ /* 0x001ea80000100800 */
[----:B------:R-:W2:Y:S01]  /*580f0*/  LDL R21, [R1+0x144] ;  /* 0x0001440001157983 */ /* 0x000ea20000100800 */
[----:B------:R-:W3:Y:S02]  /*58100*/  LDL.LU R8, [R1+0x360] ;  /* 0x0003600001087983 */ /* 0x000ee40000300800 */
[----:B------:R-:W3:Y:S02]  /*58110*/  LDL.LU R9, [R1+0x364] ;  /* 0x0003640001097983 */ /* 0x000ee40000300800 */
[----:B------:R-:W3:Y:S01]  /*58120*/  LDL.LU R10, [R1+0x368] ;  /* 0x00036800010a7983 */ /* 0x000ee20000300800 */
[----:B------:R-:W3:Y:S04]  /*58130*/  LDL.LU R11, [R1+0x36c] ;  /* 0x00036c00010b7983 */ /* 0x000ee80000300800 */
[----:B--2---:R4:W-:Y:S02]  /*58140*/  STL.64 [R1+0x38e8], R20 ;  /* 0x0038e81401007387 */ /* 0x0049e40000100a00 */
[----:B----4-:R-:W-:-:S02]  /*58150*/  IMAD.MOV.U32 R20, RZ, RZ, R16 ;  /* 0x000000ffff147224 */ /* 0x010fc400078e0010 */
[----:B------:R-:W-:Y:S01]  /*58160*/  IMAD.MOV.U32 R21, RZ, RZ, R17 ;  /* 0x000000ffff157224 */ /* 0x000fe200078e0011 */
[----:B------:R-:W2:Y:S01]  /*58170*/  LDL.LU R16, [R1+0x393c] ;  /* 0x00393c0001107983 */ /* 0x000ea20000300800 */
[----:B------:R-:W2:Y:S02]  /*58180*/  LDL.LU R17, [R1+0x3938] ;  /* 0x0039380001117983 */ /* 0x000ea40000300800 */
[----:B------:R-:W4:Y:S02]  /*58190*/  LDL.LU R24, [R1+0x350] ;  /* 0x0003500001187983 */ /* 0x000f240000300800 */
[----:B------:R-:W4:Y:S01]  /*581a0*/  LDL.LU R25, [R1+0x354] ;  /* 0x0003540001197983 */ /* 0x000f220000300800 */
[----:B------:R-:W4:Y:S01]  /*581b0*/  LDL.LU R26, [R1+0x358] ;  /* 0x00035800011a7983 */ /* 0x000f220000300800 */
[----:B------:R-:W4:Y:S02]  /*581c0*/  LDL.LU R27, [R1+0x35c] ;  /* 0x00035c00011b7983 */ /* 0x000f240000300800 */
[----:B------:R-:W3:Y:S02]  /*581d0*/  LDL R29, [R1+0x1bc0] ;  /* 0x001bc000011d7983 */ /* 0x000ee40000100800 */
[----:B------:R0:W-:Y:S02]  /*581e0*/  STL.64 [R1+0x3900], R20 ;  /* 0x0039001401007387 */ /* 0x0001e40000100a00 */
[----:B0-----:R-:W3:Y:S04]  /*581f0*/  LDL R20, [R1+0x30] ;  /* 0x0000300001147983 */ /* 0x001ee80000100800 */
[----:B------:R-:W3:Y:S01]  /*58200*/  LDL R21, [R1+0x34] ;  /* 0x0000340001157983 */ /* 0x000ee20000100800 */
[C---:B--2---:R-:W-:Y:S11]  /*58210*/  HMMA.16816.F32 R12, R4.reuse, R16, R12 ;  /* 0x00000010040c723c */ /* 0x044ff6000000180c */
[----:B------:R-:W-:Y:S11]  /*58220*/  @!UPT UIADD3 URZ, URZ, URZ, URZ ;  /* 0x0000003f3f3ff290 */ /* 0x000ff6000fffe03f */
[----:B------:R-:W-:Y:S01]  /*58230*/  @!UPT UIADD3 URZ, URZ, URZ, URZ ;  /* 0x0000003f3f3ff290 */ /* 0x000fe2000fffe03f */
[----:B------:R-:W-:Y:S01]  /*58240*/  STL.64 [R1+0x380], R12 ;  /* 0x0003800c01007387 */ /* 0x000fe20000100a00 */
[----:B------:R0:W-:Y:S03]  /*58250*/  STL.64 [R1+0x388], R14 ;  /* 0x0003880e01007387 */ /* 0x0001e60000100a00 */
[----:B0-----:R-:W2:Y:S01]  /*58260*/  LDL.LU.64 R14, [R1+0x3930] ;  /* 0x00393000010e7983 */ /* 0x001ea20000300a00 */
[----:B------:R-:W2:Y:S02]  /*58270*/  LDL.LU.64 R12, [R1+0x3928] ;  /* 0x00392800010c7983 */ /* 0x000ea40000300a00 */
[----:B------:R0:W-:Y:S02]  /*58280*/  STL.64 [R1+0x37f8], R16 ;  /* 0x0037f81001007387 */ /* 0x0001e40000100a00 */
[----:B---3--:R1:W-:Y:S01]  /*58290*/  STL.64 [R1+0x38e0], R18 ;  /* 0x0038e01201007387 */ /* 0x0083e20000100a00 */
[----:B0-----:R-:W3:Y:S01]  /*582a0*/  LDL.LU R16, [R1+0x330] ;  /* 0x0003300001107983 */ /* 0x001ee20000300800 */
[----:B------:R-:W3:Y:S02]  /*582b0*/  LDL.LU R17, [R1+0x334] ;  /* 0x0003340001117983 */ /* 0x000ee40000300800 */
[----:B-1----:R-:W2:Y:S02]  /*582c0*/  LDL.LU R18, [R1+0x338] ;  /* 0x0003380001127983 */ /* 0x002ea40000300800 */
[----:B------:R-:W2:Y:S02]  /*582d0*/  LDL.LU R19, [R1+0x33c] ;  /* 0x00033c0001137983 */ /* 0x000ea40000300800 */
[----:B--2---:R-:W-:Y:S01]  /*582e0*/  STL.64 [R1+0x38f8], R18 ;  /* 0x0038f81201007387 */ /* 0x004fe20000100a00 */
[----:B---3--:R0:W-:Y:S03]  /*582f0*/  STL.64 [R1+0x38f0], R16 ;  /* 0x0038f01001007387 */ /* 0x0081e60000100a00 */
[----:B0-----:R-:W2:Y:S01]  /*58300*/  LDL.LU R16, [R1+0x340] ;  /* 0x0003400001107983 */ /* 0x001ea20000300800 */
[----:B------:R-:W2:Y:S02]  /*58310*/  LDL.LU R17, [R1+0x344] ;  /* 0x0003440001117983 */ /* 0x000ea40000300800 */
[----:B------:R-:W3:Y:S02]  /*58320*/  LDL.LU R18, [R1+0x348] ;  /* 0x0003480001127983 */ /* 0x000ee40000300800 */
[----:B------:R-:W3:Y:S01]  /*58330*/  LDL.LU R19, [R1+0x34c] ;  /* 0x00034c0001137983 */ /* 0x000ee20000300800 */
[C---:B------:R-:W-:Y:S01]  /*58340*/  HMMA.16816.F32 R8, R4.reuse, R12, R8 ;  /* 0x0000000c0408723c */ /* 0x040fe20000001808 */
[----:B---3--:R-:W-:Y:S01]  /*58350*/  STL.64 [R1+0x3910], R18 ;  /* 0x0039101201007387 */ /* 0x008fe20000100a00 */
[----:B--2---:R0:W-:Y:S03]  /*58360*/  STL.64 [R1+0x3908], R16 ;  /* 0x0039081001007387 */ /* 0x0041e60000100a00 */
[----:B0-----:R-:W2:Y:S01]  /*58370*/  LDL.LU R16, [R1+0x5c0] ;  /* 0x0005c00001107983 */ /* 0x001ea20000300800 */
[----:B------:R-:W2:Y:S02]  /*58380*/  LDL.LU R17, [R1+0x5c4] ;  /* 0x0005c40001117983 */ /* 0x000ea40000300800 */
[----:B------:R-:W2:Y:S02]  /*58390*/  LDL.LU R18, [R1+0x5c8] ;  /* 0x0005c80001127983 */ /* 0x000ea40000300800 */
[----:B------:R-:W2:Y:S11]  /*583a0*/  LDL.LU R19, [R1+0x5cc] ;  /* 0x0005cc0001137983 */ /* 0x000eb60000300800 */
[----:B------:R-:W-:Y:S02]  /*583b0*/  @!UPT UIADD3 URZ, URZ, URZ, URZ ;  /* 0x0000003f3f3ff290 */ /* 0x000fe4000fffe03f */
[----:B------:R-:W-:Y:S01]  /*583c0*/  STL.64 [R1+0x370], R8 ;  /* 0x0003700801007387 */ /* 0x000fe20000100a00 */
[----:B------:R0:W-:Y:S03]  /*583d0*/  STL.64 [R1+0x378], R10 ;  /* 0x0003780a01007387 */ /* 0x0001e60000100a00 */
[----:B0-----:R-:W3:Y:S01]  /*583e0*/  LDL.LU.64 R10, [R1+0x3920] ;  /* 0x00392000010a7983 */ /* 0x001ee20000300a00 */
[----:B------:R-:W4:Y:S02]  /*583f0*/  LDL.LU.64 R8, [R1+0x3918] ;  /* 0x0039180001087983 */ /* 0x000f240000300a00 */
[----:B------:R-:W-:Y:S02]  /*58400*/  STL.64 [R1+0x37f0], R14 ;  /* 0x0037f00e01007387 */ /* 0x000fe40000100a00 */
[----:B------:R0:W-:Y:S02]  /*58410*/  STL.64 [R1+0x37e8], R12 ;  /* 0x0037e80c01007387 */ /* 0x0001e40000100a00 */
[----:B0-----:R-:W2:Y:S01]  /*58420*/  LDL.LU R12, [R1+0x320] ;  /* 0x00032000010c7983 */ /* 0x001ea20000300800 */
[----:B------:R-:W2:Y:S02]  /*58430*/  LDL.LU R13, [R1+0x324] ;  /* 0x00032400010d7983 */ /* 0x000ea40000300800 */
[----:B------:R-:W2:Y:S02]  /*58440*/  LDL.LU R14, [R1+0x328] ;  /* 0x00032800010e7983 */ /* 0x000ea40000300800 */
[----:B------:R-:W2:Y:S01]  /*58450*/  LDL.LU R15, [R1+0x32c] ;  /* 0x00032c00010f7983 */ /* 0x000ea20000300800 */
[C---:B----4-:R-:W-:Y:S01]  /*58460*/  HMMA.16816.F32 R24, R4.reuse, R8, R24 ;  /* 0x000000080418723c */ /* 0x050fe20000001818 */
[----:B---3--:R-:W-:Y:S01]  /*58470*/  STL [R1+0x3838], R11 ;  /* 0x0038380b01007387 */ /* 0x008fe20000100800 */
[----:B------:R-:W-:Y:S11]  /*58480*/  STL.64 [R1+0x3830], R8 ;  /* 0x0038300801007387 */ /* 0x000ff60000100a00 */
[----:B------:R-:W-:Y:S10]  /*58490*/  @!UPT UIADD3 URZ, URZ, URZ, URZ ;  /* 0x0000003f3f3ff290 */ /* 0x000ff4000fffe03f */
[----:B------:R-:W-:Y:S01]  /*584a0*/  STL.64 [R1+0x360], R24 ;  /* 0x0003601801007387 */ /* 0x000fe20000100a00 */
[----:B------:R-:W-:Y:S02]  /*584b0*/  STL.64 [R1+0x368], R26 ;  /* 0x0003681a01007387 */ /* 0x000fe40000100a00 */
[----:B------:R-:W0:Y:S01]  /*584c0*/  LDSM.16.MT88.4 R24, [R29+0x21000] ;  /* 0x021000001d18783b */ /* 0x000e220000004200 */
[C---:B--2---:R-:W-:Y:S01]  /*584d0*/  HMMA.16816.F32 R20, R4.reuse, R20, R16 ;  /* 0x000000140414723c */ /* 0x044fe20000001810 */
[----:B0-----:R-:W-:Y:S02]  /*584e0*/  STL.64 [R1+0x3738], R26 ;  /* 0x0037381a01007387 */ /* 0x001fe40000100a00 */
[----:B------:R0:W-:Y:S02]  /*584f0*/  STL.64 [R1+0x3730], R24 ;  /* 0x0037301801007387 */ /* 0x0001e40000100a00 */
[----:B0-----:R-:W2:Y:S01]  /*58500*/  LDL.LU.64 R24, [R1+0x130] ;  /* 0x0001300001187983 */ /* 0x001ea20000300a00 */
[----:B------:R-:W3:Y:S02]  /*58510*/  LDL.LU.64 R18, [R1+0x3910] ;  /* 0x0039100001127983 */ /* 0x000ee40000300a00 */
[----:B------:R-:W3:Y:S11]  /*58520*/  LDL.LU.64 R16, [R1+0x3908] ;  /* 0x0039080001107983 */ /* 0x000ef60000300a00 */
[----:B------:R-:W-:Y:S04]  /*58530*/  @!UPT UIADD3 URZ, URZ, URZ, URZ ;  /* 0x0000003f3f3ff290 */ /* 0x000fe8000fffe03f */
[----:B------:R0:W-:Y:S01]  /*58540*/  STL.64 [R1+0x350], R20 ;  /* 0x0003501401007387 */ /* 0x0001e20000100a00 */
[----:B------:R3:W-:Y:S04]  /*58550*/  STL.64 [R1+0x358], R22 ;  /* 0x0003581601007387 */ /* 0x0007e80000100a00 */
[----:B0-----:R-:W3:Y:S02]  /*58560*/  LDL.LU.64 R20, [R1+0x3900] ;  /* 0x0039000001147983 */ /* 0x001ee40000300a00 */
[C---:B---3--:R-:W-:Y:S02]  /*58570*/  HMMA.16816.F32 R20, R4.reuse, R20, R16 ;  /* 0x000000140414723c */ /* 0x048fe40000001810 */
[----:B------:R-:W3:Y:S01]  /*58580*/  LDL.LU.64 R18, [R1+0x38f8] ;  /* 0x0038f80001127983 */ /* 0x000ee20000300a00 */
[----:B------:R-:W3:Y:S11]  /*58590*/  LDL.LU.64 R16, [R1+0x38f0] ;  /* 0x0038f00001107983 */ /* 0x000ef60000300a00 */
[----:B------:R-:W-:Y:S09]  /*585a0*/  @!UPT UIADD3 URZ, URZ, URZ, URZ ;  /* 0x0000003f3f3ff290 */ /* 0x000ff2000fffe03f */
[----:B------:R0:W-:Y:S01]  /*585b0*/  STL.64 [R1+0x340], R20 ;  /* 0x0003401401007387 */ /* 0x0001e20000100a00 */
[----:B------:R3:W-:Y:S03]  /*585c0*/  STL.64 [R1+0x348], R22 ;  /* 0x0003481601007387 */ /* 0x0007e60000100a00 */
[----:B0-----:R-:W3:Y:S02]  /*585d0*/  LDL.LU.64 R20, [R1+0x38e8] ;  /* 0x0038e80001147983 */ /* 0x001ee40000300a00 */
[C---:B---3--:R-:W-:Y:S02]  /*585e0*/  HMMA.16816.F32 R20, R4.reuse, R20, R16 ;  /* 0x000000140414723c */ /* 0x048fe40000001810 */
[----:B------:R-:W3:Y:S11]  /*585f0*/  LDL.LU.64 R18, [R1+0x38e0] ;  /* 0x0038e00001127983 */ /* 0x000ef60000300a00 */
[----:B------:R-:W-:Y:S10]  /*58600*/  @!UPT UIADD3 URZ, URZ, URZ, URZ ;  /* 0x0000003f3f3ff290 */ /* 0x000ff4000fffe03f */
[----:B------:R-:W-:Y:S01]  /*58610*/  STL.64 [R1+0x330], R20 ;  /* 0x0003301401007387 */ /* 0x000fe20000100a00 */
[----:B------:R0:W-:Y:S03]  /*58620*/  STL.64 [R1+0x338], R22 ;  /* 0x0003381601007387 */ /* 0x0001e60000100a00 */
[----:B0-----:R-:W4:Y:S01]  /*58630*/  LDL.LU.64 R22, [R1+0x38d8] ;  /* 0x0038d80001167983 */ /* 0x001f220000300a00 */
[----:B------:R-:W3:Y:S01]  /*58640*/  LDL.LU.64 R20, [R1+0x38d0] ;  /* 0x0038d00001147983 */ /* 0x000ee20000300a00 */
[----:B--2---:R-:W-:Y:S11]  /*58650*/  HMMA.16816.F32 R12, R4, R24, R12 ;  /* 0x00000018040c723c */ /* 0x004ff6000000180c */
[----:B------:R-:W-:Y:S11]  /*58660*/  @!UPT UIADD3 URZ, URZ, URZ, URZ ;  /* 0x0000003f3f3ff290 */ /* 0x000ff6000fffe03f */
[----:B------:R-:W-:Y:S01]  /*58670*/  @!UPT UIADD3 URZ, URZ, URZ, URZ ;  /* 0x0000003f3f3ff290 */ /* 0x000fe2000fffe03f */
[----:B------:R0:W-:Y:S01]  /*58680*/  STL.64 [R1+0x320], R12 ;  /* 0x0003200c01007387 */ /* 0x0001e20000100a00 */
[----:B------:R1:W-:Y:S02]  /*58690*/  STL.64 [R1+0x328], R14 ;  /* 0x0003280e01007387 */ /* 0x0003e40000100a00 */
[----:B---3--:R-:W-:Y:S02]  /*586a0*/  IMAD.MOV.U32 R16, RZ, RZ, R21 ;  /* 0x000000ffff107224 */ /* 0x008fe400078e0015 */
[----:B------:R-:W-:Y:S02]  /*586b0*/  IMAD.MOV.U32 R17, RZ, RZ, R20 ;  /* 0x000000ffff117224 */ /* 0x000fe400078e0014 */
[----:B------:R-:W-:Y:S02]  /*586c0*/  IMAD.MOV.U32 R20, RZ, RZ, R2 ;  /* 0x000000ffff147224 */ /* 0x000fe400078e0002 */
[----:B------:R-:W-:Y:S01]  /*586d0*/  IMAD.MOV.U32 R21, RZ, RZ, R28 ;  /* 0x000000ffff157224 */ /* 0x000fe200078e001c */
[----:B------:R-:W2:Y:S04]  /*586e0*/  LDL.LU R2, [R1+0x38c8] ;  /* 0x0038c80001027983 */ /* 0x000ea80000300800 */
[----:B------:R4:W-:Y:S01]  /*586f0*/  STL.64 [R1+0x3868], R20 ;  /* 0x0038681401007387 */ /* 0x0009e20000100a00 */
[----:B------:R-:W-:Y:S02]  /*58700*/  STL.64 [R1+0x3810], R16 ;  /* 0x0038101001007387 */ /* 0x000fe40000100a00 */
[----:B0-----:R-:W3:Y:S02]  /*58710*/  LDL.LU R12, [R1+0x1f0] ;  /* 0x0001f000010c7983 */ /* 0x001ee40000300800 */
[----:B------:R-:W3:Y:S01]  /*58720*/  LDL.LU R13, [R1+0x1f4] ;  /* 0x0001f400010d7983 */ /* 0x000ee20000300800 */
[----:B-1----:R-:W2:Y:S01]  /*58730*/  LDL.LU R14, [R1+0x1f8] ;  /* 0x0001f800010e7983 */ /* 0x002ea20000300800 */
[----:B------:R-:W2:Y:S02]  /*58740*/  LDL.LU R15, [R1+0x1fc] ;  /* 0x0001fc00010f7983 */ /* 0x000ea40000300800 */
[----:B----4-:R-:W-:-:S02]  /*58750*/  IMAD.MOV.U32 R20, RZ, RZ, R23 ;  /* 0x000000ffff147224 */ /* 0x010fc400078e0017 */
[----:B------:R-:W-:-:S05]  /*58760*/  IMAD.MOV.U32 R21, RZ, RZ, R10 ;  /* 0x000000ffff157224 */ /* 0x000fca00078e000a */
[----:B------:R0:W-:Y:S01]  /*58770*/  STL.64 [R1+0x3880], R20 ;  /* 0x0038801401007387 */ /* 0x0001e20000100a00 */
[----:B------:R-:W4:Y:S02]  /*58780*/  LDL.LU R8, [R1+0x220] ;  /* 0x0002200001087983 */ /* 0x000f240000300800 */
[----:B------:R-:W4:Y:S02]  /*58790*/  LDL.LU R9, [R1+0x224] ;  /* 0x0002240001097983 */ /* 0x000f240000300800 */
[----:B------:R-:W2:Y:S01]  /*587a0*/  LDL.LU R10, [R1+0x228] ;  /* 0x00022800010a7983 */ /* 0x000ea20000300800 */
[----:B------:R-:W2:Y:S01]  /*587b0*/  LDL.LU R11, [R1+0x22c] ;  /* 0x00022c00010b7983 */ /* 0x000ea20000300800 */
[----:B0-----:R-:W-:Y:S02]  /*587c0*/  IMAD.MOV.U32 R20, RZ, RZ, R22 ;  /* 0x000000ffff147224 */ /* 0x001fe400078e0016 */
[----:B------:R-:W-:-:S05]  /*587d0*/  IMAD.MOV.U32 R21, RZ, RZ, R19 ;  /* 0x000000ffff157224 */ /* 0x000fca00078e0013 */
[----:B------:R-:W-:Y:S04]  /*587e0*/  STL.64 [R1+0x3898], R20 ;  /* 0x0038981401007387 */ /* 0x000fe80000100a00 */
[----:B--2---:R-:W-:Y:S01]  /*587f0*/  STL.64 [R1+0x3860], R10 ;  /* 0x0038600a01007387 */ /* 0x004fe20000100a00 */
[----:B----4-:R0:W-:Y:S03]  /*58800*/  STL.64 [R1+0x3858], R8 ;  /* 0x0038580801007387 */ /* 0x0101e60000100a00 */
[----:B0-----:R-:W2:Y:S01]  /*58810*/  LDL.LU R8, [R1+0x2d0] ;  /* 0x0002d00001087983 */ /* 0x001ea20000300800 */
[----:B------:R-:W2:Y:S02]  /*58820*/  LDL.LU R9, [R1+0x2d4] ;  /* 0x0002d40001097983 */ /* 0x000ea40000300800 */
[----:B------:R-:W4:Y:S02]  /*58830*/  LDL.LU R10, [R1+0x2d8] ;  /* 0x0002d800010a7983 */ /* 0x000f240000300800 */
[----:B------:R-:W4:Y:S02]  /*58840*/  LDL.LU R11, [R1+0x2dc] ;  /* 0x0002dc00010b7983 */ /* 0x000f240000300800 */
[----:B------:R-:W-:-:S02]  /*58850*/  IMAD.MOV.U32 R20, RZ, RZ, R18 ;  /* 0x000000ffff147224 */ /* 0x000fc400078e0012 */
[----:B------:R-:W-:-:S05]  /*58860*/  IMAD.MOV.U32 R21, RZ, RZ, R3 ;  /* 0x000000ffff157224 */ /* 0x000fca00078e0003 */
[----:B------:R-:W-:Y:S04]  /*58870*/  STL.64 [R1+0x38b0], R20 ;  /* 0x0038b01401007387 */ /* 0x000fe80000100a00 */
[----:B----4-:R-:W-:Y:S01]  /*58880*/  STL.64 [R1+0x3878], R10 ;  /* 0x0038780a01007387 */ /* 0x010fe20000100a00 */
[----:B--2---:R0:W-:Y:S03]  /*58890*/  STL.64 [R1+0x3870], R8 ;  /* 0x0038700801007387 */ /* 0x0041e60000100a00 */
        /* <DEDUP_REMOVED lines=22> */
[----:B------:R-:W4:Y:S01]  /*58a00*/  LDL.LU.64 R16, [R1+0x10] ;  /* 0x0000100001107983 */ /* 0x000f220000300a00 */
[----:B------:R-:W-:-:S02]  /*58a10*/  IMAD.MOV.U32 R20, RZ, RZ, R2 ;  /* 0x000000ffff147224 */ /* 0x000fc400078e0002 */
[----:B------:R-:W-:Y:S01]  /*58a20*/  IMAD.MOV.U32 R21, RZ, RZ, R0 ;  /* 0x000000ffff157224 */ /* 0x000fe200078e0000 */
[----:B----4-:R0:W-:Y:S04]  /*58a30*/  STL.64 [R1+0x3828], R16 ;  /* 0x0038281001007387 */ /* 0x0101e80000100a00 */
[----:B0-----:R-:W4:Y:S01]  /*58a40*/  LDL.LU.64 R16, [R1+0x20] ;  /* 0x0000200001107983 */ /* 0x001f220000300a00 */
[----:B------:R-:W-:Y:S02]  /*58a50*/  STL.64 [R1+0x3808], R14 ;  /* 0x0038080e01007387 */ /* 0x000fe40000100a00 */
[----:B---3--:R0:W-:Y:S02]  /*58a60*/  STL.64 [R1+0x3800], R12 ;  /* 0x0038000c01007387 */ /* 0x0081e40000100a00 */
[----:B0-----:R-:W3:Y:S01]  /*58a70*/  LDL.LU R12, [R1+0x200] ;  /* 0x00020000010c7983 */ /* 0x001ee20000300800 */
[----:B------:R-:W3:Y:S02]  /*58a80*/  LDL.LU R13, [R1+0x204] ;  /* 0x00020400010d7983 */ /* 0x000ee40000300800 */
[----:B------:R-:W3:Y:S02]  /*58a90*/  LDL.LU R14, [R1+0x208] ;  /* 0x00020800010e7983 */ /* 0x000ee40000300800 */
[----:B------:R-:W3:Y:S01]  /*58aa0*/  LDL.LU R15, [R1+0x20c] ;  /* 0x00020c00010f7983 */ /* 0x000ee20000300800 */
[C---:B--2---:R-:W-:Y:S01]  /*58ab0*/  HMMA.16816.F32 R20, R4.reuse, R20, R8 ;  /* 0x000000140414723c */ /* 0x044fe20000001808 */
[----:B---3--:R-:W-:Y:S01]  /*58ac0*/  STL.64 [R1+0x3820], R14 ;  /* 0x0038200e01007387 */ /* 0x008fe20000100a00 */
[----:B------:R0:W-:Y:S03]  /*58ad0*/  STL.64 [R1+0x3818], R12 ;  /* 0x0038180c01007387 */ /* 0x0001e60000100a00 */
[----:B0-----:R-:W2:Y:S01]  /*58ae0*/  LDL.LU R12, [R1+0x210] ;  /* 0x00021000010c7983 */ /* 0x001ea20000300800 */
[----:B------:R-:W2:Y:S02]  /*58af0*/  LDL.LU R13, [R1+0x214] ;  /* 0x00021400010d7983 */ /* 0x000ea40000300800 */
[----:B------:R-:W2:Y:S02]  /*58b00*/  LDL.LU R14, [R1+0x218] ;  /* 0x00021800010e7983 */ /* 0x000ea40000300800 */
[----:B------:R-:W2:Y:S01]  /*58b10*/  LDL.LU R15, [R1+0x21c] ;  /* 0x00021c00010f7983 */ /* 0x000ea20000300800 */
[----:B------:R0:W-:Y:S04]  /*58b20*/  STL.64 [R1+0x37b8], R24 ;  /* 0x0037b81801007387 */ /* 0x0001e80000100a00 */
[----:B0-----:R-:W3:Y:S01]  /*58b30*/  LDL.LU R24, [R1+0x230] ;  /* 0x0002300001187983 */ /* 0x001ee20000300800 */
[----:B------:R-:W3:Y:S02]  /*58b40*/  LDL.LU R25, [R1+0x234] ;  /* 0x0002340001197983 */ /* 0x000ee40000300800 */
[----:B------:R-:W3:Y:S02]  /*58b50*/  LDL.LU R26, [R1+0x238] ;  /* 0x00023800011a7983 */ /* 0x000ee40000300800 */
[----:B------:R-:W3:Y:S01]  /*58b60*/  LDL.LU R27, [R1+0x23c] ;  /* 0x00023c00011b7983 */ /* 0x000ee20000300800 */
[----:B------:R-:W2:Y:S01]  /*58b70*/  LDL.LU.64 R10, [R1+0x38c0] ;  /* 0x0038c000010a7983 */ /* 0x000ea20000300a00 */
[----:B------:R-:W2:Y:S02]  /*58b80*/  LDL.LU.64 R8, [R1+0x38b8] ;  /* 0x0038b80001087983 */ /* 0x000ea40000300a00 */
[----:B------:R0:W-:Y:S02]  /*58b90*/  STL.64 [R1+0x310], R20 ;  /* 0x0003101401007387 */ /* 0x0001e40000100a00 */
[----:B------:R2:W-:Y:S01]  /*58ba0*/  STL.64 [R1+0x318], R22 ;  /* 0x0003181601007387 */ /* 0x0005e20000100a00 */
        /* <DEDUP_REMOVED lines=23> */
[----:B------:R-:W4:Y:S01]  /*58d20*/  LDL.LU.64 R10, [R1+0x3860] ;  /* 0x00386000010a7983 */ /* 0x000f220000300a00 */
[----:B------:R-:W4:Y:S11]  /*58d30*/  LDL.LU.64 R8, [R1+0x3858] ;  /* 0x0038580001087983 */ /* 0x000f360000300a00 */
[----:B------:R-:W-:Y:S09]  /*58d40*/  @!UPT UIADD3 URZ, URZ, URZ, URZ ;  /* 0x0000003f3f3ff290 */ /* 0x000ff2000fffe03f */
[----:B------:R0:W-:Y:S01]  /*58d50*/  STL.64 [R1+0x2d0], R20 ;  /* 0x0002d01401007387 */ /* 0x0001e20000100a00 */
[----:B------:R1:W-:Y:S03]  /*58d60*/  STL.64 [R1+0x2d8], R22 ;  /* 0x0002d81601007387 */ /* 0x0003e60000100a00 */
[----:B0-----:R-:W3:Y:S02]  /*58d70*/  LDL.LU.64 R20, [R1+0x3850] ;  /* 0x0038500001147983 */ /* 0x001ee40000300a00 */
[----:B---3--:R-:W-:Y:S07]  /*58d80*/  HMMA.16816.F32 R4, R4, R20, R24 ;  /* 0x000000140404723c */ /* 0x008fee0000001818 */
[----:B------:R-:W-:-:S02]  /*58d90*/  IMAD.MOV.U32 R27, RZ, RZ, R20 ;  /* 0x000000ffff1b7224 */ /* 0x000fc400078e0014 */
[----:B------:R-:W-:Y:S11]  /*58da0*/  IMAD.MOV.U32 R26, RZ, RZ, R21 ;  /* 0x000000ffff1a7224 */ /* 0x000ff600078e0015 */
[----:B------:R-:W-:Y:S03]  /*58db0*/  @!UPT UIADD3 URZ, URZ, URZ, URZ ;  /* 0x0000003f3f3ff290 */ /* 0x000fe6000fffe03f */
[----:B------:R0:W-:Y:S01]  /*58dc0*/  STL.64 [R1+0x230], R4 ;  /* 0x0002300401007387 */ /* 0x0001e20000100a00 */
[----:B------:R-:W-:Y:S02]  /*58dd0*/  STL.64 [R1+0x238], R6 ;  /* 0x0002380601007387 */ /* 0x000fe40000100a00 */
[----:B-1----:R-:W4:Y:S02]  /*58de0*/  LDL.LU.64 R22, [R1+0x3848] ;  /* 0x0038480001167983 */ /* 0x002f240000300a00 */
[----:B------:R-:W4:Y:S01]  /*58df0*/  LDL.LU.64 R20, [R1+0x3840] ;  /* 0x0038400001147983 */ /* 0x000f220000300a00 */
[----:B0-----:R-:W2:Y:S04]  /*58e00*/  LDL.LU.64 R4, [R1+0x30] ;  /* 0x0000300001047983 */ /* 0x001ea80000300a00 */
[----:B--2---:R0:W-:Y:S04]  /*58e10*/  STL.64 [R1+0x37d0], R4 ;  /* 0x0037d00401007387 */ /* 0x0041e80000100a00 */
[----:B0-----:R-:W2:Y:S01]  /*58e20*/  LDL.LU R4, [R1+0x1d0] ;  /* 0x0001d00001047983 */ /* 0x001ea20000300800 */
[----:B------:R-:W2:Y:S02]  /*58e30*/  LDL.LU R5, [R1+0x1d4] ;  /* 0x0001d40001057983 */ /* 0x000ea40000300800 */
[----:B------:R-:W3:Y:S02]  /*58e40*/  LDL.LU R6, [R1+0x1d8] ;  /* 0x0001d80001067983 */ /* 0x000ee40000300800 */
[----:B------:R-:W3:Y:S01]  /*58e50*/  LDL.LU R7, [R1+0x1dc] ;  /* 0x0001dc0001077983 */ /* 0x000ee20000300800 */
[----:B----4-:R-:W-:Y:S01]  /*58e60*/  HMMA.16816.F32 R8, R20, R16, R8 ;  /* 0x000000101408723c */ /* 0x010fe20000001808 */
[----:B------:R-:W-:Y:S01]  /*58e70*/  IMAD.MOV.U32 R3, RZ, RZ, R17 ;  /* 0x000000ffff037224 */ /* 0x000fe200078e0011 */
[----:B---3--:R-:W-:Y:S01]  /*58e80*/  STL.64 [R1+0x37e0], R6 ;  /* 0x0037e00601007387 */ /* 0x008fe20000100a00 */
[----:B--2---:R0:W-:Y:S03]  /*58e90*/  STL.64 [R1+0x37d8], R4 ;  /* 0x0037d80401007387 */ /* 0x0041e60000100a00 */
[----:B0-----:R-:W2:Y:S01]  /*58ea0*/  LDL.LU R4, [R1+0x1e0] ;  /* 0x0001e00001047983 */ /* 0x001ea20000300800 */
[----:B------:R-:W2:Y:S02]  /*58eb0*/  LDL.LU R5, [R1+0x1e4] ;  /* 0x0001e40001057983 */ /* 0x000ea40000300800 */
[----:B------:R-:W2:Y:S02]  /*58ec0*/  LDL.LU R6, [R1+0x1e8] ;  /* 0x0001e80001067983 */ /* 0x000ea40000300800 */
[----:B------:R-:W2:Y:S01]  /*58ed0*/  LDL.LU R7, [R1+0x1ec] ;  /* 0x0001ec0001077983 */ /* 0x000ea20000300800 */
[----:B------:R-:W3:Y:S11]  /*58ee0*/  LDL R28, [R1+0x694] ;  /* 0x00069400011c7983 */ /* 0x000ef60000100800 */
[----:B------:R-:W-:Y:S02]  /*58ef0*/  STL.64 [R1+0x220], R8 ;  /* 0x0002200801007387 */ /* 0x000fe40000100a00 */
[----:B------:R0:W-:Y:S02]  /*58f00*/  STL.64 [R1+0x228], R10 ;  /* 0x0002280a01007387 */ /* 0x0001e40000100a00 */
[----:B0-----:R-:W4:Y:S01]  /*58f10*/  LDL.LU R11, [R1+0x3838] ;  /* 0x00383800010b7983 */ /* 0x001f220000300800 */
[----:B------:R-:W2:Y:S02]  /*58f20*/  LDL.LU.64 R8, [R1+0x3830] ;  /* 0x0038300001087983 */ /* 0x000ea40000300a00 */
[----:B------:R-:W-:-:S02]  /*58f30*/  IMAD.MOV.U32 R10, RZ, RZ, R16 ;  /* 0x000000ffff0a7224 */ /* 0x000fc400078e0010 */
[----:B------:R-:W2:Y:S01]  /*58f40*/  LDL.LU.64 R16, [R1+0x3828] ;  /* 0x0038280001107983 */ /* 0x000ea20000300a00 */
[----:B------:R-:W3:Y:S01]  /*58f50*/  LDL.LU.64 R24, [R1+0x150] ;  /* 0x0001500001187983 */ /* 0x000ee20000300a00 */
        /* <DEDUP_REMOVED lines=13> */
[----:B------:R0:W-:Y:S01]  /*59030*/  STL.64 [R1+0x200], R16 ;  /* 0x0002001001007387 */ /* 0x0001e20000100a00 */
[----:B------:R-:W-:Y:S03]  /*59040*/  STL.64 [R1+0x208], R18 ;  /* 0x0002081201007387 */ /* 0x000fe60000100a00 */
[----:B0-----:R-:W2:Y:S02]  /*59050*/  LDL.LU.64 R16, [R1+0x37f8] ;  /* 0x0037f80001107983 */ /* 0x001ea40000300a00 */
[C---:B--2---:R-:W-:Y:S11]  /*59060*/  HMMA.16816.F32 R12, R20.reuse, R16, R12 ;  /* 0x00000010140c723c */ /* 0x044ff6000000180c */
[----:B------:R-:W-:Y:S11]  /*59070*/  @!UPT UIADD3 URZ, URZ, URZ, URZ ;  /* 0x0000003f3f3ff290 */ /* 0x000ff6000fffe03f */
[----:B------:R-:W-:Y:S01]  /*59080*/  @!UPT UIADD3 URZ, URZ, URZ, URZ ;  /* 0x0000003f3f3ff290 */ /* 0x000fe2000fffe03f */
[----:B------:R-:W-:Y:S01]  /*59090*/  STL.64 [R1+0x1f0], R12 ;  /* 0x0001f00c01007387 */ /* 0x000fe20000100a00 */
[----:B------:R0:W-:Y:S03]  /*590a0*/  STL.64 [R1+0x1f8], R14 ;  /* 0x0001f80e01007387 */ /* 0x0001e60000100a00 */
[----:B0-----:R-:W2:Y:S01]  /*590b0*/  LDL.LU.64 R14, [R1+0x37f0] ;  /* 0x0037f000010e7983 */ /* 0x001ea20000300a00 */
[----:B------:R-:W2:Y:S02]  /*590c0*/  LDL.LU.64 R12, [R1+0x37e8] ;  /* 0x0037e800010c7983 */ /* 0x000ea40000300a00 */
[----:B------:R0:W-:Y:S02]  /*590d0*/  STL [R1+0x36f4], R16 ;  /* 0x0036f41001007387 */ /* 0x0001e40000100800 */
[----:B------:R1:W-:Y:S01]  /*590e0*/  STL [R1+0x36f0], R17 ;  /* 0x0036f01101007387 */ /* 0x0003e20000100800 */
[----:B0-----:R-:W3:Y:S01]  /*590f0*/  LDL.LU R16, [R1+0x1a0] ;  /* 0x0001a00001107983 */ /* 0x001ee20000300800 */
[----:B-1----:R-:W3:Y:S02]  /*59100*/  LDL.LU R17, [R1+0x1a4] ;  /* 0x0001a40001117983 */ /* 0x002ee40000300800 */
        /* <DEDUP_REMOVED lines=13> */
[----:B------:R-:W3:Y:S02]  /*591e0*/  LDL.LU.64 R4, [R1+0x37d8] ;  /* 0x0037d80001047983 */ /* 0x000ee40000300a00 */
[----:B------:R-:W-:Y:S02]  /*591f0*/  STL.64 [R1+0x36c0], R14 ;  /* 0x0036c00e01007387 */ /* 0x000fe40000100a00 */
[----:B------:R0:W-:Y:S02]  /*59200*/  STL.64 [R1+0x36b8], R12 ;  /* 0x0036b80c01007387 */ /* 0x0001e40000100a00 */
[----:B0-----:R-:W2:Y:S01]  /*59210*/  LDL.LU R12, [R1+0x1c0] ;  /* 0x0001c000010c7983 */ /* 0x001ea20000300800 */
[----:B------:R-:W2:Y:S02]  /*59220*/  LDL.LU R13, [R1+0x1c4] ;  /* 0x0001c400010d7983 */ /* 0x000ea40000300800 */
[----:B------:R-:W2:Y:S02]  /*59230*/  LDL.LU R14, [R1+0x1c8] ;  /* 0x0001c800010e7983 */ /* 0x000ea40000300800 */
[----:B------:R-:W2:Y:S01]  /*59240*/  LDL.LU R15, [R1+0x1cc] ;  /* 0x0001cc00010f7983 */ /* 0x000ea20000300800 */
[C---:B---3--:R-:W-:Y:S11]  /*59250*/  HMMA.16816.F32 R4, R20.reuse, R8, R4 ;  /* 0x000000081404723c */ /* 0x048ff60000001804 */
[----:B------:R-:W-:Y:S11]  /*59260*/  @!UPT UIADD3 URZ, URZ, URZ, URZ ;  /* 0x0000003f3f3ff290 */ /* 0x000ff6000fffe03f */
[----:B------:R-:W-:Y:S01]  /*59270*/  @!UPT UIADD3 URZ, URZ, URZ, URZ ;  /* 0x0000003f3f3ff290 */ /* 0x000fe2000fffe03f */
[----:B------:R0:W-:Y:S01]  /*59280*/  STL.64 [R1+0x1d0], R4 ;  /* 0x0001d00401007387 */ /* 0x0001e20000100a00 */
[----:B------:R-:W-:Y:S03]  /*59290*/  STL.64 [R1+0x1d8], R6 ;  /* 0x0001d80601007387 */ /* 0x000fe60000100a00 */
[----:B0-----:R-:W3:Y:S01]  /*592a0*/  LDL.LU.64 R4, [R1+0x37d0] ;  /* 0x0037d00001047983 */ /* 0x001ee20000300a00 */
[----:B----4-:R-:W-:Y:S02]  /*592b0*/  STL [R1+0x3768], R11 ;  /* 0x0037680b01007387 */ /* 0x010fe40000100800 */
[----:B------:R-:W-:Y:S01]  /*592c0*/  STL.64 [R1+0x3760], R8 ;  /* 0x0037600801007387 */ /* 0x000fe20000100a00 */
[C---:B--2---:R-:W-:Y:S08]  /*592d0*/  HMMA.16816.F32 R16, R20.reuse, R24, R16 ;  /* 0x000000181410723c */ /* 0x044ff00000001810 */
[----:B---3--:R-:W-:Y:S11]  /*592e0*/  HMMA.16816.F32 R12, R20, R4, R12 ;  /* 0x00000004140c723c */ /* 0x008ff6000000180c */
[----:B------:R-:W-:Y:S11]  /*592f0*/  @!UPT UIADD3 URZ, URZ, URZ, URZ ;  /* 0x0000003f3f3ff290 */ /* 0x000ff6000fffe03f */
[----:B------:R-:W-:Y:S01]  /*59300*/  @!UPT UIADD3 URZ, URZ, URZ, URZ ;  /* 0x0000003f3f3ff290 */ /* 0x000fe2000fffe03f */
[----:B------:R0:W-:Y:S02]  /*59310*/  STL.64 [R1+0x1c0], R12 ;  /* 0x0001c00c01007387 */ /* 0x0001e40000100a00 */
[----:B0-----:R-:W-:Y:S02]  /*59320*/  IMAD.MOV.U32 R13, RZ, RZ, R4 ;  /* 0x000000ffff0d7224 */ /* 0x001fe400078e0004 */
[----:B------:R-:W-:Y:S02]  /*59330*/  IMAD.MOV.U32 R12, RZ, RZ, R5 ;  /* 0x000000ffff0c7224 */ /* 0x000fe400078e0005 */
[----:B------:R-:W0:Y:S04]  /*59340*/  LDSM.16.MT88.4 R4, [R28+0x21800] ;  /* 0x021800001c04783b */ /* 0x000e280000004200 */
[----:B------:R1:W-:Y:S02]  /*59350*/  STL.64 [R1+0x1c8], R14 ;  /* 0x0001c80e01007387 */ /* 0x0003e40000100a00 */
[----:B-1----:R-:W-:-:S02]  /*59360*/  IMAD.MOV.U32 R15, RZ, RZ, R24 ;  /* 0x000000ffff0f7224 */ /* 0x002fc400078e0018 */
[----:B------:R-:W-:Y:S01]  /*59370*/  IMAD.MOV.U32 R14, RZ, RZ, R25 ;  /* 0x000000ffff0e7224 */ /* 0x000fe200078e0019 */
[----:B0-----:R-:W-:Y:S01]  /*59380*/  STL.64 [R1+0x35d0], R6 ;  /* 0x0035d00601007387 */ /* 0x001fe20000100a00 */
[----:B------:R0:W-:Y:S02]  /*59390*/  STL.64 [R1+0x35c8], R4 ;  /* 0x0035c80401007387 */ /* 0x0001e40000100a00 */
[----:B0-----:R-:W-:Y:S02]  /*593a0*/  IMAD.MOV.U32 R4, RZ, RZ, R27 ;  /* 0x000000ffff047224 */ /* 0x001fe400078e001b */
[----:B------:R-:W-:-:S05]  /*593b0*/  IMAD.MOV.U32 R5, RZ, RZ, R26 ;  /* 0x000000ffff057224 */ /* 0x000fca00078e001a */
[----:B------:R0:W-:Y:S04]  /*593c0*/  STL.64 [R1+0x3780], R4 ;  /* 0x0037800401007387 */ /* 0x0001e80000100a00 */
[----:B0-----:R-:W2:Y:S01]  /*593d0*/  LDL.LU R4, [R1+0x190] ;  /* 0x0001900001047983 */ /* 0x001ea20000300800 */
[----:B------:R-:W2:Y:S02]  /*593e0*/  LDL.LU R5, [R1+0x194] ;  /* 0x0001940001057983 */ /* 0x000ea40000300800 */
[----:B------:R-:W2:Y:S02]  /*593f0*/  LDL.LU R6, [R1+0x198] ;  /* 0x0001980001067983 */ /* 0x000ea40000300800 */
[----:B------:R-:W2:Y:S01]  /*59400*/  LDL.LU R7, [R1+0x19c] ;  /* 0x00019c0001077983 */ /* 0x000ea20000300800 */
[----:B------:R-:W-:Y:S01]  /*59410*/  STL.64 [R1+0x1b0], R16 ;  /* 0x0001b01001007387 */ /* 0x000fe20000100a00 */
[----:B------:R0:W-:Y:S03]  /*59420*/  STL.64 [R1+0x1b8], R18 ;  /* 0x0001b81201007387 */ /* 0x0001e60000100a00 */
[----:B0-----:R-:W3:Y:S01]  /*59430*/  LDL.LU.64 R18, [R1+0x37c8] ;  /* 0x0037c80001127983 */ /* 0x001ee20000300a00 */
[----:B------:R-:W3:Y:S02]  /*59440*/  LDL.LU.64 R16, [R1+0x37c0] ;  /* 0x0037c00001107983 */ /* 0x000ee40000300a00 */
[----:B------:R-:W2:Y:S02]  /*59450*/  LDL.LU.64 R24, [R1+0x37b8] ;  /* 0x0037b80001187983 */ /* 0x000ea40000300a00 */
[----:B------:R-:W-:Y:S01]  /*59460*/  STL.64 [R1+0x3700], R14 ;  /* 0x0037000e01007387 */ /* 0x000fe20000100a00 */
[----:B------:R0:W-:Y:S04]  /*59470*/  STL.64 [R1+0x36f8], R12 ;  /* 0x0036f80c01007387 */ /* 0x0001e80000100a00 */
[----:B0-----:R-:W3:Y:S01]  /*59480*/  LDL.LU.64 R12, [R1+0x140] ;  /* 0x00014000010c7983 */ /* 0x001ee20000300a00 */
[C---:B--2---:R-:W-:Y:S08]  /*59490*/  HMMA.16816.F32 R4, R20.reuse, R24, R4 ;  /* 0x000000181404723c */ /* 0x044ff00000001804 */
[----:B---3--:R-:W-:Y:S11]  /*594a0*/  HMMA.16816.F32 R16, R20, R12, R16 ;  /* 0x0000000c1410723c */ /* 0x008ff60000001810 */
[----:B------:R-:W-:Y:S11]  /*594b0*/  @!UPT UIADD3 URZ, URZ, URZ, URZ ;  /* 0x0000003f3f3ff290 */ /* 0x000ff6000fffe03f */
[----:B------:R-:W-:Y:S01]  /*594c0*/  @!UPT UIADD3 URZ, URZ, URZ, URZ ;  /* 0x0000003f3f3ff290 */ /* 0x000fe2000fffe03f */
[----:B------:R-:W-:Y:S01]  /*594d0*/  STL.64 [R1+0x1a0], R16 ;  /* 0x0001a01001007387 */ /* 0x000fe20000100a00 */
[----:B------:R0:W-:Y:S02]  /*594e0*/  STL.64 [R1+0x1a8], R18 ;  /* 0x0001a81201007387 */ /* 0x0001e40000100a00 */
[----:B0-----:R-:W-:Y:S02]  /*594f0*/  IMAD.MOV.U32 R18, RZ, RZ, R12 ;  /* 0x000000ffff127224 */ /* 0x001fe400078e000c */
[----:B------:R-:W-:Y:S02]  /*59500*/  IMAD.MOV.U32 R19, RZ, RZ, R13 ;  /* 0x000000ffff137224 */ /* 0x000fe400078e000d */
[----:B------:R-:W-:Y:S02]  /*59510*/  IMAD.MOV.U32 R12, RZ, RZ, R2 ;  /* 0x000000ffff0c7224 */ /* 0x000fe400078e0002 */
[----:B------:R-:W-:Y:S01]  /*59520*/  IMAD.MOV.U32 R13, RZ, RZ, R0 ;  /* 0x000000ffff0d7224 */ /* 0x000fe200078e0000 */
[----:B------:R0:W-:Y:S04]  /*59530*/  STL.64 [R1+0x3798], R18 ;  /* 0x0037981201007387 */ /* 0x0001e80000100a00 */
[----:B------:R1:W-:Y:S02]  /*59540*/  STL.64 [R1+0x3718], R12 ;  /* 0x0037180c01007387 */ /* 0x0003e40000100a00 */
[----:B------:R-:W-:Y:S02]  /*59550*/  STL.64 [R1+0x190], R4 ;  /* 0x0001900401007387 */ /* 0x000fe40000100a00 */
[----:B------:R-:W-:Y:S01]  /*59560*/  STL.64 [R1+0x198], R6 ;  /* 0x0001980601007387 */ /* 0x000fe20000100a00 */
[----:B------:R-:W2:Y:S01]  /*59570*/  LDL.LU R16, [R1+0x170] ;  /* 0x0001700001107983 */ /* 0x000ea20000300800 */
[----:B------:R-:W2:Y:S03]  /*59580*/  LDL.LU R17, [R1+0x174] ;  /* 0x0001740001117983 */ /* 0x000ea60000300800 */
[----:B0-----:R-:W3:Y:S01]  /*59590*/  LDL.LU R18, [R1+0x178] ;  /* 0x0001780001127983 */ /* 0x001ee20000300800 */
[----:B------:R-:W3:Y:S02]  /*595a0*/  LDL.LU R19, [R1+0x17c] ;  /* 0x00017c0001137983 */ /* 0x000ee40000300800 */
[----:B-1----:R-:W-:Y:S01]  /*595b0*/  IMAD.MOV.U32 R12, RZ, RZ, R10 ;  /* 0x000000ffff0c7224 */ /* 0x002fe200078e000a */
[----:B---3--:R-:W-:Y:S01]  /*595c0*/  STL.64 [R1+0x37a8], R18 ;  /* 0x0037a81201007387 */ /* 0x008fe20000100a00 */
[----:B--2---:R0:W-:Y:S03]  /*595d0*/  STL.64 [R1+0x37a0], R16 ;  /* 0x0037a01001007387 */ /* 0x0041e60000100a00 */
[----:B0-----:R-:W2:Y:S01]  /*595e0*/  LDL.LU.64 R16, [R1+0x120] ;  /* 0x0001200001107983 */ /* 0x001ea20000300a00 */
[----:B------:R-:W3:Y:S02]  /*595f0*/  LDL.LU R8, [R1+0x5b0] ;  /* 0x0005b00001087983 */ /* 0x000ee40000300800 */
[----:B------:R-:W3:Y:S02]  /*59600*/  LDL.LU R9, [R1+0x5b4] ;  /* 0x0005b40001097983 */ /* 0x000ee40000300800 */
[----:B------:R-:W4:Y:S01]  /*59610*/  LDL.LU R10, [R1+0x5b8] ;  /* 0x0005b800010a7983 */ /* 0x000f220000300800 */
[----:B------:R-:W4:Y:S01]  /*59620*/  LDL.LU R11, [R1+0x5bc] ;  /* 0x0005bc00010b7983 */ /* 0x000f220000300800 */
[----:B------:R-:W2:Y:S02]  /*59630*/  LDL.LU R4, [R1+0x160] ;  /* 0x0001600001047983 */ /* 0x000ea40000300800 */
[----:B------:R-:W2:Y:S02]  /*59640*/  LDL.LU R5, [R1+0x164] ;  /* 0x0001640001057983 */ /* 0x000ea40000300800 */
[----:B------:R-:W2:Y:S01]  /*59650*/  LDL.LU R6, [R1+0x168] ;  /* 0x0001680001067983 */ /* 0x000ea20000300800 */
[----:B------:R-:W2:Y:S04]  /*59660*/  LDL.LU R7, [R1+0x16c] ;  /* 0x00016c0001077983 */ /* 0x000ea80000300800 */
[----:B--2---:R-:W-:Y:S01]  /*59670*/  STL.64 [R1+0x3790], R6 ;  /* 0x0037900601007387 */ /* 0x004fe20000100a00 */
[----:B------:R0:W-:Y:S03]  /*59680*/  STL.64 [R1+0x3788], R4 ;  /* 0x0037880401007387 */ /* 0x0001e60000100a00 */
[----:B0-----:R-:W2:Y:S01]  /*59690*/  LDL.LU.64 R4, [R1+0x110] ;  /* 0x0001100001047983 */ /* 0x001ea20000300a00 */
[----:B------:R-:W-:-:S03]  /*596a0*/  IMAD.MOV.U32 R13, RZ, RZ, R3 ;  /* 0x000000ffff0d7224 */ /* 0x000fc600078e0003 */
[----:B--2---:R0:W-:Y:S04]  /*596b0*/  STL.64 [R1+0x37b0], R4 ;  /* 0x0037b00401007387 */ /* 0x0041e80000100a00 */
[----:B0-----:R-:W2:Y:S01]  /*596c0*/  LDL.LU R4, [R1+0x180] ;  /* 0x0001800001047983 */ /* 0x001ea20000300800 */
[----:B------:R-:W2:Y:S02]  /*596d0*/  LDL.LU R5, [R1+0x184] ;  /* 0x0001840001057983 */ /* 0x000ea40000300800 */
[----:B------:R-:W2:Y:S02]  /*596e0*/  LDL.LU R6, [R1+0x188] ;  /* 0x0001880001067983 */ /* 0x000ea40000300800 */
[----:B------:R-:W2:Y:S01]  /*596f0*/  LDL.LU R7, [R1+0x18c] ;  /* 0x00018c0001077983 */ /* 0x000ea20000300800 */
[----:B----4-:R-:W-:Y:S01]  /*59700*/  STL.64 [R1+0x3778], R10 ;  /* 0x0037780a01007387 */ /* 0x010fe20000100a00 */
[----:B---3--:R0:W-:Y:S03]  /*59710*/  STL.64 [R1+0x3770], R8 ;  /* 0x0037700801007387 */ /* 0x0081e60000100a00 */
[----:B0-----:R-:W3:Y:S01]  /*59720*/  LDL.LU.64 R8, [R1+0x100] ;  /* 0x0001000001087983 */ /* 0x001ee20000300a00 */
[----:B------:R0:W-:Y:S03]  /*59730*/  STL.64 [R1+0x3740], R12 ;  /* 0x0037400c01007387 */ /* 0x0001e60000100a00 */
[----:B0-----:R-:W4:Y:S01]  /*59740*/  LDL.LU.64 R12, [R1+0xe0] ;  /* 0x0000e000010c7983 */ /* 0x001f220000300a00 */
[----:B------:R-:W-:-:S02]  /*59750*/  IMAD.MOV.U32 R0, RZ, RZ, R24 ;  /* 0x000000ffff007224 */ /* 0x000fc400078e0018 */
[----:B------:R-:W-:Y:S01]  /*59760*/  IMAD.MOV.U32 R2, RZ, RZ, R25 ;  /* 0x000000ffff027224 */ /* 0x000fe200078e0019 */
[----:B----4-:R0:W-:Y:S04]  /*59770*/  STL.64 [R1+0x3758], R12 ;  /* 0x0037580c01007387 */ /* 0x0101e80000100a00 */
[----:B0-----:R-:W4:Y:S01]  /*59780*/  LDL.LU.64 R12, [R1+0xf0] ;  /* 0x0000f000010c7983 */ /* 0x001f220000300a00 */
[----:B------:R-:W3:Y:S02]  /*59790*/  LDL.LU R24, [R1+0x570] ;  /* 0x0005700001187983 */ /* 0x000ee40000300800 */
[----:B------:R-:W3:Y:S02]  /*597a0*/  LDL.LU R25, [R1+0x574] ;  /* 0x0005740001197983 */ /* 0x000ee40000300800 */
[----:B------:R-:W3:Y:S01]  /*597b0*/  LDL.LU R26, [R1+0x578] ;  /* 0x00057800011a7983 */ /* 0x000ee20000300800 */
[----:B------:R-:W3:Y:S01]  /*597c0*/  LDL.LU R27, [R1+0x57c] ;  /* 0x00057c00011b7983 */ /* 0x000ee20000300800 */
[----:B--2---:R-:W-:Y:S01]  /*597d0*/  HMMA.16816.F32 R4, R20, R16, R4 ;  /* 0x000000101404723c */ /* 0x004fe20000001804 */
[----:B------:R-:W-:-:S02]  /*597e0*/  IMAD.MOV.U32 R29, RZ, RZ, R16 ;  /* 0x000000ffff1d7224 */ /* 0x000fc400078e0010 */
[----:B------:R-:W-:Y:S01]  /*597f0*/  IMAD.MOV.U32 R3, RZ, RZ, R17 ;  /* 0x000000ffff037224 */ /* 0x000fe200078e0011 */
[----:B---3--:R-:W-:Y:S01]  /*59800*/  STL.64 [R1+0x3750], R26 ;  /* 0x0037501a01007387 */ /* 0x008fe20000100a00 */
[----:B------:R0:W-:Y:S03]  /*59810*/  STL.64 [R1+0x3748], R24 ;  /* 0x0037481801007387 */ /* 0x0001e60000100a00 */
[----:B0-----:R-:W2:Y:S01]  /*59820*/  LDL.LU R24, [R1+0x5a0] ;  /* 0x0005a00001187983 */ /* 0x001ea20000300800 */
[----:B------:R-:W2:Y:S02]  /*59830*/  LDL.LU R25, [R1+0x5a4] ;  /* 0x0005a40001197983 */ /* 0x000ea40000300800 */
[----:B------:R-:W2:Y:S02]  /*59840*/  LDL.LU R26, [R1+0x5a8] ;  /* 0x0005a800011a7983 */ /* 0x000ea40000300800 */
[----:B------:R-:W2:Y:S10]  /*59850*/  LDL.LU R27, [R1+0x5ac] ;  /* 0x0005ac00011b7983 */ /* 0x000eb40000300800 */
        /* <DEDUP_REMOVED lines=8> */
[----:B------:R-:W-:Y:S01]  /*598e0*/  STL.64 [R1+0x170], R16 ;  /* 0x0001701001007387 */ /* 0x000fe20000100a00 */
[----:B------:R0:W-:Y:S03]  /*598f0*/  STL.64 [R1+0x178], R18 ;  /* 0x0001781201007387 */ /* 0x0001e60000100a00 */
[----:B0-----:R-:W3:Y:S01]  /*59900*/  LDL.LU.64 R18, [R1+0x3798] ;  /* 0x0037980001127983 */ /* 0x001ee20000300a00 */
[----:B------:R-:W-:Y:S02]  /*59910*/  IMAD.MOV.U32 R16, RZ, RZ, R4 ;  /* 0x000000ffff107224 */ /* 0x000fe400078e0004 */
[----:B------:R-:W-:Y:S02]  /*59920*/  IMAD.MOV.U32 R17, RZ, RZ, R5 ;  /* 0x000000ffff117224 */ /* 0x000fe400078e0005 */
[----:B------:R-:W2:Y:S01]  /*59930*/  LDL.LU.64 R6, [R1+0x3790] ;  /* 0x0037900001067983 */ /* 0x000ea20000300a00 */
[----:B------:R-:W2:Y:S04]  /*59940*/  LDL.LU.64 R4, [R1+0x3788] ;  /* 0x0037880001047983 */ /* 0x000ea80000300a00 */
[----:B---3--:R-:W-:Y:S01]  /*59950*/  STL.64 [R1+0x3710], R18 ;  /* 0x0037101201007387 */ /* 0x008fe20000100a00 */
[----:B------:R0:W-:Y:S03]  /*59960*/  STL.64 [R1+0x3708], R16 ;  /* 0x0037081001007387 */ /* 0x0001e60000100a00 */
        /* <DEDUP_REMOVED lines=12> */
[----:B------:R0:W-:Y:S01]  /*59a30*/  STL.64 [R1+0x160], R4 ;  /* 0x0001600401007387 */ /* 0x0001e20000100a00 */
[----:B------:R1:W-:Y:S03]  /*59a40*/  STL.64 [R1+0x168], R6 ;  /* 0x0001680601007387 */ /* 0x0003e60000100a00 */
[----:B0-----:R-:W3:Y:S01]  /*59a50*/  LDL.LU.64 R4, [R1+0x3780] ;  /* 0x0037800001047983 */ /* 0x001ee20000300a00 */
[----:B-1----:R-:W-:Y:S02]  /*59a60*/  IMAD.MOV.U32 R7, RZ, RZ, R8 ;  /* 0x000000ffff077224 */ /* 0x002fe400078e0008 */
[----:B------:R-:W-:Y:S02]  /*59a70*/  IMAD.MOV.U32 R6, RZ, RZ, R9 ;  /* 0x000000ffff067224 */ /* 0x000fe400078e0009 */
[----:B------:R-:W2:Y:S01]  /*59a80*/  LDL.LU.64 R10, [R1+0x3778] ;  /* 0x00377800010a7983 */ /* 0x000ea20000300a00 */
[----:B------:R-:W2:Y:S01]  /*59a90*/  LDL.LU.64 R8, [R1+0x3770] ;  /* 0x0037700001087983 */ /* 0x000ea20000300a00 */
[----:B----4-:R-:W-:Y:S01]  /*59aa0*/  IMAD.MOV.U32 R28, RZ, RZ, R13 ;  /* 0x000000ffff1c7224 */ /* 0x010fe200078e000d */
[C---:B--2---:R-:W-:Y:S11]  /*59ab0*/  HMMA.16816.F32 R8, R20.reuse, R12, R8 ;  /* 0x0000000c1408723c */ /* 0x044ff60000001808 */
[----:B------:R-:W-:Y:S11]  /*59ac0*/  @!UPT UIADD3 URZ, URZ, URZ, URZ ;  /* 0x0000003f3f3ff290 */ /* 0x000ff6000fffe03f */
[----:B------:R-:W-:Y:S01]  /*59ad0*/  @!UPT UIADD3 URZ, URZ, URZ, URZ ;  /* 0x0000003f3f3ff290 */ /* 0x000fe2000fffe03f */
[----:B------:R-:W-:Y:S01]  /*59ae0*/  STL.64 [R1+0xc0], R8 ;  /* 0x0000c00801007387 */ /* 0x000fe20000100a00 */
[----:B------:R0:W-:Y:S03]  /*59af0*/  STL.64 [R1+0xc8], R10 ;  /* 0x0000c80a01007387 */ /* 0x0001e60000100a00 */
[----:B0-----:R-:W2:Y:S01]  /*59b00*/  LDL.LU R11, [R1+0x3768] ;  /* 0x00376800010b7983 */ /* 0x001ea20000300800 */
[----:B------:R-:W4:Y:S02]  /*59b10*/  LDL.LU.64 R8, [R1+0x3760] ;  /* 0x0037600001087983 */ /* 0x000f240000300a00 */
[----:B------:R-:W-:Y:S02]  /*59b20*/  IMAD.MOV.U32 R10, RZ, RZ, R12 ;  /* 0x000000ffff0a7224 */ /* 0x000fe400078e000c */
[----:B------:R-:W2:Y:S02]  /*59b30*/  LDL.LU.64 R12, [R1+0x3758] ;  /* 0x00375800010c7983 */ /* 0x000ea40000300a00 */
[C---:B--2---:R-:W-:Y:S02]  /*59b40*/  HMMA.16816.F32 R24, R20.reuse, R12, R24 ;  /* 0x0000000c1418723c */ /* 0x044fe40000001818 */
[----:B------:R-:W-:Y:S01]  /*59b50*/  STL.64 [R1+0x36a8], R10 ;  /* 0x0036a80a01007387 */ /* 0x000fe20000100a00 */
[----:B----4-:R0:W-:Y:S03]  /*59b60*/  STL.64 [R1+0x36a0], R8 ;  /* 0x0036a00801007387 */ /* 0x0101e60000100a00 */
[----:B0-----:R-:W2:Y:S01]  /*59b70*/  LDL.LU R8, [R1] ;  /* 0x0000000001087983 */ /* 0x001ea20000300800 */
[----:B------:R-:W2:Y:S11]  /*59b80*/  LDL.LU R9, [R1+0x4] ;  /* 0x0000040001097983 */ /* 0x000eb60000300800 */
[----:B------:R-:W-:Y:S05]  /*59b90*/  @!UPT UIADD3 URZ, URZ, URZ, URZ ;  /* 0x0000003f3f3ff290 */ /* 0x000fea000fffe03f */
[----:B------:R-:W-:Y:S01]  /*59ba0*/  STL.64 [R1+0xb0], R24 ;  /* 0x0000b01801007387 */ /* 0x000fe20000100a00 */
[----:B------:R0:W-:Y:S03]  /*59bb0*/  STL.64 [R1+0xb8], R26 ;  /* 0x0000b81a01007387 */ /* 0x0001e60000100a00 */
[----:B0-----:R-:W3:Y:S01]  /*59bc0*/  LDL.LU.64 R26, [R1+0x3750] ;  /* 0x00375000011a7983 */ /* 0x001ee20000300a00 */
[----:B------:R-:W3:Y:S02]  /*59bd0*/  LDL.LU.64 R24, [R1+0x3748] ;  /* 0x0037480001187983 */ /* 0x000ee40000300a00 */
[----:B------:R-:W-:Y:S02]  /*59be0*/  IMAD.MOV.U32 R11, RZ, RZ, R12 ;  /* 0x000000ffff0b7224 */ /* 0x000fe400078e000c */
[----:B------:R-:W-:Y:S02]  /*59bf0*/  IMAD.MOV.U32 R10, RZ, RZ, R13 ;  /* 0x000000ffff0a7224 */ /* 0x000fe400078e000d */
[----:B------:R-:W4:Y:S01]  /*59c00*/  LDL.LU.64 R12, [R1+0x3740] ;  /* 0x00374000010c7983 */ /* 0x000f220000300a00 */
[----:B---3--:R-:W-:Y:S03]  /*59c10*/  HMMA.16816.F32 R20, R20, R4, R24 ;  /* 0x000000041414723c */ /* 0x008fe60000001818 */
[----:B------:R-:W4:Y:S01]  /*59c20*/  LDL.LU.64 R26, [R1+0x3738] ;  /* 0x00373800011a7983 */ /* 0x000f220000300a00 */
[----:B------:R-:W4:Y:S02]  /*59c30*/  LDL.LU.64 R24, [R1+0x3730] ;  /* 0x0037300001187983 */ /* 0x000f240000300a00 */
[----:B------:R-:W-:Y:S11]  /*59c40*/  STL.64 [R1+0x35e0], R4 ;  /* 0x0035e00401007387 */ /* 0x000ff60000100a00 */
[----:B------:R-:W-:Y:S06]  /*59c50*/  @!UPT UIADD3 URZ, URZ, URZ, URZ ;  /* 0x0000003f3f3ff290 */ /* 0x000fec000fffe03f */
[----:B------:R0:W-:Y:S01]  /*59c60*/  STL.64 [R1+0xa0], R20 ;  /* 0x0000a01401007387 */ /* 0x0001e20000100a00 */
[----:B------:R-:W-:Y:S02]  /*59c70*/  STL.64 [R1+0xa8], R22 ;  /* 0x0000a81601007387 */ /* 0x000fe40000100a00 */
[----:B0-----:R-:W-:Y:S02]  /*59c80*/  IMAD.MOV.U32 R20, RZ, RZ, R11 ;  /* 0x000000ffff147224 */ /* 0x001fe400078e000b */
[----:B------:R-:W-:-:S05]  /*59c90*/  IMAD.MOV.U32 R21, RZ, RZ, R10 ;  /* 0x000000ffff157224 */ /* 0x000fca00078e000a */
[----:B------:R0:W-:Y:S04]  /*59ca0*/  STL.64 [R1+0x35e8], R20 ;  /* 0x0035e81401007387 */ /* 0x0001e80000100a00 */
[----:B0-----:R-:W2:Y:S01]  /*59cb0*/  LDL.LU R20, [R1+0x510] ;  /* 0x0005100001147983 */ /* 0x001ea20000300800 */
[----:B------:R-:W2:Y:S02]  /*59cc0*/  LDL.LU R21, [R1+0x514] ;  /* 0x0005140001157983 */ /* 0x000ea40000300800 */
[----:B------:R-:W2:Y:S02]  /*59cd0*/  LDL.LU R22, [R1+0x518] ;  /* 0x0005180001167983 */ /* 0x000ea40000300800 */
[----:B------:R-:W2:Y:S01]  /*59ce0*/  LDL.LU R23, [R1+0x51c] ;  /* 0x00051c0001177983 */ /* 0x000ea20000300800 */
[C---:B----4-:R-:W-:Y:S01]  /*59cf0*/  HMMA.16816.F32 R12, R24.reuse, R12, R16 ;  /* 0x0000000c180c723c */ /* 0x050fe20000001810 */
[----:B------:R-:W3:Y:S01]  /*59d00*/  LDL.LU.64 R18, [R1+0x3728] ;  /* 0x0037280001127983 */ /* 0x000ee20000300a00 */
[----:B------:R-:W3:Y:S11]  /*59d10*/  LDL.LU.64 R16, [R1+0x3720] ;  /* 0x0037200001107983 */ /* 0x000ef60000300a00 */
[----:B------:R-:W-:Y:S10]  /*59d20*/  @!UPT UIADD3 URZ, URZ, URZ, URZ ;  /* 0x0000003f3f3ff290 */ /* 0x000ff4000fffe03f */
[----:B------:R0:W-:Y:S01]  /*59d30*/  STL.64 [R1+0x90], R12 ;  /* 0x0000900c01007387 */ /* 0x0001e20000100a00 */
[----:B------:R3:W-:Y:S03]  /*59d40*/  STL.64 [R1+0x98], R14 ;  /* 0x0000980e01007387 */ /* 0x0007e60000100a00 */
[----:B0-----:R-:W3:Y:S01]  /*59d50*/  LDL.LU.64 R12, [R1+0x3718] ;  /* 0x00371800010c7983 */ /* 0x001ee20000300a00 */
[----:B--2---:R-:W-:Y:S07]  /*59d60*/  HMMA.16816.F32 R8, R24, R8, R20 ;  /* 0x000000081808723c */ /* 0x004fee0000001814 */
[----:B------:R-:W-:-:S02]  /*59d70*/  IMAD.MOV.U32 R20, RZ, RZ, R7 ;  /* 0x000000ffff147224 */ /* 0x000fc400078e0007 */
[----:B------:R-:W-:Y:S01]  /*59d80*/  IMAD.MOV.U32 R21, RZ, RZ, R6 ;  /* 0x000000ffff157224 */ /* 0x000fe200078e0006 */
[----:B---3--:R-:W-:Y:S01]  /*59d90*/  HMMA.16816.F32 R12, R24, R12, R16 ;  /* 0x0000000c180c723c */ /* 0x008fe20000001810 */
[----:B------:R-:W2:Y:S01]  /*59da0*/  LDL.LU.64 R18, [R1+0x3710] ;  /* 0x0037100001127983 */ /* 0x000ea20000300a00 */
[----:B------:R-:W3:Y:S11]  /*59db0*/  LDL.LU.64 R16, [R1+0x3708] ;  /* 0x0037080001107983 */ /* 0x000ef60000300a00 */
[----:B------:R-:W-:Y:S10]  /*59dc0*/  @!UPT UIADD3 URZ, URZ, URZ, URZ ;  /* 0x0000003f3f3ff290 */ /* 0x000ff4000fffe03f */
[----:B------:R-:W-:Y:S01]  /*59dd0*/  STL.64 [R1+0x80], R12 ;  /* 0x0000800c01007387 */ /* 0x000fe20000100a00 */
[----:B------:R0:W-:Y:S03]  /*59de0*/  STL.64 [R1+0x88], R14 ;  /* 0x0000880e01007387 */ /* 0x0001e60000100a00 */
[----:B0-----:R-:W4:Y:S01]  /*59df0*/  LDL.LU.64 R14, [R1+0x3700] ;  /* 0x00370000010e7983 */ /* 0x001f220000300a00 */
[----:B------:R-:W2:Y:S02]  /*59e00*/  LDL.LU.64 R12, [R1+0x36f8] ;  /* 0x0036f800010c7983 */ /* 0x000ea40000300a00 */
[----:B------:R-:W-:Y:S02]  /*59e10*/  STL.64 [R1+0x70], R8 ;  /* 0x0000700801007387 */ /* 0x000fe40000100a00 */
[----:B------:R-:W-:Y:S01]  /*59e20*/  STL.64 [R1+0x78], R10 ;  /* 0x0000780a01007387 */ /* 0x000fe20000100a00 */
[----:B------:R3:W-:Y:S01]  /*59e30*/  STL.64 [R1+0x3600], R20 ;  /* 0x0036001401007387 */ /* 0x0007e20000100a00 */
[----:B------:R-:W2:Y:S02]  /*59e40*/  LDL.LU R4, [R1+0x450] ;  /* 0x0004500001047983 */ /* 0x000ea40000300800 */
[----:B------:R-:W2:Y:S02]  /*59e50*/  LDL.LU R5, [R1+0x454] ;  /* 0x0004540001057983 */ /* 0x000ea40000300800 */
[----:B------:R-:W2:Y:S01]  /*59e60*/  LDL.LU R6, [R1+0x458] ;  /* 0x0004580001067983 */ /* 0x000ea20000300800 */
[----:B------:R-:W2:Y:S01]  /*59e70*/  LDL.LU R7, [R1+0x45c] ;  /* 0x00045c0001077983 */ /* 0x000ea20000300800 */
[----:B---3--:R-:W-:-:S02]  /*59e80*/  IMAD.MOV.U32 R20, RZ, RZ, R16 ;  /* 0x000000ffff147224 */ /* 0x008fc400078e0010 */
[----:B------:R-:W-:Y:S01]  /*59e90*/  IMAD.MOV.U32 R21, RZ, RZ, R17 ;  /* 0x000000ffff157224 */ /* 0x000fe200078e0011 */
[----:B------:R-:W3:Y:S01]  /*59ea0*/  LDL.LU R16, [R1+0x36f4] ;  /* 0x0036f40001107983 */ /* 0x000ee20000300800 */
[----:B------:R-:W3:Y:S03]  /*59eb0*/  LDL.LU R17, [R1+0x36f0] ;  /* 0x0036f00001117983 */ /* 0x000ee60000300800 */
[----:B------:R-:W-:Y:S04]  /*59ec0*/  STL.64 [R1+0x3618], R20 ;  /* 0x0036181401007387 */ /* 0x000fe80000100a00 */
[----:B--2---:R-:W-:Y:S01]  /*59ed0*/  STL.64 [R1+0x35f8], R6 ;  /* 0x0035f80601007387 */ /* 0x004fe20000100a00 */
[----:B------:R0:W-:Y:S03]  /*59ee0*/  STL.64 [R1+0x35f0], R4 ;  /* 0x0035f00401007387 */ /* 0x0001e60000100a00 */
[----:B0-----:R-:W2:Y:S01]  /*59ef0*/  LDL.LU R4, [R1+0x460] ;  /* 0x0004600001047983 */ /* 0x001ea20000300800 */
[----:B------:R-:W2:Y:S02]  /*59f00*/  LDL.LU R5, [R1+0x464] ;  /* 0x0004640001057983 */ /* 0x000ea40000300800 */
[----:B------:R-:W2:Y:S02]  /*59f10*/  LDL.LU R6, [R1+0x468] ;  /* 0x0004680001067983 */ /* 0x000ea40000300800 */
[----:B------:R-:W2:Y:S02]  /*59f20*/  LDL.LU R7, [R1+0x46c] ;  /* 0x00046c0001077983 */ /* 0x000ea40000300800 */
[----:B------:R-:W-:-:S02]  /*59f30*/  IMAD.MOV.U32 R20, RZ, RZ, R29 ;  /* 0x000000ffff147224 */ /* 0x000fc400078e001d */
        /* <DEDUP_REMOVED lines=14> */
[----:B------:R0:W-:Y:S02]  /*5a020*/  STL.64 [R1+0x3648], R20 ;  /* 0x0036481401007387 */ /* 0x0001e40000100a00 */
[----:B0-----:R-:W-:Y:S02]  /*5a030*/  IMAD.MOV.U32 R20, RZ, RZ, R18 ;  /* 0x000000ffff147224 */ /* 0x001fe400078e0012 */
        /* <DEDUP_REMOVED lines=10> */
[----:B----4-:R-:W-:-:S02]  /*5a0e0*/  IMAD.MOV.U32 R20, RZ, RZ, R15 ;  /* 0x000000ffff147224 */ /* 0x010fc400078e000f */
[----:B------:R-:W-:-:S05]  /*5a0f0*/  IMAD.MOV.U32 R21, RZ, RZ, R14 ;  /* 0x000000ffff157224 */ /* 0x000fca00078e000e */
[----:B------:R0:W-:Y:S02]  /*5a100*/  STL.64 [R1+0x3680], R20 ;  /* 0x0036801401007387 */ /* 0x0001e40000100a00 */
[----:B0-----:R-:W-:Y:S02]  /*5a110*/  IMAD.MOV.U32 R20, RZ, RZ, R13 ;  /* 0x000000ffff147224 */ /* 0x001fe400078e000d */
[----:B------:R-:W-:Y:S02]  /*5a120*/  IMAD.MOV.U32 R21, RZ, RZ, R12 ;  /* 0x000000ffff157224 */ /* 0x000fe400078e000c */
[----:B------:R-:W4:Y:S01]  /*5a130*/  LDL.LU R12, [R1+0x500] ;  /* 0x00050000010c7983 */ /* 0x000f220000300800 */
[----:B------:R-:W4:Y:S02]  /*5a140*/  LDL.LU R13, [R1+0x504] ;  /* 0x00050400010d7983 */ /* 0x000f240000300800 */
[----:B------:R-:W4:Y:S02]  /*5a150*/  LDL.LU R14, [R1+0x508] ;  /* 0x00050800010e7983 */ /* 0x000f240000300800 */
[----:B------:R-:W4:Y:S01]  /*5a160*/  LDL.LU R15, [R1+0x50c] ;  /* 0x00050c00010f7983 */ /* 0x000f220000300800 */
[----:B------:R0:W-:Y:S04]  /*5a170*/  STL.64 [R1+0x3698], R20 ;  /* 0x0036981401007387 */ /* 0x0001e80000100a00 */
        /* <DEDUP_REMOVED lines=8> */
[----:B--2---:R-:W-:Y:S01]  /*5a200*/  STL.64 [R1+0x3640], R6 ;  /* 0x0036400601007387 */ /* 0x004fe20000100a00 */
[----:B------:R0:W-:Y:S03]  /*5a210*/  STL.64 [R1+0x3638], R4 ;  /* 0x0036380401007387 */ /* 0x0001e60000100a00 */
[----:B0-----:R-:W2:Y:S01]  /*5a220*/  LDL.LU R4, [R1+0x4a0] ;  /* 0x0004a00001047983 */ /* 0x001ea20000300800 */
[----:B------:R-:W2:Y:S02]  /*5a230*/  LDL.LU R5, [R1+0x4a4] ;  /* 0x0004a40001057983 */ /* 0x000ea40000300800 */
[----:B---3--:R-:W-:-:S02]  /*5a240*/  IMAD.MOV.U32 R6, RZ, RZ, R19 ;  /* 0x000000ffff067224 */ /* 0x008fc400078e0013 */
[----:B------:R-:W-:Y:S01]  /*5a250*/  IMAD.MOV.U32 R7, RZ, RZ, R18 ;  /* 0x000000ffff077224 */ /* 0x000fe200078e0012 */
[----:B------:R-:W3:Y:S01]  /*5a260*/  LDL.LU R19, [R1+0x36d4] ;  /* 0x0036d40001137983 */ /* 0x000ee20000300800 */
[----:B------:R-:W3:Y:S03]  /*5a270*/  LDL.LU R18, [R1+0x36d0] ;  /* 0x0036d00001127983 */ /* 0x000ee60000300800 */
[----:B------:R-:W-:Y:S04]  /*5a280*/  STL.64 [R1+0x3658], R6 ;  /* 0x0036580601007387 */ /* 0x000fe80000100a00 */
[----:B--2---:R0:W-:Y:S04]  /*5a290*/  STL.64 [R1+0x3650], R4 ;  /* 0x0036500401007387 */ /* 0x0041e80000100a00 */
[----:B0-----:R-:W2:Y:S01]  /*5a2a0*/  LDL.LU R4, [R1+0x4c0] ;  /* 0x0004c00001047983 */ /* 0x001ea20000300800 */
[----:B------:R-:W2:Y:S02]  /*5a2b0*/  LDL.LU R5, [R1+0x4c4] ;  /* 0x0004c40001057983 */ /* 0x000ea40000300800 */
[----:B------:R-:W2:Y:S02]  /*5a2c0*/  LDL.LU R6, [R1+0x4c8] ;  /* 0x0004c80001067983 */ /* 0x000ea40000300800 */
[----:B------:R-:W2:Y:S01]  /*5a2d0*/  LDL.LU R7, [R1+0x4cc] ;  /* 0x0004cc0001077983 */ /* 0x000ea20000300800 */
[----:B----4-:R-:W-:Y:S01]  /*5a2e0*/  HMMA.16816.F32 R12, R24, R16, R12 ;  /* 0x00000010180c723c */ /* 0x010fe2000000180c */
        /* <DEDUP_REMOVED lines=14> */
[----:B------:R-:W-:Y:S01]  /*5a3d0*/  STL.64 [R1+0x60], R12 ;  /* 0x0000600c01007387 */ /* 0x000fe20000100a00 */
[----:B------:R0:W-:Y:S03]  /*5a3e0*/  STL.64 [R1+0x68], R14 ;  /* 0x0000680e01007387 */ /* 0x0001e60000100a00 */
[----:B0-----:R-:W4:Y:S01]  /*5a3f0*/  LDL.LU.64 R14, [R1+0x36c0] ;  /* 0x0036c000010e7983 */ /* 0x001f220000300a00 */
[----:B------:R-:W2:Y:S02]  /*5a400*/  LDL.LU.64 R12, [R1+0x36b8] ;  /* 0x0036b800010c7983 */ /* 0x000ea40000300a00 */
[----:B---3--:R-:W-:Y:S01]  /*5a410*/  STL.64 [R1+0x35a0], R18 ;  /* 0x0035a01201007387 */ /* 0x008fe20000100a00 */
[----:B--2---:R-:W-:Y:S01]  /*5a420*/  HMMA.16816.F32 R8, R24, R12, R8 ;  /* 0x0000000c1808723c */ /* 0x004fe20000001808 */
[----:B----4-:R-:W-:-:S02]  /*5a430*/  IMAD.MOV.U32 R16, RZ, RZ, R14 ;  /* 0x000000ffff107224 */ /* 0x010fc400078e000e */
[----:B------:R-:W-:Y:S01]  /*5a440*/  IMAD.MOV.U32 R17, RZ, RZ, R15 ;  /* 0x000000ffff117224 */ /* 0x000fe200078e000f */
[----:B------:R-:W2:Y:S01]  /*5a450*/  LDL.LU R14, [R1+0x36b4] ;  /* 0x0036b400010e7983 */ /* 0x000ea20000300800 */
[----:B------:R-:W2:Y:S11]  /*5a460*/  LDL.LU R15, [R1+0x36b0] ;  /* 0x0036b000010f7983 */ /* 0x000eb60000300800 */
[----:B------:R-:W-:Y:S07]  /*5a470*/  @!UPT UIADD3 URZ, URZ, URZ, URZ ;  /* 0x0000003f3f3ff290 */ /* 0x000fee000fffe03f */
[----:B------:R-:W-:Y:S01]  /*5a480*/  STL.64 [R1+0x50], R8 ;  /* 0x0000500801007387 */ /* 0x000fe20000100a00 */
[----:B------:R0:W-:Y:S03]  /*5a490*/  STL.64 [R1+0x58], R10 ;  /* 0x0000580a01007387 */ /* 0x0001e60000100a00 */
[----:B0-----:R-:W3:Y:S01]  /*5a4a0*/  LDL.LU.64 R10, [R1+0x36a8] ;  /* 0x0036a800010a7983 */ /* 0x001ee20000300a00 */
[----:B------:R-:W4:Y:S02]  /*5a4b0*/  LDL.LU.64 R8, [R1+0x36a0] ;  /* 0x0036a00001087983 */ /* 0x000f240000300a00 */
[----:B----4-:R-:W-:Y:S11]  /*5a4c0*/  HMMA.16816.F32 R20, R24, R8, R20 ;  /* 0x000000081814723c */ /* 0x010ff60000001814 */
[----:B------:R-:W-:Y:S11]  /*5a4d0*/  @!UPT UIADD3 URZ, URZ, URZ, URZ ;  /* 0x0000003f3f3ff290 */ /* 0x000ff6000fffe03f */
[----:B------:R-:W-:Y:S01]  /*5a4e0*/  @!UPT UIADD3 URZ, URZ, URZ, URZ ;  /* 0x0000003f3f3ff290 */ /* 0x000fe2000fffe03f */
[----:B------:R0:W-:Y:S01]  /*5a4f0*/  STL.64 [R1+0x40], R20 ;  /* 0x0000401401007387 */ /* 0x0001e20000100a00 */
[----:B------:R1:W-:Y:S03]  /*5a500*/  STL [R1+0x48], R22 ;  /* 0x0000481601007387 */ /* 0x0003e60000100800 */
[----:B0-----:R-:W1:Y:S01]  /*5a510*/  LDL.LU.64 R20, [R1+0x3698] ;  /* 0x0036980001147983 */ /* 0x001e620000300a00 */
[----:B------:R-:W-:Y:S02]  /*5a520*/  IMAD.MOV.U32 R19, RZ, RZ, R0 ;  /* 0x000000ffff137224 */ /* 0x000fe400078e0000 */
[----:B------:R-:W-:-:S05]  /*5a530*/  IMAD.MOV.U32 R0, RZ, RZ, R23 ;  /* 0x000000ffff007224 */ /* 0x000fca00078e0017 */
[----:B------:R-:W-:Y:S01]  /*5a540*/  STL [R1+0x3490], R0 ;  /* 0x0034900001007387 */ /* 0x000fe20000100800 */
[----:B------:R-:W4:Y:S01]  /*5a550*/  LDL R9, [R1+0x1bc8] ;  /* 0x001bc80001097983 */ /* 0x000f220000100800 */
[----:B-1----:R-:W-:Y:S02]  /*5a560*/  HMMA.16816.F32 R20, R24, R20, R4 ;  /* 0x000000141814723c */ /* 0x002fe40000001804 */
[----:B------:R-:W4:Y:S01]  /*5a570*/  LDL.LU.64 R6, [R1+0x3690] ;  /* 0x0036900001067983 */ /* 0x000f220000300a00 */
[----:B------:R-:W4:Y:S11]  /*5a580*/  LDL.LU.64 R4, [R1+0x3688] ;  /* 0x0036880001047983 */ /* 0x000f360000300a00 */
[----:B------:R-:W-:Y:S09]  /*5a590*/  @!UPT UIADD3 URZ, URZ, URZ, URZ ;  /* 0x0000003f3f3ff290 */ /* 0x000ff2000fffe03f */
[----:B------:R0:W-:Y:S01]  /*5a5a0*/  STL [R1+0x490], R20 ;  /* 0x0004901401007387 */ /* 0x0001e20000100800 */
[----:B------:R-:W-:-:S03]  /*5a5b0*/  IMAD.MOV.U32 R13, RZ, RZ, R21 ;  /* 0x000000ffff0d7224 */ /* 0x000fc600078e0015 */
[----:B0-----:R-:W4:Y:S01]  /*5a5c0*/  LDL.LU.64 R20, [R1+0x3680] ;  /* 0x0036800001147983 */ /* 0x001f220000300a00 */
[----:B------:R-:W-:Y:S02]  /*5a5d0*/  IMAD.MOV.U32 R18, RZ, RZ, R2 ;  /* 0x000000ffff127224 */ /* 0x000fe400078e0002 */
[----:B------:R-:W-:Y:S02]  /*5a5e0*/  IMAD.MOV.U32 R12, RZ, RZ, R22 ;  /* 0x000000ffff0c7224 */ /* 0x000fe400078e0016 */
[----:B------:R-:W-:Y:S01]  /*5a5f0*/  IMAD.MOV.U32 R2, RZ, RZ, R23 ;  /* 0x000000ffff027224 */ /* 0x000fe200078e0017 */
[----:B--2---:R-:W-:Y:S02]  /*5a600*/  STL.64 [R1+0x3588], R14 ;  /* 0x0035880e01007387 */ /* 0x004fe40000100a00 */
[----:B------:R3:W-:Y:S02]  /*5a610*/  STL.64 [R1+0x3580], R12 ;  /* 0x0035800c01007387 */ /* 0x0007e40000100a00 */
[----:B---3--:R-:W-:-:S02]  /*5a620*/  IMAD.MOV.U32 R12, RZ, RZ, R10 ;  /* 0x000000ffff0c7224 */ /* 0x008fc400078e000a */
[----:B------:R-:W-:Y:S01]  /*5a630*/  IMAD.MOV.U32 R13, RZ, RZ, R28 ;  /* 0x000000ffff0d7224 */ /* 0x000fe200078e001c */
[----:B------:R-:W2:Y:S01]  /*5a640*/  LDL.LU R10, [R1+0x367c] ;  /* 0x00367c00010a7983 */ /* 0x000ea20000300800 */
[----:B------:R-:W3:Y:S02]  /*5a650*/  LDL.LU R28, [R1+0x3678] ;  /* 0x00367800011c7983 */ /* 0x000ee40000300800 */
[----:B------:R-:W-:Y:S01]  /*5a660*/  STL [R1+0x3494], R2 ;  /* 0x0034940201007387 */ /* 0x000fe20000100800 */
[----:B----4-:R-:W-:Y:S01]  /*5a670*/  HMMA.16816.F32 R20, R24, R20, R4 ;  /* 0x000000141814723c */ /* 0x010fe20000001804 */
[----:B------:R-:W4:Y:S01]  /*5a680*/  LDL.LU.64 R6, [R1+0x3670] ;  /* 0x0036700001067983 */ /* 0x000f220000300a00 */
[----:B------:R-:W4:Y:S11]  /*5a690*/  LDL.LU.64 R4, [R1+0x3668] ;  /* 0x0036680001047983 */ /* 0x000f360000300a00 */
[----:B------:R-:W-:Y:S10]  /*5a6a0*/  @!UPT UIADD3 URZ, URZ, URZ, URZ ;  /* 0x0000003f3f3ff290 */ /* 0x000ff4000fffe03f */
[----:B------:R0:W-:Y:S01]  /*5a6b0*/  STL.64 [R1+0x4d0], R20 ;  /* 0x0004d01401007387 */ /* 0x0001e20000100a00 */
[----:B------:R4:W-:Y:S03]  /*5a6c0*/  STL [R1+0x4d8], R22 ;  /* 0x0004d81601007387 */ /* 0x0009e60000100800 */
[----:B0-----:R-:W4:Y:S01]  /*5a6d0*/  LDL.LU.64 R20, [R1+0x3660] ;  /* 0x0036600001147983 */ /* 0x001f220000300a00 */
[----:B------:R-:W-:-:S05]  /*5a6e0*/  IMAD.MOV.U32 R8, RZ, RZ, R23 ;  /* 0x000000ffff087224 */ /* 0x000fca00078e0017 */
[----:B------:R-:W-:Y:S01]  /*5a6f0*/  STL [R1+0x3180], R8 ;  /* 0x0031800801007387 */ /* 0x000fe20000100800 */
[C---:B----4-:R-:W-:Y:S03]  /*5a700*/  HMMA.16816.F32 R20, R24.reuse, R20, R4 ;  /* 0x000000141814723c */ /* 0x050fe60000001804 */
[----:B------:R-:W4:Y:S01]  /*5a710*/  LDL.LU.64 R6, [R1+0x3658] ;  /* 0x0036580001067983 */ /* 0x000f220000300a00 */
[----:B------:R-:W4:Y:S11]  /*5a720*/  LDL.LU.64 R4, [R1+0x3650] ;  /* 0x0036500001047983 */ /* 0x000f360000300a00 */
[----:B------:R-:W-:Y:S08]  /*5a730*/  @!UPT UIADD3 URZ, URZ, URZ, URZ ;  /* 0x0000003f3f3ff290 */ /* 0x000ff0000fffe03f */
[----:B------:R0:W-:Y:S01]  /*5a740*/  STL.64 [R1+0x4c0], R20 ;  /* 0x0004c01401007387 */ /* 0x0001e20000100a00 */
[----:B------:R4:W-:Y:S03]  /*5a750*/  STL.64 [R1+0x4c8], R22 ;  /* 0x0004c81601007387 */ /* 0x0009e60000100a00 */
[----:B0-----:R-:W4:Y:S02]  /*5a760*/  LDL.LU.64 R20, [R1+0x3648] ;  /* 0x0036480001147983 */ /* 0x001f240000300a00 */
[----:B----4-:R-:W-:Y:S02]  /*5a770*/  HMMA.16816.F32 R20, R24, R20, R4 ;  /* 0x000000141814723c */ /* 0x010fe40000001804 */
[----:B------:R-:W4:Y:S01]  /*5a780*/  LDL.LU.64 R6, [R1+0x3640] ;  /* 0x0036400001067983 */ /* 0x000f220000300a00 */
[----:B------:R-:W4:Y:S11]  /*5a790*/  LDL.LU.64 R4, [R1+0x3638] ;  /* 0x0036380001047983 */ /* 0x000f360000300a00 */
[----:B------:R-:W-:Y:S09]  /*5a7a0*/  @!UPT UIADD3 URZ, URZ, URZ, URZ ;  /* 0x0000003f3f3ff290 */ /* 0x000ff2000fffe03f */
        /* <DEDUP_REMOVED lines=24> */
[----:B------:R-:W-:Y:S03]  /*5a930*/  STL.64 [R1+0x468], R22 ;  /* 0x0004681601007387 */ /* 0x000fe60000100a00 */
[----:B0-----:R-:W2:Y:S01]  /*5a940*/  LDL.LU.64 R20, [R1+0x35e8] ;  /* 0x0035e80001147983 */ /* 0x001ea20000300a00 */
[C---:B----4-:R-:W-:Y:S03]  /*5a950*/  HMMA.16816.F32 R12, R24.reuse, R12, R4 ;  /* 0x0000000c180c723c */ /* 0x050fe60000001804 */
[----:B------:R-:W4:Y:S05]  /*5a960*/  LDL.LU.64 R4, [R1+0x35e0] ;  /* 0x0035e00001047983 */ /* 0x000f2a0000300a00 */
[C---:B--2---:R-:W-:Y:S11]  /*5a970*/  HMMA.16816.F32 R16, R24.reuse, R20, R16 ;  /* 0x000000141810723c */ /* 0x044ff60000001810 */
[----:B------:R-:W-:Y:S04]  /*5a980*/  @!UPT UIADD3 URZ, URZ, URZ, URZ ;  /* 0x0000003f3f3ff290 */ /* 0x000fe8000fffe03f */
[----:B------:R0:W-:Y:S01]  /*5a990*/  STL.64 [R1+0x450], R12 ;  /* 0x0004500c01007387 */ /* 0x0001e20000100a00 */
[----:B------:R1:W-:Y:S03]  /*5a9a0*/  STL.64 [R1+0x458], R14 ;  /* 0x0004580e01007387 */ /* 0x0003e60000100a00 */
[----:B------:R-:W2:Y:S04]  /*5a9b0*/  LDSM.16.MT88.4 R20, [R9+0x21800] ;  /* 0x021800000914783b */ /* 0x000ea80000004200 */
[----:B0-----:R-:W2:Y:S04]  /*5a9c0*/  LDL.LU R12, [R1+0x280] ;  /* 0x00028000010c7983 */ /* 0x001ea80000300800 */
[----:B------:R-:W-:Y:S01]  /*5a9d0*/  STL.64 [R1+0x440], R16 ;  /* 0x0004401001007387 */ /* 0x000fe20000100a00 */
[----:B------:R0:W-:Y:S02]  /*5a9e0*/  STL.64 [R1+0x448], R18 ;  /* 0x0004481201007387 */ /* 0x0001e40000100a00 */
[----:B------:R-:W2:Y:S02]  /*5a9f0*/  LDL.LU R13, [R1+0x284] ;  /* 0x00028400010d7983 */ /* 0x000ea40000300800 */
[----:B-1----:R-:W2:Y:S01]  /*5aa00*/  LDL.LU R14, [R1+0x288] ;  /* 0x00028800010e7983 */ /* 0x002ea20000300800 */
[----:B------:R-:W2:Y:S04]  /*5aa10*/  LDL.LU R15, [R1+0x28c] ;  /* 0x00028c00010f7983 */ /* 0x000ea80000300800 */
[----:B0-----:R-:W2:Y:S04]  /*5aa20*/  LDL.64 R18, [R1+0x18] ;  /* 0x0000180001127983 */ /* 0x001ea80000100a00 */
[----:B--2---:R0:W-:Y:S04]  /*5aa30*/  STL.64 [R1+0x35b0], R18 ;  /* 0x0035b01201007387 */ /* 0x0041e80000100a00 */
[----:B0-----:R-:W2:Y:S04]  /*5aa40*/  LDL.64 R18, [R1+0x28] ;  /* 0x0000280001127983 */ /* 0x001ea80000100a00 */
[----:B--2---:R0:W-:Y:S01]  /*5aa50*/  STL.64 [R1+0x35d8], R18 ;  /* 0x0035d81201007387 */ /* 0x0041e20000100a00 */
[----:B------:R-:W4:Y:S02]  /*5aa60*/  LDL.LU R16, [R1+0x2c0] ;  /* 0x0002c00001107983 */ /* 0x000f240000300800 */
[----:B------:R-:W4:Y:S01]  /*5aa70*/  LDL.LU R17, [R1+0x2c4] ;  /* 0x0002c40001117983 */ /* 0x000f220000300800 */
[----:B0-----:R-:W4:Y:S01]  /*5aa80*/  LDL.LU R18, [R1+0x2c8] ;  /* 0x0002c80001127983 */ /* 0x001f220000300800 */
[----:B------:R-:W4:Y:S02]  /*5aa90*/  LDL.LU R19, [R1+0x2cc] ;  /* 0x0002cc0001137983 */ /* 0x000f240000300800 */
[----:B------:R0:W-:Y:S02]  /*5aaa0*/  STL.64 [R1+0x3598], R14 ;  /* 0x0035980e01007387 */ /* 0x0001e40000100a00 */
[----:B------:R1:W-:Y:S01]  /*5aab0*/  STL.64 [R1+0x3590], R12 ;  /* 0x0035900c01007387 */ /* 0x0003e20000100a00 */
[----:B0-----:R-:W2:Y:S04]  /*5aac0*/  LDL.64 R14, [R1+0x8] ;  /* 0x00000800010e7983 */ /* 0x001ea80000100a00 */
[----:B--2---:R0:W-:Y:S01]  /*5aad0*/  STL.64 [R1+0x35a8], R14 ;  /* 0x0035a80e01007387 */ /* 0x0041e20000100a00 */
[----:B-1----:R-:W2:Y:S02]  /*5aae0*/  LDL.LU R12, [R1+0x2a0] ;  /* 0x0002a000010c7983 */ /* 0x002ea40000300800 */
[----:B------:R-:W2:Y:S01]  /*5aaf0*/  LDL.LU R13, [R1+0x2a4] ;  /* 0x0002a400010d7983 */ /* 0x000ea20000300800 */
[----:B0-----:R-:W2:Y:S01]  /*5ab00*/  LDL.LU R14, [R1+0x2a8] ;  /* 0x0002a800010e7983 */ /* 0x001ea20000300800 */
[----:B------:R-:W2:Y:S01]  /*5ab10*/  LDL.LU R15, [R1+0x2ac] ;  /* 0x0002ac00010f7983 */ /* 0x000ea20000300800 */
[----:B----4-:R-:W-:Y:S02]  /*5ab20*/  HMMA.16816.F32 R24, R24, R4, R16 ;  /* 0x000000041818723c */ /* 0x010fe40000001810 */
[----:B--2---:R-:W-:Y:S01]  /*5ab30*/  STL.64 [R1+0x35c0], R14 ;  /* 0x0035c00e01007387 */ /* 0x004fe20000100a00 */
[----:B------:R0:W-:Y:S03]  /*5ab40*/  STL.64 [R1+0x35b8], R12 ;  /* 0x0035b80c01007387 */ /* 0x0001e60000100a00 */
[----:B0-----:R-:W2:Y:S01]  /*5ab50*/  LDL.LU R12, [R1+0x2b0] ;  /* 0x0002b000010c7983 */ /* 0x001ea20000300800 */
[----:B------:R-:W2:Y:S02]  /*5ab60*/  LDL.LU R13, [R1+0x2b4] ;  /* 0x0002b400010d7983 */ /* 0x000ea40000300800 */
[----:B------:R-:W2:Y:S02]  /*5ab70*/  LDL.LU R14, [R1+0x2b8] ;  /* 0x0002b800010e7983 */ /* 0x000ea40000300800 */
[----:B------:R-:W2:Y:S01]  /*5ab80*/  LDL.LU R15, [R1+0x2bc] ;  /* 0x0002bc00010f7983 */ /* 0x000ea20000300800 */
[----:B------:R0:W-:Y:S01]  /*5ab90*/  STL [R1+0x34a4], R20 ;  /* 0x0034a41401007387 */ /* 0x0001e20000100800 */
[----:B------:R1:W-:Y:S02]  /*5aba0*/  STL [R1+0x34a0], R21 ;  /* 0x0034a01501007387 */ /* 0x0003e40000100800 */
[----:B------:R4:W-:Y:S02]  /*5abb0*/  STL [R1+0x349c], R22 ;  /* 0x00349c1601007387 */ /* 0x0009e40000100800 */
[----:B------:R3:W-:Y:S01]  /*5abc0*/  STL [R1+0x3498], R23 ;  /* 0x0034981701007387 */ /* 0x0007e20000100800 */
[----:B0-----:R-:W2:Y:S01]  /*5abd0*/  LDL.LU R20, [R1+0x290] ;  /* 0x0002900001147983 */ /* 0x001ea20000300800 */
[----:B-1----:R-:W2:Y:S02]  /*5abe0*/  LDL.LU R21, [R1+0x294] ;  /* 0x0002940001157983 */ /* 0x002ea40000300800 */
[----:B----4-:R-:W4:Y:S02]  /*5abf0*/  LDL.LU R22, [R1+0x298] ;  /* 0x0002980001167983 */ /* 0x010f240000300800 */
[----:B---3--:R-:W4:Y:S01]  /*5ac00*/  LDL.LU R23, [R1+0x29c] ;  /* 0x00029c0001177983 */ /* 0x008f220000300800 */
[----:B------:R-:W-:Y:S01]  /*5ac10*/  STL [R1+0x3184], R9 ;  /* 0x0031840901007387 */ /* 0x000fe20000100800 */
[----:B------:R-:W2:Y:S02]  /*5ac20*/  LDL.LU.64 R18, [R1+0x35d8] ;  /* 0x0035d80001127983 */ /* 0x000ea40000300a00 */
[----:B------:R-:W2:Y:S02]  /*5ac30*/  LDL.LU.64 R6, [R1+0x35d0] ;  /* 0x0035d00001067983 */ /* 0x000ea40000300a00 */
[----:B------:R-:W2:Y:S01]  /*5ac40*/  LDL.LU.64 R4, [R1+0x35c8] ;  /* 0x0035c80001047983 */ /* 0x000ea20000300a00 */
[----:B------:R-:W-:Y:S01]  /*5ac50*/  STL.64 [R1+0x2c0], R24 ;  /* 0x0002c01801007387 */ /* 0x000fe20000100a00 */
[----:B------:R0:W-:Y:S03]  /*5ac60*/  STL.64 [R1+0x2c8], R26 ;  /* 0x0002c81a01007387 */ /* 0x0001e60000100a00 */
[----:B0-----:R-:W3:Y:S04]  /*5ac70*/  LDL.64 R26, [R1+0x38] ;  /* 0x00003800011a7983 */ /* 0x001ee80000100a00 */
[----:B---3--:R0:W-:Y:S01]  /*5ac80*/  STL.64 [R1+0x3558], R26 ;  /* 0x0035581a01007387 */ /* 0x0081e20000100a00 */
[----:B------:R-:W3:Y:S02]  /*5ac90*/  LDL.LU R24, [R1+0x260] ;  /* 0x0002600001187983 */ /* 0x000ee40000300800 */
[----:B------:R-:W3:Y:S01]  /*5aca0*/  LDL.LU R25, [R1+0x264] ;  /* 0x0002640001197983 */ /* 0x000ee20000300800 */
[----:B0-----:R-:W3:Y:S01]  /*5acb0*/  LDL.LU R26, [R1+0x268] ;  /* 0x00026800011a7983 */ /* 0x001ee20000300800 */
        /* <DEDUP_REMOVED lines=10> */
[----:B------:R-:W-:Y:S01]  /*5ad60*/  STL.64 [R1+0x2b0], R12 ;  /* 0x0002b00c01007387 */ /* 0x000fe20000100a00 */
[----:B------:R0:W-:Y:S03]  /*5ad70*/  STL.64 [R1+0x2b8], R14 ;  /* 0x0002b80e01007387 */ /* 0x0001e60000100a00 */
[----:B0-----:R-:W3:Y:S01]  /*5ad80*/  LDL.LU.64 R14, [R1+0x35c0] ;  /* 0x0035c000010e7983 */ /* 0x001ee20000300a00 */
[----:B------:R-:W3:Y:S02]  /*5ad90*/  LDL.LU.64 R12, [R1+0x35b8] ;  /* 0x0035b800010c7983 */ /* 0x000ee40000300a00 */
[----:B------:R-:W3:Y:S02]  /*5ada0*/  LDL.LU.64 R18, [R1+0x35b0] ;  /* 0x0035b00001127983 */ /* 0x000ee40000300a00 */
[----:B------:R-:W-:Y:S01]  /*5adb0*/  STL [R1+0x34ac], R8 ;  /* 0x0034ac0801007387 */ /* 0x000fe20000100800 */
[----:B------:R-:W-:Y:S01]  /*5adc0*/  STL [R1+0x34a8], R9 ;  /* 0x0034a80901007387 */ /* 0x000fe20000100800 */
[C---:B---3--:R-:W-:Y:S11]  /*5add0*/  HMMA.16816.F32 R12, R4.reuse, R18, R12 ;  /* 0x00000012040c723c */ /* 0x048ff6000000180c */
[----:B------:R-:W-:Y:S11]  /*5ade0*/  @!UPT UIADD3 URZ, URZ, URZ, URZ ;  /* 0x0000003f3f3ff290 */ /* 0x000ff6000fffe03f */
[----:B------:R-:W-:Y:S01]  /*5adf0*/  @!UPT UIADD3 URZ, URZ, URZ, URZ ;  /* 0x0000003f3f3ff290 */ /* 0x000fe2000fffe03f */
[----:B------:R-:W-:Y:S01]  /*5ae00*/  STL.64 [R1+0x2a0], R12 ;  /* 0x0002a00c01007387 */ /* 0x000fe20000100a00 */
[----:B------:R0:W-:Y:S03]  /*5ae10*/  STL.64 [R1+0x2a8], R14 ;  /* 0x0002a80e01007387 */ /* 0x0001e60000100a00 */
[----:B0-----:R-:W4:Y:S01]  /*5ae20*/  LDL.LU.64 R14, [R1+0x35a8] ;  /* 0x0035a800010e7983 */ /* 0x001f220000300a00 */
[----:B------:R-:W-:Y:S02]  /*5ae30*/  IMAD.MOV.U32 R17, RZ, RZ, R19 ;  /* 0x000000ffff117224 */ /* 0x000fe400078e0013 */
[----:B------:R-:W-:Y:S02]  /*5ae40*/  IMAD.MOV.U32 R0, RZ, RZ, R18 ;  /* 0x000000ffff007224 */ /* 0x000fe400078e0012 */
[----:B------:R-:W3:Y:S01]  /*5ae50*/  LDL.LU.64 R18, [R1+0x35a0] ;  /* 0x0035a00001127983 */ /* 0x000ee20000300a00 */
[----:B------:R-:W-:Y:S02]  /*5ae60*/  STL [R1+0x34b4], R17 ;  /* 0x0034b41101007387 */ /* 0x000fe40000100800 */
[----:B------:R-:W-:Y:S01]  /*5ae70*/  STL [R1+0x34b0], R0 ;  /* 0x0034b00001007387 */ /* 0x000fe20000100800 */
[C---:B----4-:R-:W-:Y:S01]  /*5ae80*/  HMMA.16816.F32 R20, R4.reuse, R14, R20 ;  /* 0x0000000e0414723c */ /* 0x050fe20000001814 */
[----:B------:R-:W-:Y:S11]  /*5ae90*/  IMAD.MOV.U32 R2, RZ, RZ, R15 ;  /* 0x000000ffff027224 */ /* 0x000ff600078e000f */
[----:B------:R-:W-:Y:S11]  /*5aea0*/  @!UPT UIADD3 URZ, URZ, URZ, URZ ;  /* 0x0000003f3f3ff290 */ /* 0x000ff6000fffe03f */
[----:B------:R-:W-:Y:S01]  /*5aeb0*/  STL.64 [R1+0x290], R20 ;  /* 0x0002901401007387 */ /* 0x000fe20000100a00 */
[----:B------:R0:W-:Y:S02]  /*5aec0*/  STL.64 [R1+0x298], R22 ;  /* 0x0002981601007387 */ /* 0x0001e40000100a00 */
[----:B0-----:R-:W-:Y:S02]  /*5aed0*/  IMAD.MOV.U32 R23, RZ, RZ, R14 ;  /* 0x000000ffff177224 */ /* 0x001fe400078e000e */
[----:B------:R-:W3:Y:S01]  /*5aee0*/  LDL.LU.64 R14, [R1+0x3598] ;  /* 0x00359800010e7983 */ /* 0x000ee20000300a00 */
[----:B------:R-:W3:Y:S02]  /*5aef0*/  LDL.LU.64 R12, [R1+0x3590] ;  /* 0x00359000010c7983 */ /* 0x000ee40000300a00 */
[----:B------:R0:W-:Y:S02]  /*5af00*/  STL [R1+0x34b8], R23 ;  /* 0x0034b81701007387 */ /* 0x0001e40000100800 */
[----:B0-----:R-:W4:Y:S01]  /*5af10*/  LDL.64 R22, [R1+0x158] ;  /* 0x0001580001167983 */ /* 0x001f220000100a00 */
[----:B---3--:R-:W-:Y:S11]  /*5af20*/  HMMA.16816.F32 R12, R4, R18, R12 ;  /* 0x00000012040c723c */ /* 0x008ff6000000180c */
[----:B------:R-:W-:Y:S11]  /*5af30*/  @!UPT UIADD3 URZ, URZ, URZ, URZ ;  /* 0x0000003f3f3ff290 */ /* 0x000ff6000fffe03f */
[----:B------:R-:W-:Y:S01]  /*5af40*/  @!UPT UIADD3 URZ, URZ, URZ, URZ ;  /* 0x0000003f3f3ff290 */ /* 0x000fe2000fffe03f */
[----:B------:R-:W-:Y:S01]  /*5af50*/  STL.64 [R1+0x280], R12 ;  /* 0x0002800c01007387 */ /* 0x000fe20000100a00 */
[----:B------:R0:W-:Y:S03]  /*5af60*/  STL.64 [R1+0x288], R14 ;  /* 0x0002880e01007387 */ /* 0x0001e60000100a00 */
[----:B0-----:R-:W2:Y:S01]  /*5af70*/  LDL.LU.64 R14, [R1+0x3588] ;  /* 0x00358800010e7983 */ /* 0x001ea20000300a00 */
[----:B------:R-:W3:Y:S02]  /*5af80*/  LDL.LU.64 R12, [R1+0x3580] ;  /* 0x00358000010c7983 */ /* 0x000ee40000300a00 */
[----:B------:R0:W-:Y:S02]  /*5af90*/  STL.64 [R1+0x34e8], R18 ;  /* 0x0034e81201007387 */ /* 0x0001e40000100a00 */
[----:B------:R-:W-:Y:S02]  /*5afa0*/  IMAD.MOV.U32 R16, RZ, RZ, R28 ;  /* 0x000000ffff107224 */ /* 0x000fe400078e001c */
[----:B------:R-:W-:Y:S01]  /*5afb0*/  IMAD.MOV.U32 R17, RZ, RZ, R10 ;  /* 0x000000ffff117224 */ /* 0x000fe200078e000a */
[----:B------:R-:W3:Y:S01]  /*5afc0*/  LDL.LU R28, [R1+0x3578] ;  /* 0x00357800011c7983 */ /* 0x000ee20000300800 */
[----:B------:R-:W3:Y:S02]  /*5afd0*/  LDL.LU R10, [R1+0x3574] ;  /* 0x00357400010a7983 */ /* 0x000ee40000300800 */
[----:B0-----:R-:W-:-:S02]  /*5afe0*/  IMAD.MOV.U32 R18, RZ, RZ, R11 ;  /* 0x000000ffff127224 */ /* 0x001fc400078e000b */
[----:B------:R-:W-:Y:S01]  /*5aff0*/  IMAD.MOV.U32 R19, RZ, RZ, R3 ;  /* 0x000000ffff137224 */ /* 0x000fe200078e0003 */
[----:B------:R-:W3:Y:S01]  /*5b000*/  LDL.LU R11, [R1+0x3570] ;  /* 0x00357000010b7983 */ /* 0x000ee20000300800 */
[C---:B--2---:R-:W-:Y:S11]  /*5b010*/  HMMA.16816.F32 R24, R4.reuse, R14, R24 ;  /* 0x0000000e0418723c */ /* 0x044ff60000001818 */
[----:B------:R-:W-:Y:S11]  /*5b020*/  @!UPT UIADD3 URZ, URZ, URZ, URZ ;  /* 0x0000003f3f3ff290 */ /* 0x000ff6000fffe03f */
[----:B------:R-:W-:Y:S01]  /*5b030*/  @!UPT UIADD3 URZ, URZ, URZ, URZ ;  /* 0x0000003f3f3ff290 */ /* 0x000fe2000fffe03f */
[----:B------:R-:W-:Y:S01]  /*5b040*/  STL.64 [R1+0x270], R24 ;  /* 0x0002701801007387 */ /* 0x000fe20000100a00 */
[----:B------:R0:W-:Y:S02]  /*5b050*/  STL [R1+0x278], R26 ;  /* 0x0002781a01007387 */ /* 0x0001e40000100800 */
[----:B------:R-:W-:Y:S02]  /*5b060*/  IMAD.MOV.U32 R3, RZ, RZ, R27 ;  /* 0x000000ffff037224 */ /* 0x000fe400078e001b */
[----:B0-----:R-:W2:Y:S01]  /*5b070*/  LDL.LU.64 R26, [R1+0x3568] ;  /* 0x00356800011a7983 */ /* 0x001ea20000300a00 */
[----:B------:R-:W2:Y:S02]  /*5b080*/  LDL.LU.64 R24, [R1+0x3560] ;  /* 0x0035600001187983 */ /* 0x000ea40000300a00 */
[----:B------:R-:W-:Y:S02]  /*5b090*/  STL.64 [R1+0x3438], R14 ;  /* 0x0034380e01007387 */ /* 0x000fe40000100a00 */
[----:B---3--:R0:W-:Y:S02]  /*5b0a0*/  STL.64 [R1+0x3430], R12 ;  /* 0x0034300c01007387 */ /* 0x0081e40000100a00 */
[----:B0-----:R-:W3:Y:S01]  /*5b0b0*/  LDL.LU R12, [R1+0x250] ;  /* 0x00025000010c7983 */ /* 0x001ee20000300800 */
[----:B------:R-:W3:Y:S02]  /*5b0c0*/  LDL.LU R13, [R1+0x254] ;  /* 0x00025400010d7983 */ /* 0x000ee40000300800 */
[----:B------:R-:W3:Y:S02]  /*5b0d0*/  LDL.LU R14, [R1+0x258] ;  /* 0x00025800010e7983 */ /* 0x000ee40000300800 */
[----:B------:R-:W3:Y:S01]  /*5b0e0*/  LDL.LU R15, [R1+0x25c] ;  /* 0x00025c00010f7983 */ /* 0x000ee20000300800 */
[----:B------:R-:W-:Y:S01]  /*5b0f0*/  STL [R1+0x318c], R3 ;  /* 0x00318c0301007387 */ /* 0x000fe20000100800 */
[C---:B--2---:R-:W-:Y:S11]  /*5b100*/  HMMA.16816.F32 R24, R4.reuse, R10, R24 ;  /* 0x0000000a0418723c */ /* 0x044ff60000001818 */
[----:B------:R-:W-:Y:S11]  /*5b110*/  @!UPT UIADD3 URZ, URZ, URZ, URZ ;  /* 0x0000003f3f3ff290 */ /* 0x000ff6000fffe03f */
[----:B------:R-:W-:Y:S01]  /*5b120*/  @!UPT UIADD3 URZ, URZ, URZ, URZ ;  /* 0x0000003f3f3ff290 */ /* 0x000fe2000fffe03f */
[----:B------:R-:W-:Y:S01]  /*5b130*/  STL.64 [R1+0x260], R24 ;  /* 0x0002601801007387 */ /* 0x000fe20000100a00 */
[----:B------:R0:W-:Y:S03]  /*5b140*/  STL.64 [R1+0x268], R26 ;  /* 0x0002681a01007387 */ /* 0x0001e60000100a00 */
[----:B0-----:R-:W3:Y:S01]  /*5b150*/  LDL.LU.64 R26, [R1+0x3558] ;  /* 0x00355800011a7983 */ /* 0x001ee20000300a00 */
[----:B------:R0:W-:Y:S01]  /*5b160*/  STL.64 [R1+0x3428], R10 ;  /* 0x0034280a01007387 */ /* 0x0001e20000100a00 */
[C---:B---3--:R-:W-:Y:S01]  /*5b170*/  HMMA.16816.F32 R12, R4.reuse, R26, R12 ;  /* 0x0000001a040c723c */ /* 0x048fe2000000180c */
[----:B0-----:R-:W-:Y:S02]  /*5b180*/  IMAD.MOV.U32 R11, RZ, RZ, R26 ;  /* 0x000000ffff0b7224 */ /* 0x001fe400078e001a */
[----:B------:R-:W-:Y:S02]  /*5b190*/  IMAD.MOV.U32 R10, RZ, RZ, R27 ;  /* 0x000000ffff0a7224 */ /* 0x000fe400078e001b */
[----:B------:R-:W0:Y:S11]  /*5b1a0*/  LDSM.16.MT88.4 R24, [R28+0x21800] ;  /* 0x021800001c18783b */ /* 0x000e360000004200 */
[----:B------:R-:W-:Y:S07]  /*5b1b0*/  @!UPT UIADD3 URZ, URZ, URZ, URZ ;  /* 0x0000003f3f3ff290 */ /* 0x000fee000fffe03f */
[----:B------:R-:W-:Y:S01]  /*5b1c0*/  STL.64 [R1+0x250], R12 ;  /* 0x0002500c01007387 */ /* 0x000fe20000100a00 */
[----:B------:R-:W-:Y:S02]  /*5b1d0*/  STL.64 [R1+0x258], R14 ;  /* 0x0002580e01007387 */ /* 0x000fe40000100a00 */
[----:B------:R-:W-:Y:S01]  /*5b1e0*/  STL.64 [R1+0x3518], R10 ;  /* 0x0035180a01007387 */ /* 0x000fe20000100a00 */
[----:B0-----:R0:W-:Y:S04]  /*5b1f0*/  STL.64 [R1+0x3348], R26 ;  /* 0x0033481a01007387 */ /* 0x0011e80000100a00 */
[----:B0-----:R-:W2:Y:S01]  /*5b200*/  LDL R27, [R1+0x1bc0] ;  /* 0x001bc000011b7983 */ /* 0x001ea20000100800 */
[----:B------:R-:W-:Y:S03]  /*5b210*/  STL.64 [R1+0x3340], R24 ;  /* 0x0033401801007387 */ /* 0x000fe60000100a00 */
[----:B--2---:R0:W-:Y:S01]  /*5b220*/  STL [R1+0x34bc], R27 ;  /* 0x0034bc1b01007387 */ /* 0x0041e20000100800 */
[----:B------:R-:W2:Y:S03]  /*5b230*/  LDL R26, [R1+0xd8] ;  /* 0x0000d800011a7983 */ /* 0x000ea60000100800 */
[----:B0-----:R-:W2:Y:S01]  /*5b240*/  LDL R27, [R1+0xdc] ;  /* 0x0000dc00011b7983 */ /* 0x001ea20000100800 */
[----:B----4-:R-:W-:Y:S03]  /*5b250*/  HMMA.16816.F32 R8, R4, R22, R16 ;  /* 0x000000160408723c */ /* 0x010fe60000001810 */
[----:B--2---:R0:W-:Y:S04]  /*5b260*/  STL.64 [R1+0x34d0], R26 ;  /* 0x0034d01a01007387 */ /* 0x0041e80000100a00 */
[----:B0-----:R-:W2:Y:S01]  /*5b270*/  LDL.64 R26, [R1+0xe8] ;  /* 0x0000e800011a7983 */ /* 0x001ea20000100a00 */
[----:B------:R-:W-:-:S02]  /*5b280*/  IMAD.MOV.U32 R13, RZ, RZ, R22 ;  /* 0x000000ffff0d7224 */ /* 0x000fc400078e0016 */
[----:B------:R-:W-:Y:S01]  /*5b290*/  IMAD.MOV.U32 R12, RZ, RZ, R23 ;  /* 0x000000ffff0c7224 */ /* 0x000fe200078e0017 */
[----:B--2---:R0:W-:Y:S01]  /*5b2a0*/  STL.64 [R1+0x34f0], R26 ;  /* 0x0034f01a01007387 */ /* 0x0041e20000100a00 */
[----:B------:R-:W-:Y:S11]  /*5b2b0*/  STL [R1+0x3060], R28 ;  /* 0x0030601c01007387 */ /* 0x000ff60000100800 */
[----:B------:R-:W-:Y:S02]  /*5b2c0*/  STL.64 [R1+0x430], R8 ;  /* 0x0004300801007387 */ /* 0x000fe40000100a00 */
[----:B------:R-:W-:Y:S01]  /*5b2d0*/  STL.64 [R1+0x438], R10 ;  /* 0x0004380a01007387 */ /* 0x000fe20000100a00 */
[----:B------:R1:W-:Y:S01]  /*5b2e0*/  STL.64 [R1+0x3550], R12 ;  /* 0x0035500c01007387 */ /* 0x0003e20000100a00 */
[----:B------:R-:W2:Y:S02]  /*5b2f0*/  LDL.LU R24, [R1+0x3d0] ;  /* 0x0003d00001187983 */ /* 0x000ea40000300800 */
[----:B------:R-:W2:Y:S01]  /*5b300*/  LDL.LU R25, [R1+0x3d4] ;  /* 0x0003d40001197983 */ /* 0x000ea20000300800 */
[----:B0-----:R-:W3:Y:S01]  /*5b310*/  LDL.LU R26, [R1+0x3d8] ;  /* 0x0003d800011a7983 */ /* 0x001ee20000300800 */
[----:B------:R-:W3:Y:S03]  /*5b320*/  LDL.LU R27, [R1+0x3dc] ;  /* 0x0003dc00011b7983 */ /* 0x000ee60000300800 */
[----:B-1----:R-:W4:Y:S01]  /*5b330*/  LDL.LU R12, [R1+0x420] ;  /* 0x00042000010c7983 */ /* 0x002f220000300800 */
[----:B------:R-:W4:Y:S02]  /*5b340*/  LDL.LU R13, [R1+0x424] ;  /* 0x00042400010d7983 */ /* 0x000f240000300800 */
[----:B------:R-:W4:Y:S02]  /*5b350*/  LDL.LU R14, [R1+0x428] ;  /* 0x00042800010e7983 */ /* 0x000f240000300800 */
[----:B------:R-:W4:Y:S01]  /*5b360*/  LDL.LU R15, [R1+0x42c] ;  /* 0x00042c00010f7983 */ /* 0x000f220000300800 */
[----:B------:R-:W2:Y:S01]  /*5b370*/  LDL.LU R8, [R1+0x3f0] ;  /* 0x0003f00001087983 */ /* 0x000ea20000300800 */
        /* <DEDUP_REMOVED lines=9> */
[----:B------:R-:W3:Y:S01]  /*5b410*/  LDL.LU R20, [R1+0x410] ;  /* 0x0004100001147983 */ /* 0x000ee20000300800 */
[----:B------:R-:W3:Y:S02]  /*5b420*/  LDL.LU R21, [R1+0x414] ;  /* 0x0004140001157983 */ /* 0x000ee40000300800 */
[----:B------:R-:W3:Y:S02]  /*5b430*/  LDL.LU R22, [R1+0x418] ;  /* 0x0004180001167983 */ /* 0x000ee40000300800 */
[----:B------:R-:W3:Y:S01]  /*5b440*/  LDL.LU R23, [R1+0x41c] ;  /* 0x00041c0001177983 */ /* 0x000ee20000300800 */
[----:B--2---:R0:W-:Y:S01]  /*5b450*/  STL.64 [R1+0x3540], R10 ;  /* 0x0035400a01007387 */ /* 0x0041e20000100a00 */
[----:B------:R-:W-:Y:S03]  /*5b460*/  STL.64 [R1+0x3538], R8 ;  /* 0x0035380801007387 */ /* 0x000fe60000100a00 */
[----:B0-----:R-:W4:Y:S01]  /*5b470*/  LDL.64 R10, [R1+0x148] ;  /* 0x00014800010a7983 */ /* 0x001f220000100a00 */
[----:B---3--:R0:W-:Y:S02]  /*5b480*/  STL.64 [R1+0x3500], R26 ;  /* 0x0035001a01007387 */ /* 0x0081e40000100a00 */
[----:B------:R-:W-:Y:S01]  /*5b490*/  STL.64 [R1+0x34f8], R24 ;  /* 0x0034f81801007387 */ /* 0x000fe20000100a00 */
[----:B0-----:R-:W2:Y:S04]  /*5b4a0*/  LDL.64 R26, [R1+0x108] ;  /* 0x00010800011a7983 */ /* 0x001ea80000100a00 */
[----:B--2---:R0:W-:Y:S04]  /*5b4b0*/  STL.64 [R1+0x3510], R26 ;  /* 0x0035101a01007387 */ /* 0x0041e80000100a00 */
[----:B0-----:R-:W2:Y:S04]  /*5b4c0*/  LDL.64 R26, [R1+0x118] ;  /* 0x00011800011a7983 */ /* 0x001ea80000100a00 */
[----:B--2---:R0:W-:Y:S04]  /*5b4d0*/  STL.64 [R1+0x3530], R26 ;  /* 0x0035301a01007387 */ /* 0x0041e80000100a00 */
[----:B0-----:R-:W2:Y:S01]  /*5b4e0*/  LDL.64 R26, [R1+0x128] ;  /* 0x00012800011a7983 */ /* 0x001ea20000100a00 */
[----:B----4-:R-:W-:Y:S03]  /*5b4f0*/  HMMA.16816.F32 R12, R4, R10, R12 ;  /* 0x0000000a040c723c */ /* 0x010fe6000000180c */
[----:B--2---:R0:W-:Y:S01]  /*5b500*/  STL.64 [R1+0x3548], R26 ;  /* 0x0035481a01007387 */ /* 0x0041e20000100a00 */
[----:B------:R-:W2:Y:S03]  /*5b510*/  LDL.64 R18, [R1+0xf8] ;  /* 0x0000f80001127983 */ /* 0x000ea60000100a00 */
[----:B0-----:R-:W3:Y:S04]  /*5b520*/  LDL.64 R26, [R1+0x138] ;  /* 0x00013800011a7983 */ /* 0x001ee80000100a00 */
[----:B--2---:R0:W-:Y:S01]  /*5b530*/  STL.64 [R1+0x3508], R18 ;  /* 0x0035081201007387 */ /* 0x0041e20000100a00 */
[----:B------:R-:W2:Y:S02]  /*5b540*/  LDL.LU R16, [R1+0x3e0] ;  /* 0x0003e00001107983 */ /* 0x000ea40000300800 */
[----:B------:R-:W2:Y:S01]  /*5b550*/  LDL.LU R17, [R1+0x3e4] ;  /* 0x0003e40001117983 */ /* 0x000ea20000300800 */
[----:B0-----:R-:W2:Y:S01]  /*5b560*/  LDL.LU R18, [R1+0x3e8] ;  /* 0x0003e80001127983 */ /* 0x001ea20000300800 */
[----:B------:R-:W2:Y:S07]  /*5b570*/  LDL.LU R19, [R1+0x3ec] ;  /* 0x0003ec0001137983 */ /* 0x000eae0000300800 */
[----:B------:R0:W-:Y:S02]  /*5b580*/  STL.64 [R1+0x420], R12 ;  /* 0x0004200c01007387 */ /* 0x0001e40000100a00 */
[----:B------:R1:W-:Y:S01]  /*5b590*/  STL.64 [R1+0x428], R14 ;  /* 0x0004280e01007387 */ /* 0x0003e20000100a00 */
[----:B0-----:R-:W4:Y:S01]  /*5b5a0*/  LDL.LU.64 R12, [R1+0x3550] ;  /* 0x00355000010c7983 */ /* 0x001f220000300a00 */
[----:B-1----:R-:W-:-:S02]  /*5b5b0*/  IMAD.MOV.U32 R15, RZ, RZ, R10 ;  /* 0x000000ffff0f7224 */ /* 0x002fc400078e000a */
[----:B------:R-:W-:-:S05]  /*5b5c0*/  IMAD.MOV.U32 R14, RZ, RZ, R11 ;  /* 0x000000ffff0e7224 */ /* 0x000fca00078e000b */
[----:B------:R-:W-:Y:S01]  /*5b5d0*/  STL.64 [R1+0x34c8], R14 ;  /* 0x0034c80e01007387 */ /* 0x000fe20000100a00 */
[----:B---3--:R-:W-:Y:S03]  /*5b5e0*/  HMMA.16816.F32 R8, R4, R26, R20 ;  /* 0x0000001a0408723c */ /* 0x008fe60000001814 */
[----:B----4-:R0:W-:Y:S04]  /*5b5f0*/  STL.64 [R1+0x34c0], R12 ;  /* 0x0034c00c01007387 */ /* 0x0101e80000100a00 */
[----:B0-----:R-:W3:Y:S01]  /*5b600*/  LDL.LU R12, [R1+0x240] ;  /* 0x00024000010c7983 */ /* 0x001ee20000300800 */
[----:B------:R-:W3:Y:S02]  /*5b610*/  LDL.LU R13, [R1+0x244] ;  /* 0x00024400010d7983 */ /* 0x000ee40000300800 */
[----:B------:R-:W4:Y:S02]  /*5b620*/  LDL.LU R14, [R1+0x248] ;  /* 0x00024800010e7983 */ /* 0x000f240000300800 */
[----:B------:R-:W4:Y:S02]  /*5b630*/  LDL.LU R15, [R1+0x24c] ;  /* 0x00024c00010f7983 */ /* 0x000f240000300800 */
[----:B------:R-:W-:-:S02]  /*5b640*/  IMAD.MOV.U32 R21, RZ, RZ, R26 ;  /* 0x000000ffff157224 */ /* 0x000fc400078e001a */
[----:B------:R-:W-:Y:S01]  /*5b650*/  IMAD.MOV.U32 R22, RZ, RZ, R27 ;  /* 0x000000ffff167224 */ /* 0x000fe200078e001b */
[----:B----4-:R-:W-:Y:S01]  /*5b660*/  STL.64 [R1+0x34e0], R14 ;  /* 0x0034e00e01007387 */ /* 0x010fe20000100a00 */
[----:B---3--:R0:W-:Y:S03]  /*5b670*/  STL.64 [R1+0x34d8], R12 ;  /* 0x0034d80c01007387 */ /* 0x0081e60000100a00 */
[----:B0-----:R-:W3:Y:S01]  /*5b680*/  LDL.LU R12, [R1+0x3c0] ;  /* 0x0003c000010c7983 */ /* 0x001ee20000300800 */
[----:B------:R-:W3:Y:S02]  /*5b690*/  LDL.LU R13, [R1+0x3c4] ;  /* 0x0003c400010d7983 */ /* 0x000ee40000300800 */
[----:B------:R-:W3:Y:S02]  /*5b6a0*/  LDL.LU R14, [R1+0x3c8] ;  /* 0x0003c800010e7983 */ /* 0x000ee40000300800 */
[----:B------:R-:W4:Y:S02]  /*5b6b0*/  LDL.LU.64 R26, [R1+0x3548] ;  /* 0x00354800011a7983 */ /* 0x000f240000300a00 */
[----:B------:R-:W-:Y:S01]  /*5b6c0*/  IMAD.MOV.U32 R15, RZ, RZ, R29 ;  /* 0x000000ffff0f7224 */ /* 0x000fe200078e001d */
[----:B------:R-:W-:Y:S01]  /*5b6d0*/  STL.64 [R1+0x410], R8 ;  /* 0x0004100801007387 */ /* 0x000fe20000100a00 */
[----:B------:R0:W-:Y:S02]  /*5b6e0*/  STL [R1+0x418], R10 ;  /* 0x0004180a01007387 */ /* 0x0001e40000100800 */
[----:B------:R-:W-:-:S02]  /*5b6f0*/  IMAD.MOV.U32 R29, RZ, RZ, R11 ;  /* 0x000000ffff1d7224 */ /* 0x000fc400078e000b */
[----:B0-----:R-:W4:Y:S01]  /*5b700*/  LDL.LU.64 R10, [R1+0x3540] ;  /* 0x00354000010a7983 */ /* 0x001f220000300a00 */
[----:B------:R-:W4:Y:S02]  /*5b710*/  LDL.LU.64 R8, [R1+0x3538] ;  /* 0x0035380001087983 */ /* 0x000f240000300a00 */
[----:B------:R0:W-:Y:S01]  /*5b720*/  STL [R1+0x3190], R29 ;  /* 0x0031901d01007387 */ /* 0x0001e20000100800 */
[C---:B----4-:R-:W-:Y:S01]  /*5b730*/  HMMA.16816.F32 R8, R4.reuse, R26, R8 ;  /* 0x0000001a0408723c */ /* 0x050fe20000001808 */
[----:B------:R-:W-:Y:S02]  /*5b740*/  IMAD.MOV.U32 R20, RZ, RZ, R26 ;  /* 0x000000ffff147224 */ /* 0x000fe400078e001a */
[----:B0-----:R-:W-:Y:S02]  /*5b750*/  IMAD.MOV.U32 R29, RZ, RZ, R27 ;  /* 0x000000ffff1d7224 */ /* 0x001fe400078e001b */
[----:B------:R-:W4:Y:S11]  /*5b760*/  LDL.LU.64 R26, [R1+0x3530] ;  /* 0x00353000011a7983 */ /* 0x000f360000300a00 */
[----:B------:R-:W-:Y:S07]  /*5b770*/  @!UPT UIADD3 URZ, URZ, URZ, URZ ;  /* 0x0000003f3f3ff290 */ /* 0x000fee000fffe03f */
[----:B------:R-:W-:Y:S01]  /*5b780*/  STL.64 [R1+0x400], R8 ;  /* 0x0004000801007387 */ /* 0x000fe20000100a00 */
[----:B------:R0:W-:Y:S02]  /*5b790*/  STL [R1+0x408], R10 ;  /* 0x0004080a01007387 */ /* 0x0001e40000100800 */
[----:B------:R-:W-:Y:S02]  /*5b7a0*/  IMAD.MOV.U32 R28, RZ, RZ, R11 ;  /* 0x000000ffff1c7224 */ /* 0x000fe400078e000b */
[----:B0-----:R-:W2:Y:S01]  /*5b7b0*/  LDL.LU.64 R10, [R1+0x3528] ;  /* 0x00352800010a7983 */ /* 0x001ea20000300a00 */
[----:B------:R-:W2:Y:S02]  /*5b7c0*/  LDL.LU.64 R8, [R1+0x3520] ;  /* 0x0035200001087983 */ /* 0x000ea40000300a00 */
[----:B------:R4:W-:Y:S02]  /*5b7d0*/  STL [R1+0x3194], R28 ;  /* 0x0031941c01007387 */ /* 0x0009e40000100800 */
[----:B----4-:R-:W-:Y:S01]  /*5b7e0*/  IMAD.MOV.U32 R28, RZ, RZ, R27 ;  /* 0x000000ffff1c7224 */ /* 0x010fe200078e001b */
[C---:B--2---:R-:W-:Y:S11]  /*5b7f0*/  HMMA.16816.F32 R8, R4.reuse, R26, R8 ;  /* 0x0000001a0408723c */ /* 0x044ff60000001808 */
[----:B------:R-:W-:Y:S11]  /*5b800*/  @!UPT UIADD3 URZ, URZ, URZ, URZ ;  /* 0x0000003f3f3ff290 */ /* 0x000ff6000fffe03f */
[----:B------:R-:W-:Y:S01]  /*5b810*/  @!UPT UIADD3 URZ, URZ, URZ, URZ ;  /* 0x0000003f3f3ff290 */ /* 0x000fe2000fffe03f */
[----:B------:R0:W-:Y:S01]  /*5b820*/  STL.64 [R1+0x3f0], R8 ;  /* 0x0003f00801007387 */ /* 0x0001e20000100a00 */
[----:B------:R1:W-:Y:S02]  /*5b830*/  STL.64 [R1+0x3f8], R10 ;  /* 0x0003f80a01007387 */ /* 0x0003e40000100a00 */
[----:B0-----:R-:W-:Y:S01]  /*5b840*/  IMAD.MOV.U32 R9, RZ, RZ, R26 ;  /* 0x000000ffff097224 */ /* 0x001fe200078e001a */
[----:B-1----:R-:W2:Y:S01]  /*5b850*/  LDL.LU.64 R10, [R1+0x3518] ;  /* 0x00351800010a7983 */ /* 0x002ea20000300a00 */
[----:B------:R-:W4:Y:S02]  /*5b860*/  LDL.LU.64 R26, [R1+0x3510] ;  /* 0x00351000011a7983 */ /* 0x000f240000300a00 */
[C---:B----4-:R-:W-:Y:S01]  /*5b870*/  HMMA.16816.F32 R16, R4.reuse, R26, R16 ;  /* 0x0000001a0410723c */ /* 0x050fe20000001810 */
[----:B------:R-:W-:Y:S02]  /*5b880*/  IMAD.MOV.U32 R0, RZ, RZ, R26 ;  /* 0x000000ffff007224 */ /* 0x000fe400078e001a */
[----:B------:R-:W-:Y:S11]  /*5b890*/  IMAD.MOV.U32 R8, RZ, RZ, R27 ;  /* 0x000000ffff087224 */ /* 0x000ff600078e001b */
[----:B------:R-:W-:Y:S09]  /*5b8a0*/  @!UPT UIADD3 URZ, URZ, URZ, URZ ;  /* 0x0000003f3f3ff290 */ /* 0x000ff2000fffe03f */
[----:B------:R-:W-:Y:S01]  /*5b8b0*/  STL.64 [R1+0x3e0], R16 ;  /* 0x0003e01001007387 */ /* 0x000fe20000100a00 */
[----:B------:R0:W-:Y:S03]  /*5b8c0*/  STL.64 [R1+0x3e8], R18 ;  /* 0x0003e81201007387 */ /* 0x0001e60000100a00 */
[----:B0-----:R-:W4:Y:S01]  /*5b8d0*/  LDL.LU.64 R18, [R1+0x3508] ;  /* 0x0035080001127983 */ /* 0x001f220000300a00 */
[----:B------:R-:W4:Y:S02]  /*5b8e0*/  LDL.LU.64 R26, [R1+0x3500] ;  /* 0x00350000011a7983 */ /* 0x000f240000300a00 */
[----:B------:R-:W4:Y:S02]  /*5b8f0*/  LDL.LU.64 R24, [R1+0x34f8] ;  /* 0x0034f80001187983 */ /* 0x000f240000300a00 */
[C---:B----4-:R-:W-:Y:S11]  /*5b900*/  HMMA.16816.F32 R24, R4.reuse, R18, R24 ;  /* 0x000000120418723c */ /* 0x050ff60000001818 */
[----:B------:R-:W-:Y:S11]  /*5b910*/  @!UPT UIADD3 URZ, URZ, URZ, URZ ;  /* 0x0000003f3f3ff290 */ /* 0x000ff6000fffe03f */
[----:B------:R-:W-:Y:S01]  /*5b920*/  @!UPT UIADD3 URZ, URZ, URZ, URZ ;  /* 0x0000003f3f3ff290 */ /* 0x000fe2000fffe03f */
[----:B------:R-:W-:Y:S01]  /*5b930*/  STL.64 [R1+0x3d0], R24 ;  /* 0x0003d01801007387 */ /* 0x000fe20000100a00 */
[----:B------:R0:W-:Y:S03]  /*5b940*/  STL.64 [R1+0x3d8], R26 ;  /* 0x0003d81a01007387 */ /* 0x0001e60000100a00 */
[----:B0-----:R-:W3:Y:S01]  /*5b950*/  LDL.LU.64 R26, [R1+0x34f0] ;  /* 0x0034f000011a7983 */ /* 0x001ee20000300a00 */
[----:B------:R-:W-:Y:S02]  /*5b960*/  IMAD.MOV.U32 R23, RZ, RZ, R18 ;  /* 0x000000ffff177224 */ /* 0x000fe400078e0012 */
[----:B------:R-:W-:Y:S02]  /*5b970*/  IMAD.MOV.U32 R17, RZ, RZ, R19 ;  /* 0x000000ffff117224 */ /* 0x000fe400078e0013 */
[----:B------:R-:W4:Y:S01]  /*5b980*/  LDL.LU.64 R18, [R1+0x34e8] ;  /* 0x0034e80001127983 */ /* 0x000f220000300a00 */
        /* <DEDUP_REMOVED lines=9> */
[----:B----4-:R-:W-:Y:S01]  /*5ba20*/  STL.64 [R1+0x3448], R18 ;  /* 0x0034481201007387 */ /* 0x010fe20000100a00 */
[----:B------:R-:W-:Y:S01]  /*5ba30*/  STL [R1+0x3440], R16 ;  /* 0x0034401001007387 */ /* 0x000fe20000100800 */
[----:B---3--:R-:W-:Y:S03]  /*5ba40*/  HMMA.16816.F32 R4, R4, R26, R12 ;  /* 0x0000001a0404723c */ /* 0x008fe6000000180c */
[----:B------:R-:W3:Y:S01]  /*5ba50*/  LDL.LU.64 R14, [R1+0x34c8] ;  /* 0x0034c800010e7983 */ /* 0x000ee20000300a00 */
[----:B------:R-:W4:Y:S02]  /*5ba60*/  LDL.LU.64 R12, [R1+0x34c0] ;  /* 0x0034c000010c7983 */ /* 0x000f240000300a00 */
[----:B------:R-:W2:Y:S11]  /*5ba70*/  LDL.LU R27, [R1+0x34bc] ;  /* 0x0034bc00011b7983 */ /* 0x000eb60000300800 */
[----:B------:R-:W-:Y:S06]  /*5ba80*/  @!UPT UIADD3 URZ, URZ, URZ, URZ ;  /* 0x0000003f3f3ff290 */ /* 0x000fec000fffe03f */
[----:B------:R-:W-:Y:S01]  /*5ba90*/  STL.64 [R1+0x240], R4 ;  /* 0x0002400401007387 */ /* 0x000fe20000100a00 */
[----:B------:R-:W-:Y:S02]  /*5baa0*/  STL.64 [R1+0x248], R6 ;  /* 0x0002480601007387 */ /* 0x000fe40000100a00 */
[----:B------:R-:W3:Y:S02]  /*5bab0*/  LDL.LU R24, [R1+0x230] ;  /* 0x0002300001187983 */ /* 0x000ee40000300800 */
[----:B------:R-:W3:Y:S01]  /*5bac0*/  LDL.LU R25, [R1+0x234] ;  /* 0x0002340001197983 */ /* 0x000ee20000300800 */
[----:B------:R-:W3:Y:S04]  /*5bad0*/  LDL.LU R26, [R1+0x238] ;  /* 0x00023800011a7983 */ /* 0x000ee80000300800 */
[----:B--2---:R0:W1:Y:S04]  /*5bae0*/  LDSM.16.MT88.4 R4, [R27+0x21800] ;  /* 0x021800001b04783b */ /* 0x0040680000004200 */
[----:B0-----:R-:W3:Y:S04]  /*5baf0*/  LDL.LU R27, [R1+0x23c] ;  /* 0x00023c00011b7983 */ /* 0x001ee80000300800 */
[----:B---3--:R-:W-:Y:S01]  /*5bb00*/  STL.64 [R1+0x3358], R26 ;  /* 0x0033581a01007387 */ /* 0x008fe20000100a00 */
[----:B------:R0:W-:Y:S03]  /*5bb10*/  STL.64 [R1+0x3350], R24 ;  /* 0x0033501801007387 */ /* 0x0001e60000100a00 */
[----:B0-----:R-:W2:Y:S01]  /*5bb20*/  LDL.LU R24, [R1+0x2d0] ;  /* 0x0002d00001187983 */ /* 0x001ea20000300800 */
[----:B------:R-:W2:Y:S02]  /*5bb30*/  LDL.LU R25, [R1+0x2d4] ;  /* 0x0002d40001197983 */ /* 0x000ea40000300800 */
[----:B------:R-:W3:Y:S02]  /*5bb40*/  LDL.LU R26, [R1+0x2d8] ;  /* 0x0002d800011a7983 */ /* 0x000ee40000300800 */
[----:B------:R-:W3:Y:S02]  /*5bb50*/  LDL.LU R27, [R1+0x2dc] ;  /* 0x0002dc00011b7983 */ /* 0x000ee40000300800 */
[----:B---3--:R0:W-:Y:S01]  /*5bb60*/  STL.64 [R1+0x3368], R26 ;  /* 0x0033681a01007387 */ /* 0x0081e20000100a00 */
[----:B--2---:R-:W-:Y:S02]  /*5bb70*/  STL.64 [R1+0x3360], R24 ;  /* 0x0033601801007387 */ /* 0x004fe40000100a00 */
[----:B0-----:R-:W-:-:S02]  /*5bb80*/  IMAD.MOV.U32 R26, RZ, RZ, R23 ;  /* 0x000000ffff1a7224 */ /* 0x001fc400078e0017 */
[----:B------:R-:W-:Y:S01]  /*5bb90*/  IMAD.MOV.U32 R27, RZ, RZ, R17 ;  /* 0x000000ffff1b7224 */ /* 0x000fe200078e0011 */
[----:B------:R-:W2:Y:S01]  /*5bba0*/  LDL.LU R23, [R1+0x34b8] ;  /* 0x0034b80001177983 */ /* 0x000ea20000300800 */
[----:B------:R-:W3:Y:S03]  /*5bbb0*/  LDL.LU R17, [R1+0x34b4] ;  /* 0x0034b40001117983 */ /* 0x000ee60000300800 */
[----:B------:R0:W-:Y:S02]  /*5bbc0*/  STL.64 [R1+0x3378], R26 ;  /* 0x0033781a01007387 */ /* 0x0001e40000100a00 */
[----:B0-----:R-:W-:Y:S02]  /*5bbd0*/  IMAD.MOV.U32 R26, RZ, RZ, R0 ;  /* 0x000000ffff1a7224 */ /* 0x001fe400078e0000 */
[----:B------:R-:W-:Y:S01]  /*5bbe0*/  IMAD.MOV.U32 R27, RZ, RZ, R8 ;  /* 0x000000ffff1b7224 */ /* 0x000fe200078e0008 */
[----:B------:R-:W2:Y:S01]  /*5bbf0*/  LDL.LU R0, [R1+0x34b0] ;  /* 0x0034b00001007983 */ /* 0x000ea20000300800 */
[----:B------:R-:W2:Y:S03]  /*5bc00*/  LDL.LU R8, [R1+0x34ac] ;  /* 0x0034ac0001087983 */ /* 0x000ea60000300800 */
[----:B------:R-:W-:Y:S01]  /*5bc10*/  STL.64 [R1+0x3390], R26 ;  /* 0x0033901a01007387 */ /* 0x000fe20000100a00 */
[----:B-1----:R0:W-:Y:S02]  /*5bc20*/  STL.64 [R1+0x3240], R6 ;  /* 0x0032400601007387 */ /* 0x0021e40000100a00 */
[----:B------:R1:W-:Y:S01]  /*5bc30*/  STL.64 [R1+0x3238], R4 ;  /* 0x0032380401007387 */ /* 0x0003e20000100a00 */
[----:B0-----:R-:W2:Y:S01]  /*5bc40*/  LDL.LU.64 R6, [R1+0xd8] ;  /* 0x0000d80001067983 */ /* 0x001ea20000300a00 */
[----:B------:R-:W-:-:S02]  /*5bc50*/  IMAD.MOV.U32 R26, RZ, RZ, R9 ;  /* 0x000000ffff1a7224 */ /* 0x000fc400078e0009 */
[----:B------:R-:W-:Y:S01]  /*5bc60*/  IMAD.MOV.U32 R27, RZ, RZ, R28 ;  /* 0x000000ffff1b7224 */ /* 0x000fe200078e001c */
[----:B--2---:R0:W-:Y:S01]  /*5bc70*/  STL.64 [R1+0x3370], R6 ;  /* 0x0033700601007387 */ /* 0x0041e20000100a00 */
[----:B-1----:R-:W2:Y:S02]  /*5bc80*/  LDL.LU R4, [R1+0x2e0] ;  /* 0x0002e00001047983 */ /* 0x002ea40000300800 */
[----:B------:R-:W2:Y:S01]  /*5bc90*/  LDL.LU R5, [R1+0x2e4] ;  /* 0x0002e40001057983 */ /* 0x000ea20000300800 */
[----:B0-----:R-:W2:Y:S01]  /*5bca0*/  LDL.LU R6, [R1+0x2e8] ;  /* 0x0002e80001067983 */ /* 0x001ea20000300800 */
[----:B------:R-:W2:Y:S02]  /*5bcb0*/  LDL.LU R7, [R1+0x2ec] ;  /* 0x0002ec0001077983 */ /* 0x000ea40000300800 */
[----:B------:R-:W3:Y:S02]  /*5bcc0*/  LDL.LU R9, [R1+0x34a8] ;  /* 0x0034a80001097983 */ /* 0x000ee40000300800 */
[----:B------:R0:W-:Y:S02]  /*5bcd0*/  STL.64 [R1+0x33a8], R26 ;  /* 0x0033a81a01007387 */ /* 0x0001e40000100a00 */
[----:B0-----:R-:W-:-:S02]  /*5bce0*/  IMAD.MOV.U32 R26, RZ, RZ, R20 ;  /* 0x000000ffff1a7224 */ /* 0x001fc400078e0014 */
[----:B------:R-:W-:Y:S01]  /*5bcf0*/  IMAD.MOV.U32 R27, RZ, RZ, R29 ;  /* 0x000000ffff1b7224 */ /* 0x000fe200078e001d */
[----:B------:R-:W3:Y:S04]  /*5bd00*/  LDL.LU R20, [R1+0x34a4] ;  /* 0x0034a40001147983 */ /* 0x000ee80000300800 */
        /* <DEDUP_REMOVED lines=19> */
[----:B------:R-:W-:-:S05]  /*5be40*/  IMAD.MOV.U32 R27, RZ, RZ, R14 ;  /* 0x000000ffff1b7224 */ /* 0x000fca00078e000e */
        /* <DEDUP_REMOVED lines=8> */
[----:B------:R-:W-:Y:S02]  /*5bed0*/  IMAD.MOV.U32 R27, RZ, RZ, R12 ;  /* 0x000000ffff1b7224 */ /* 0x000fe400078e000c */
[----:B------:R-:W-:-:S03]  /*5bee0*/  IMAD.MOV.U32 R18, RZ, RZ, R23 ;  /* 0x000000ffff127224 */ /* 0x000fc600078e0017 */
[----:B------:R-:W-:Y:S01]  /*5bef0*/  STL.64 [R1+0x3408], R26 ;  /* 0x0034081a01007387 */ /* 0x000fe20000100a00 */
[----:B------:R-:W-:-:S03]  /*5bf00*/  IMAD.MOV.U32 R19, RZ, RZ, R2 ;  /* 0x000000ffff137224 */ /* 0x000fc600078e0002 */
[----:B--2---:R-:W-:Y:S01]  /*5bf10*/  STL.64 [R1+0x33d0], R6 ;  /* 0x0033d00601007387 */ /* 0x004fe20000100a00 */
[----:B------:R0:W-:Y:S03]  /*5bf20*/  STL.64 [R1+0x33c8], R4 ;  /* 0x0033c80401007387 */ /* 0x0001e60000100a00 */
[----:B0-----:R-:W2:Y:S01]  /*5bf30*/  LDL.LU R4, [R1+0x320] ;  /* 0x0003200001047983 */ /* 0x001ea20000300800 */
[----:B------:R-:W2:Y:S02]  /*5bf40*/  LDL.LU R5, [R1+0x324] ;  /* 0x0003240001057983 */ /* 0x000ea40000300800 */
[----:B------:R-:W4:Y:S02]  /*5bf50*/  LDL.LU R6, [R1+0x328] ;  /* 0x0003280001067983 */ /* 0x000f240000300800 */
[----:B------:R-:W4:Y:S01]  /*5bf60*/  LDL.LU R7, [R1+0x32c] ;  /* 0x00032c0001077983 */ /* 0x000f220000300800 */
[----:B------:R-:W2:Y:S01]  /*5bf70*/  LDL.LU R23, [R1+0x3498] ;  /* 0x0034980001177983 */ /* 0x000ea20000300800 */
[----:B------:R-:W2:Y:S02]  /*5bf80*/  LDL.LU R2, [R1+0x3494] ;  /* 0x0034940001027983 */ /* 0x000ea40000300800 */
[----:B------:R0:W-:Y:S02]  /*5bf90*/  STL.64 [R1+0x3460], R18 ;  /* 0x0034601201007387 */ /* 0x0001e40000100a00 */
[----:B------:R-:W2:Y:S01]  /*5bfa0*/  LDL.LU R12, [R1+0x380] ;  /* 0x00038000010c7983 */ /* 0x000ea20000300800 */
[----:B------:R-:W2:Y:S01]  /*5bfb0*/  LDL.LU R13, [R1+0x384] ;  /* 0x00038400010d7983 */ /* 0x000ea20000300800 */
[----:B------:R-:W2:Y:S02]  /*5bfc0*/  LDL.LU R14, [R1+0x388] ;  /* 0x00038800010e7983 */ /* 0x000ea40000300800 */
[----:B------:R-:W2:Y:S02]  /*5bfd0*/  LDL.LU R15, [R1+0x38c] ;  /* 0x00038c00010f7983 */ /* 0x000ea40000300800 */
[----:B0-----:R-:W-:-:S02]  /*5bfe0*/  IMAD.MOV.U32 R18, RZ, RZ, R0 ;  /* 0x000000ffff127224 */ /* 0x001fc400078e0000 */
[----:B---3--:R-:W-:Y:S01]  /*5bff0*/  IMAD.MOV.U32 R19, RZ, RZ, R17 ;  /* 0x000000ffff137224 */ /* 0x008fe200078e0011 */
        /* <DEDUP_REMOVED lines=13> */
[----:B------:R-:W2:Y:S02]  /*5c0d0*/  LDL.LU R15, [R1+0x3ac] ;  /* 0x0003ac00010f7983 */ /* 0x000ea40000300800 */
[----:B------:R-:W-:-:S02]  /*5c0e0*/  IMAD.MOV.U32 R26, RZ, RZ, R11 ;  /* 0x000000ffff1a7224 */ /* 0x000fc400078e000b */
[----:B------:R-:W-:Y:S02]  /*5c0f0*/  IMAD.MOV.U32 R27, RZ, RZ, R10 ;  /* 0x000000ffff1b7224 */ /* 0x000fe400078e000a */
[----:B------:R-:W-:Y:S02]  /*5c100*/  IMAD.MOV.U32 R19, RZ, RZ, R8 ;  /* 0x000000ffff137224 */ /* 0x000fe400078e0008 */
[----:B------:R-:W-:Y:S01]  /*5c110*/  IMAD.MOV.U32 R18, RZ, RZ, R9 ;  /* 0x000000ffff127224 */ /* 0x000fe200078e0009 */
[----:B--2---:R-:W-:Y:S01]  /*5c120*/  STL.64 [R1+0x3488], R14 ;  /* 0x0034880e01007387 */ /* 0x004fe20000100a00 */
[----:B------:R0:W-:Y:S03]  /*5c130*/  STL.64 [R1+0x3480], R12 ;  /* 0x0034800c01007387 */ /* 0x0001e60000100a00 */
        /* <DEDUP_REMOVED lines=8> */
[----:B------:R0:W-:Y:S01]  /*5c1c0*/  STL.64 [R1+0x3420], R26 ;  /* 0x0034201a01007387 */ /* 0x0001e20000100a00 */
[----:B------:R-:W2:Y:S02]  /*5c1d0*/  LDL.LU R24, [R1+0x360] ;  /* 0x0003600001187983 */ /* 0x000ea40000300800 */
[----:B------:R-:W2:Y:S01]  /*5c1e0*/  LDL.LU R25, [R1+0x364] ;  /* 0x0003640001197983 */ /* 0x000ea20000300800 */
[----:B0-----:R-:W2:Y:S01]  /*5c1f0*/  LDL.LU R26, [R1+0x368] ;  /* 0x00036800011a7983 */ /* 0x001ea20000300800 */
[----:B------:R-:W2:Y:S02]  /*5c200*/  LDL.LU R27, [R1+0x36c] ;  /* 0x00036c00011b7983 */ /* 0x000ea40000300800 */
[----:B----4-:R-:W-:Y:S02]  /*5c210*/  STL.64 [R1+0x33e8], R6 ;  /* 0x0033e80601007387 */ /* 0x010fe40000100a00 */
[----:B------:R0:W-:Y:S02]  /*5c220*/  STL.64 [R1+0x33e0], R4 ;  /* 0x0033e00401007387 */ /* 0x0001e40000100a00 */
[----:B0-----:R-:W4:Y:S01]  /*5c230*/  LDL.LU R4, [R1+0x330] ;  /* 0x0003300001047983 */ /* 0x001f220000300800 */
[----:B------:R-:W4:Y:S02]  /*5c240*/  LDL.LU R5, [R1+0x334] ;  /* 0x0003340001057983 */ /* 0x000f240000300800 */
[----:B------:R-:W2:Y:S02]  /*5c250*/  LDL.LU R6, [R1+0x338] ;  /* 0x0003380001067983 */ /* 0x000ea40000300800 */
[----:B------:R-:W2:Y:S02]  /*5c260*/  LDL.LU R7, [R1+0x33c] ;  /* 0x00033c0001077983 */ /* 0x000ea40000300800 */
[----:B--2---:R-:W-:Y:S01]  /*5c270*/  STL.64 [R1+0x3400], R6 ;  /* 0x0034000601007387 */ /* 0x004fe20000100a00 */
[----:B----4-:R0:W-:Y:S03]  /*5c280*/  STL.64 [R1+0x33f8], R4 ;  /* 0x0033f80401007387 */ /* 0x0101e60000100a00 */
[----:B0-----:R-:W2:Y:S01]  /*5c290*/  LDL.LU R4, [R1+0x340] ;  /* 0x0003400001047983 */ /* 0x001ea20000300800 */
[----:B------:R-:W2:Y:S02]  /*5c2a0*/  LDL.LU R5, [R1+0x344] ;  /* 0x0003440001057983 */ /* 0x000ea40000300800 */
[----:B------:R-:W4:Y:S02]  /*5c2b0*/  LDL.LU R6, [R1+0x348] ;  /* 0x0003480001067983 */ /* 0x000f240000300800 */
[----:B------:R-:W4:Y:S01]  /*5c2c0*/  LDL.LU R7, [R1+0x34c] ;  /* 0x00034c0001077983 */ /* 0x000f220000300800 */
[C---:B------:R-:W-:Y:S01]  /*5c2d0*/  HMMA.16816.F32 R16, R20.reuse, R18, R12 ;  /* 0x000000121410723c */ /* 0x040fe2000000180c */
[----:B----4-:R-:W-:Y:S01]  /*5c2e0*/  STL.64 [R1+0x3418], R6 ;  /* 0x0034180601007387 */ /* 0x010fe20000100a00 */
[----:B--2---:R0:W-:Y:S03]  /*5c2f0*/  STL.64 [R1+0x3410], R4 ;  /* 0x0034100401007387 */ /* 0x0041e60000100a00 */
[----:B0-----:R-:W2:Y:S01]  /*5c300*/  LDL.LU R4, [R1+0x350] ;  /* 0x0003500001047983 */ /* 0x001ea20000300800 */
[----:B------:R-:W2:Y:S02]  /*5c310*/  LDL.LU R5, [R1+0x354] ;  /* 0x0003540001057983 */ /* 0x000ea40000300800 */
[----:B------:R-:W2:Y:S02]  /*5c320*/  LDL.LU R6, [R1+0x358] ;  /* 0x0003580001067983 */ /* 0x000ea40000300800 */
[----:B------:R-:W2:Y:S01]  /*5c330*/  LDL.LU R7, [R1+0x35c] ;  /* 0x00035c0001077983 */ /* 0x000ea20000300800 */
[----:B------:R-:W4:Y:S01]  /*5c340*/  LDL.LU.64 R14, [R1+0x3488] ;  /* 0x00348800010e7983 */ /* 0x000f220000300a00 */
[----:B------:R-:W4:Y:S11]  /*5c350*/  LDL.LU.64 R12, [R1+0x3480] ;  /* 0x00348000010c7983 */ /* 0x000f360000300a00 */
[----:B------:R-:W-:Y:S02]  /*5c360*/  STL.64 [R1+0x3b0], R16 ;  /* 0x0003b01001007387 */ /* 0x000fe40000100a00 */
[----:B------:R0:W-:Y:S02]  /*5c370*/  STL.64 [R1+0x3b8], R18 ;  /* 0x0003b81201007387 */ /* 0x0001e40000100a00 */
[----:B0-----:R-:W4:Y:S02]  /*5c380*/  LDL.LU.64 R18, [R1+0x3478] ;  /* 0x0034780001127983 */ /* 0x001f240000300a00 */
[C---:B----4-:R-:W-:Y:S02]  /*5c390*/  HMMA.16816.F32 R16, R20.reuse, R18, R12 ;  /* 0x000000121410723c */ /* 0x050fe4000000180c */
[----:B------:R-:W4:Y:S01]  /*5c3a0*/  LDL.LU.64 R14, [R1+0x3470] ;  /* 0x00347000010e7983 */ /* 0x000f220000300a00 */
[----:B------:R-:W4:Y:S11]  /*5c3b0*/  LDL.LU.64 R12, [R1+0x3468] ;  /* 0x00346800010c7983 */ /* 0x000f360000300a00 */
[----:B------:R-:W-:Y:S09]  /*5c3c0*/  @!UPT UIADD3 URZ, URZ, URZ, URZ ;  /* 0x0000003f3f3ff290 */ /* 0x000ff2000fffe03f */
[----:B------:R-:W-:Y:S01]  /*5c3d0*/  STL.64 [R1+0x3a0], R16 ;  /* 0x0003a01001007387 */ /* 0x000fe20000100a00 */
        /* <DEDUP_REMOVED lines=8> */
[----:B0-----:R-:W4:Y:S01]  /*5c460*/  LDL.LU.64 R18, [R1+0x3448] ;  /* 0x0034480001127983 */ /* 0x001f220000300a00 */
[----:B------:R-:W2:Y:S01]  /*5c470*/  LDL.LU R16, [R1+0x3440] ;  /* 0x0034400001107983 */ /* 0x000ea20000300800 */
[C---:B----4-:R-:W-:Y:S11]  /*5c480*/  HMMA.16816.F32 R12, R20.reuse, R18, R12 ;  /* 0x00000012140c723c */ /* 0x050ff6000000180c */
[----:B------:R-:W-:Y:S11]  /*5c490*/  @!UPT UIADD3 URZ, URZ, URZ, URZ ;  /* 0x0000003f3f3ff290 */ /* 0x000ff6000fffe03f */
[----:B------:R-:W-:Y:S01]  /*5c4a0*/  @!UPT UIADD3 URZ, URZ, URZ, URZ ;  /* 0x0000003f3f3ff290 */ /* 0x000fe2000fffe03f */
[----:B------:R-:W-:Y:S01]  /*5c4b0*/  STL.64 [R1+0x380], R12 ;  /* 0x0003800c01007387 */ /* 0x000fe20000100a00 */
[----:B------:R0:W-:Y:S03]  /*5c4c0*/  STL.64 [R1+0x388], R14 ;  /* 0x0003880e01007387 */ /* 0x0001e60000100a00 */
[----:B0-----:R-:W4:Y:S01]  /*5c4d0*/  LDL.LU.64 R14, [R1+0x3438] ;  /* 0x00343800010e7983 */ /* 0x001f220000300a00 */
[----:B------:R-:W2:Y:S02]  /*5c4e0*/  LDL.LU.64 R12, [R1+0x3430] ;  /* 0x00343000010c7983 */ /* 0x000ea40000300a00 */
[----:B------:R-:W-:Y:S01]  /*5c4f0*/  STL.64 [R1+0x3330], R18 ;  /* 0x0033301201007387 */ /* 0x000fe20000100a00 */
[C---:B----4-:R-:W-:Y:S11]  /*5c500*/  HMMA.16816.F32 R8, R20.reuse, R14, R8 ;  /* 0x0000000e1408723c */ /* 0x050ff60000001808 */
[----:B------:R-:W-:Y:S11]  /*5c510*/  @!UPT UIADD3 URZ, URZ, URZ, URZ ;  /* 0x0000003f3f3ff290 */ /* 0x000ff6000fffe03f */
[----:B------:R-:W-:Y:S01]  /*5c520*/  @!UPT UIADD3 URZ, URZ, URZ, URZ ;  /* 0x0000003f3f3ff290 */ /* 0x000fe2000fffe03f */
[----:B------:R-:W-:Y:S01]  /*5c530*/  STL.64 [R1+0x370], R8 ;  /* 0x0003700801007387 */ /* 0x000fe20000100a00 */
[----:B------:R0:W-:Y:S03]  /*5c540*/  STL.64 [R1+0x378], R10 ;  /* 0x0003780a01007387 */ /* 0x0001e60000100a00 */
[----:B0-----:R-:W4:Y:S01]  /*5c550*/  LDL.LU.64 R10, [R1+0x3428] ;  /* 0x00342800010a7983 */ /* 0x001f220000300a00 */
[----:B------:R0:W-:Y:S02]  /*5c560*/  STL.64 [R1+0x3328], R14 ;  /* 0x0033280e01007387 */ /* 0x0001e40000100a00 */
[----:B--2---:R-:W-:Y:S01]  /*5c570*/  STL.64 [R1+0x3320], R12 ;  /* 0x0033200c01007387 */ /* 0x004fe20000100a00 */
[----:B0-----:R-:W2:Y:S01]  /*5c580*/  LDL.LU.64 R14, [R1+0x18] ;  /* 0x00001800010e7983 */ /* 0x001ea20000300a00 */
[C---:B----4-:R-:W-:Y:S03]  /*5c590*/  HMMA.16816.F32 R24, R20.reuse, R10, R24 ;  /* 0x0000000a1418723c */ /* 0x050fe60000001818 */
[----:B--2---:R0:W-:Y:S04]  /*5c5a0*/  STL.64 [R1+0x3338], R14 ;  /* 0x0033380e01007387 */ /* 0x0041e80000100a00 */
[----:B0-----:R-:W2:Y:S11]  /*5c5b0*/  LDL.LU.64 R14, [R1+0x28] ;  /* 0x00002800010e7983 */ /* 0x001eb60000300a00 */
[----:B------:R-:W-:Y:S05]  /*5c5c0*/  @!UPT UIADD3 URZ, URZ, URZ, URZ ;  /* 0x0000003f3f3ff290 */ /* 0x000fea000fffe03f */
[----:B------:R-:W-:Y:S02]  /*5c5d0*/  STL.64 [R1+0x360], R24 ;  /* 0x0003601801007387 */ /* 0x000fe40000100a00 */
[----:B------:R0:W-:Y:S02]  /*5c5e0*/  STL.64 [R1+0x368], R26 ;  /* 0x0003681a01007387 */ /* 0x0001e40000100a00 */
[----:B0-----:R-:W4:Y:S01]  /*5c5f0*/  LDL.LU.64 R26, [R1+0x3420] ;  /* 0x00342000011a7983 */ /* 0x001f220000300a00 */
[----:B------:R0:W-:Y:S02]  /*5c600*/  STL.64 [R1+0x3318], R10 ;  /* 0x0033180a01007387 */ /* 0x0001e40000100a00 */
[----:B------:R-:W2:Y:S02]  /*5c610*/  LDL.LU R8, [R1+0x210] ;  /* 0x0002100001087983 */ /* 0x000ea40000300800 */
[----:B------:R-:W2:Y:S01]  /*5c620*/  LDL.LU R9, [R1+0x214] ;  /* 0x0002140001097983 */ /* 0x000ea20000300800 */
[----:B0-----:R-:W2:Y:S01]  /*5c630*/  LDL.LU R10, [R1+0x218] ;  /* 0x00021800010a7983 */ /* 0x001ea20000300800 */
[----:B------:R-:W2:Y:S01]  /*5c640*/  LDL.LU R11, [R1+0x21c] ;  /* 0x00021c00010b7983 */ /* 0x000ea20000300800 */
        /* <DEDUP_REMOVED lines=49> */
[----:B----4-:R-:W-:Y:S02]  /*5c960*/  HMMA.16816.F32 R24, R20, R26, R4 ;  /* 0x0000001a1418723c */ /* 0x010fe40000001804 */
[----:B------:R-:W4:Y:S11]  /*5c970*/  LDL.LU.64 R6, [R1+0x3370] ;  /* 0x0033700001067983 */ /* 0x000f360000300a00 */
[----:B------:R-:W-:Y:S10]  /*5c980*/  @!UPT UIADD3 URZ, URZ, URZ, URZ ;  /* 0x0000003f3f3ff290 */ /* 0x000ff4000fffe03f */
[----:B------:R-:W-:Y:S01]  /*5c990*/  STL.64 [R1+0x2e0], R24 ;  /* 0x0002e01801007387 */ /* 0x000fe20000100a00 */
[----:B------:R0:W-:Y:S03]  /*5c9a0*/  STL.64 [R1+0x2e8], R26 ;  /* 0x0002e81a01007387 */ /* 0x0001e60000100a00 */
[----:B0-----:R-:W2:Y:S01]  /*5c9b0*/  LDL.LU.64 R26, [R1+0x3368] ;  /* 0x00336800011a7983 */ /* 0x001ea20000300a00 */
[----:B------:R-:W2:Y:S02]  /*5c9c0*/  LDL.LU.64 R24, [R1+0x3360] ;  /* 0x0033600001187983 */ /* 0x000ea40000300a00 */
[----:B------:R-:W-:Y:S02]  /*5c9d0*/  IMAD.MOV.U32 R18, RZ, RZ, R16 ;  /* 0x000000ffff127224 */ /* 0x000fe400078e0010 */
[----:B------:R-:W-:-:S07]  /*5c9e0*/  IMAD.MOV.U32 R19, RZ, RZ, R3 ;  /* 0x000000ffff137224 */ /* 0x000fce00078e0003 */
[C---:B--2---:R-:W-:Y:S01]  /*5c9f0*/  HMMA.16816.F32 R16, R20.reuse, R18, R24 ;  /* 0x000000121410723c */ /* 0x044fe20000001818 */
[----:B------:R-:W4:Y:S01]  /*5ca00*/  LDL.LU.64 R26, [R1+0x3358] ;  /* 0x00335800011a7983 */ /* 0x000f220000300a00 */
[----:B------:R-:W4:Y:S11]  /*5ca10*/  LDL.LU.64 R24, [R1+0x3350] ;  /* 0x0033500001187983 */ /* 0x000f360000300a00 */
[----:B------:R-:W-:Y:S10]  /*5ca20*/  @!UPT UIADD3 URZ, URZ, URZ, URZ ;  /* 0x0000003f3f3ff290 */ /* 0x000ff4000fffe03f */
[----:B------:R-:W-:Y:S01]  /*5ca30*/  STL.64 [R1+0x2d0], R16 ;  /* 0x0002d01001007387 */ /* 0x000fe20000100a00 */
[----:B------:R0:W-:Y:S03]  /*5ca40*/  STL.64 [R1+0x2d8], R18 ;  /* 0x0002d81201007387 */ /* 0x0001e60000100a00 */
[----:B0-----:R-:W2:Y:S01]  /*5ca50*/  LDL.LU.64 R18, [R1+0x8] ;  /* 0x0000080001127983 */ /* 0x001ea20000300a00 */
[----:B----4-:R-:W-:Y:S03]  /*5ca60*/  HMMA.16816.F32 R20, R20, R6, R24 ;  /* 0x000000061414723c */ /* 0x010fe60000001818 */
[----:B------:R-:W4:Y:S01]  /*5ca70*/  LDL.LU.64 R26, [R1+0x3348] ;  /* 0x00334800011a7983 */ /* 0x000f220000300a00 */
[----:B------:R-:W4:Y:S11]  /*5ca80*/  LDL.LU.64 R24, [R1+0x3340] ;  /* 0x0033400001187983 */ /* 0x000f360000300a00 */
[----:B------:R-:W-:Y:S08]  /*5ca90*/  @!UPT UIADD3 URZ, URZ, URZ, URZ ;  /* 0x0000003f3f3ff290 */ /* 0x000ff0000fffe03f */
[----:B------:R0:W-:Y:S01]  /*5caa0*/  STL.64 [R1+0x230], R20 ;  /* 0x0002301401007387 */ /* 0x0001e20000100a00 */
[----:B------:R1:W-:Y:S03]  /*5cab0*/  STL.64 [R1+0x238], R22 ;  /* 0x0002381601007387 */ /* 0x0003e60000100a00 */
[----:B0-----:R-:W2:Y:S01]  /*5cac0*/  LDL.LU R20, [R1+0x200] ;  /* 0x0002000001147983 */ /* 0x001ea20000300800 */
[----:B------:R-:W2:Y:S02]  /*5cad0*/  LDL.LU R21, [R1+0x204] ;  /* 0x0002040001157983 */ /* 0x000ea40000300800 */
[----:B-1----:R-:W2:Y:S02]  /*5cae0*/  LDL.LU R22, [R1+0x208] ;  /* 0x0002080001167983 */ /* 0x002ea40000300800 */
[----:B------:R-:W2:Y:S01]  /*5caf0*/  LDL.LU R23, [R1+0x20c] ;  /* 0x00020c0001177983 */ /* 0x000ea20000300800 */
[----:B------:R0:W-:Y:S01]  /*5cb00*/  STL.64 [R1+0x3250], R6 ;  /* 0x0032500601007387 */ /* 0x0001e20000100a00 */
[----:B------:R-:W4:Y:S02]  /*5cb10*/  LDL.LU R4, [R1+0x220] ;  /* 0x0002200001047983 */ /* 0x000f240000300800 */
[----:B------:R-:W4:Y:S01]  /*5cb20*/  LDL.LU R5, [R1+0x224] ;  /* 0x0002240001057983 */ /* 0x000f220000300800 */
[----:B0-----:R-:W4:Y:S01]  /*5cb30*/  LDL.LU R6, [R1+0x228] ;  /* 0x0002280001067983 */ /* 0x001f220000300800 */
[----:B------:R-:W4:Y:S02]  /*5cb40*/  LDL.LU R7, [R1+0x22c] ;  /* 0x00022c0001077983 */ /* 0x000f240000300800 */
[C---:B----4-:R-:W-:Y:S11]  /*5cb50*/  HMMA.16816.F32 R4, R24.reuse, R14, R4 ;  /* 0x0000000e1804723c */ /* 0x050ff60000001804 */
[----:B------:R-:W-:Y:S11]  /*5cb60*/  @!UPT UIADD3 URZ, URZ, URZ, URZ ;  /* 0x0000003f3f3ff290 */ /* 0x000ff6000fffe03f */
[----:B------:R-:W-:Y:S01]  /*5cb70*/  @!UPT UIADD3 URZ, URZ, URZ, URZ ;  /* 0x0000003f3f3ff290 */ /* 0x000fe2000fffe03f */
[----:B------:R0:W-:Y:S01]  /*5cb80*/  STL.64 [R1+0x220], R4 ;  /* 0x0002200401007387 */ /* 0x0001e20000100a00 */
[----:B------:R1:W-:Y:S02]  /*5cb90*/  STL.64 [R1+0x228], R6 ;  /* 0x0002280601007387 */ /* 0x0003e40000100a00 */
[----:B0-----:R-:W-:Y:S02]  /*5cba0*/  IMAD.MOV.U32 R5, RZ, RZ, R14 ;  /* 0x000000ffff057224 */ /* 0x001fe400078e000e */
[----:B------:R-:W-:Y:S02]  /*5cbb0*/  IMAD.MOV.U32 R4, RZ, RZ, R15 ;  /* 0x000000ffff047224 */ /* 0x000fe400078e000f */
[----:B------:R-:W4:Y:S02]  /*5cbc0*/  LDL.LU.64 R14, [R1+0x3338] ;  /* 0x00333800010e7983 */ /* 0x000f240000300a00 */
[----:B----4-:R-:W-:Y:S01]  /*5cbd0*/  HMMA.16816.F32 R8, R24, R14, R8 ;  /* 0x0000000e1808723c */ /* 0x010fe20000001808 */
[----:B-1----:R-:W-:-:S02]  /*5cbe0*/  IMAD.MOV.U32 R7, RZ, RZ, R14 ;  /* 0x000000ffff077224 */ /* 0x002fc400078e000e */
[----:B------:R-:W-:Y:S11]  /*5cbf0*/  IMAD.MOV.U32 R6, RZ, RZ, R15 ;  /* 0x000000ffff067224 */ /* 0x000ff600078e000f */
[----:B------:R-:W-:Y:S09]  /*5cc00*/  @!UPT UIADD3 URZ, URZ, URZ, URZ ;  /* 0x0000003f3f3ff290 */ /* 0x000ff2000fffe03f */
[----:B------:R0:W-:Y:S01]  /*5cc10*/  STL.64 [R1+0x210], R8 ;  /* 0x0002100801007387 */ /* 0x0001e20000100a00 */
[----:B------:R1:W-:Y:S03]  /*5cc20*/  STL.64 [R1+0x218], R10 ;  /* 0x0002180a01007387 */ /* 0x0003e60000100a00 */
[----:B0-----:R-:W4:Y:S01]  /*5cc30*/  LDL.LU R8, [R1+0x1e0] ;  /* 0x0001e00001087983 */ /* 0x001f220000300800 */
[----:B------:R-:W4:Y:S02]  /*5cc40*/  LDL.LU R9, [R1+0x1e4] ;  /* 0x0001e40001097983 */ /* 0x000f240000300800 */
[----:B-1----:R-:W4:Y:S02]  /*5cc50*/  LDL.LU R10, [R1+0x1e8] ;  /* 0x0001e800010a7983 */ /* 0x002f240000300800 */
[----:B------:R-:W4:Y:S01]  /*5cc60*/  LDL.LU R11, [R1+0x1ec] ;  /* 0x0001ec00010b7983 */ /* 0x000f220000300800 */
[----:B------:R-:W2:Y:S01]  /*5cc70*/  LDL.LU R12, [R1+0x1f0] ;  /* 0x0001f000010c7983 */ /* 0x000ea20000300800 */
[----:B------:R-:W2:Y:S02]  /*5cc80*/  LDL.LU R13, [R1+0x1f4] ;  /* 0x0001f400010d7983 */ /* 0x000ea40000300800 */
[----:B------:R-:W2:Y:S02]  /*5cc90*/  LDL.LU R14, [R1+0x1f8] ;  /* 0x0001f800010e7983 */ /* 0x000ea40000300800 */
[----:B------:R-:W2:Y:S01]  /*5cca0*/  LDL.LU R15, [R1+0x1fc] ;  /* 0x0001fc00010f7983 */ /* 0x000ea20000300800 */
[----:B------:R0:W-:Y:S01]  /*5ccb0*/  STL.64 [R1+0x32b8], R6 ;  /* 0x0032b80601007387 */ /* 0x0001e20000100a00 */
[----:B------:R-:W-:Y:S03]  /*5ccc0*/  STL.64 [R1+0x32b0], R4 ;  /* 0x0032b00401007387 */ /* 0x000fe60000100a00 */
[----:B0-----:R-:W2:Y:S04]  /*5ccd0*/  LDL.LU.64 R6, [R1+0x138] ;  /* 0x0001380001067983 */ /* 0x001ea80000300a00 */
[----:B--2---:R0:W-:Y:S04]  /*5cce0*/  STL.64 [R1+0x32c8], R6 ;  /* 0x0032c80601007387 */ /* 0x0041e80000100a00 */
[----:B0-----:R-:W2:Y:S04]  /*5ccf0*/  LDL.LU.64 R6, [R1+0x148] ;  /* 0x0001480001067983 */ /* 0x001ea80000300a00 */
[----:B--2---:R0:W-:Y:S04]  /*5cd00*/  STL.64 [R1+0x32e0], R6 ;  /* 0x0032e00601007387 */ /* 0x0041e80000100a00 */
[----:B0-----:R-:W2:Y:S01]  /*5cd10*/  LDL.LU.64 R6, [R1+0x158] ;  /* 0x0001580001067983 */ /* 0x001ea20000300a00 */
[----:B------:R-:W-:Y:S03]  /*5cd20*/  HMMA.16816.F32 R20, R24, R18, R20 ;  /* 0x000000121814723c */ /* 0x000fe60000001814 */
[----:B--2---:R0:W-:Y:S04]  /*5cd30*/  STL.64 [R1+0x32f8], R6 ;  /* 0x0032f80601007387 */ /* 0x0041e80000100a00 */
[----:B0-----:R-:W2:Y:S04]  /*5cd40*/  LDL.LU.64 R6, [R1+0x38] ;  /* 0x0000380001067983 */ /* 0x001ea80000300a00 */
[----:B--2---:R0:W-:Y:S01]  /*5cd50*/  STL.64 [R1+0x3310], R6 ;  /* 0x0033100601007387 */ /* 0x0041e20000100a00 */
[----:B------:R-:W2:Y:S02]  /*5cd60*/  LDL.LU R4, [R1+0x1d0] ;  /* 0x0001d00001047983 */ /* 0x000ea40000300800 */
[----:B------:R-:W2:Y:S01]  /*5cd70*/  LDL.LU R5, [R1+0x1d4] ;  /* 0x0001d40001057983 */ /* 0x000ea20000300800 */
[----:B0-----:R-:W2:Y:S01]  /*5cd80*/  LDL.LU R6, [R1+0x1d8] ;  /* 0x0001d80001067983 */ /* 0x001ea20000300800 */
[----:B------:R-:W2:Y:S07]  /*5cd90*/  LDL.LU R7, [R1+0x1dc] ;  /* 0x0001dc0001077983 */ /* 0x000eae0000300800 */
[----:B------:R0:W-:Y:S02]  /*5cda0*/  STL.64 [R1+0x200], R20 ;  /* 0x0002001401007387 */ /* 0x0001e40000100a00 */
[----:B------:R-:W-:Y:S02]  /*5cdb0*/  STL.64 [R1+0x208], R22 ;  /* 0x0002081601007387 */ /* 0x000fe40000100a00 */
[----:B0-----:R-:W-:-:S02]  /*5cdc0*/  IMAD.MOV.U32 R21, RZ, RZ, R18 ;  /* 0x000000ffff157224 */ /* 0x001fc400078e0012 */
[----:B------:R-:W-:Y:S02]  /*5cdd0*/  IMAD.MOV.U32 R20, RZ, RZ, R19 ;  /* 0x000000ffff147224 */ /* 0x000fe400078e0013 */
[----:B------:R-:W2:Y:S03]  /*5cde0*/  LDL.LU.64 R18, [R1+0x3330] ;  /* 0x0033300001127983 */ /* 0x000ea60000300a00 */
[----:B------:R0:W-:Y:S02]  /*5cdf0*/  STL.64 [R1+0x32c0], R20 ;  /* 0x0032c01401007387 */ /* 0x0001e40000100a00 */
        /* <DEDUP_REMOVED lines=36> */
[C---:B----4-:R-:W-:Y:S11]  /*5d040*/  HMMA.16816.F32 R4, R24.reuse, R10, R4 ;  /* 0x0000000a1804723c */ /* 0x050ff60000001804 */
[----:B------:R-:W-:Y:S11]  /*5d050*/  @!UPT UIADD3 URZ, URZ, URZ, URZ ;  /* 0x0000003f3f3ff290 */ /* 0x000ff6000fffe03f */
[----:B------:R-:W-:Y:S01]  /*5d060*/  @!UPT UIADD3 URZ, URZ, URZ, URZ ;  /* 0x0000003f3f3ff290 */ /* 0x000fe2000fffe03f */
[----:B------:R-:W-:Y:S01]  /*5d070*/  STL.64 [R1+0x4f0], R4 ;  /* 0x0004f00401007387 */ /* 0x000fe20000100a00 */
[----:B------:R0:W-:Y:S03]  /*5d080*/  STL.64 [R1+0x4f8], R6 ;  /* 0x0004f80601007387 */ /* 0x0001e60000100a00 */
[----:B0-----:R-:W4:Y:S02]  /*5d090*/  LDL.LU.64 R6, [R1+0x3310] ;  /* 0x0033100001067983 */ /* 0x001f240000300a00 */
        /* <DEDUP_REMOVED lines=9> */
[----:B------:R-:W-:Y:S01]  /*5d130*/  STL.64 [R1+0x31e8], R18 ;  /* 0x0031e81201007387 */ /* 0x000fe20000100a00 */
[----:B------:R0:W-:Y:S04]  /*5d140*/  STL.64 [R1+0x31e0], R16 ;  /* 0x0031e01001007387 */ /* 0x0001e80000100a00 */
[----:B0-----:R-:W2:Y:S01]  /*5d150*/  LDL.LU R16, [R1+0x180] ;  /* 0x0001800001107983 */ /* 0x001ea20000300800 */
[----:B------:R-:W2:Y:S02]  /*5d160*/  LDL.LU R17, [R1+0x184] ;  /* 0x0001840001117983 */ /* 0x000ea40000300800 */
[----:B------:R-:W2:Y:S02]  /*5d170*/  LDL.LU R18, [R1+0x188] ;  /* 0x0001880001127983 */ /* 0x000ea40000300800 */
[----:B------:R-:W2:Y:S01]  /*5d180*/  LDL.LU R19, [R1+0x18c] ;  /* 0x00018c0001137983 */ /* 0x000ea20000300800 */
[----:B----4-:R-:W-:Y:S01]  /*5d190*/  HMMA.16816.F32 R20, R24, R6, R20 ;  /* 0x000000061814723c */ /* 0x010fe20000001814 */
[----:B------:R-:W-:-:S02]  /*5d1a0*/  IMAD.MOV.U32 R8, RZ, RZ, R6 ;  /* 0x000000ffff087224 */ /* 0x000fc400078e0006 */
[----:B------:R-:W-:Y:S11]  /*5d1b0*/  IMAD.MOV.U32 R9, RZ, RZ, R7 ;  /* 0x000000ffff097224 */ /* 0x000ff600078e0007 */
[----:B------:R-:W-:Y:S09]  /*5d1c0*/  @!UPT UIADD3 URZ, URZ, URZ, URZ ;  /* 0x0000003f3f3ff290 */ /* 0x000ff2000fffe03f */
[----:B------:R-:W-:Y:S01]  /*5d1d0*/  STL.64 [R1+0x560], R20 ;  /* 0x0005601401007387 */ /* 0x000fe20000100a00 */
[----:B------:R0:W-:Y:S03]  /*5d1e0*/  STL.64 [R1+0x568], R22 ;  /* 0x0005681601007387 */ /* 0x0001e60000100a00 */
[----:B0-----:R-:W4:Y:S01]  /*5d1f0*/  LDL.LU.64 R22, [R1+0x32f0] ;  /* 0x0032f00001167983 */ /* 0x001f220000300a00 */
[----:B------:R-:W4:Y:S02]  /*5d200*/  LDL.LU.64 R20, [R1+0x32e8] ;  /* 0x0032e80001147983 */ /* 0x000f240000300a00 */
[----:B------:R-:W4:Y:S02]  /*5d210*/  LDL.LU.64 R6, [R1+0x32e0] ;  /* 0x0032e00001067983 */ /* 0x000f240000300a00 */
[----:B------:R-:W-:Y:S01]  /*5d220*/  STL [R1+0x319c], R9 ;  /* 0x00319c0901007387 */ /* 0x000fe20000100800 */
[----:B------:R-:W-:Y:S01]  /*5d230*/  STL [R1+0x3198], R8 ;  /* 0x0031980801007387 */ /* 0x000fe20000100800 */
        /* <DEDUP_REMOVED lines=15> */
[----:B------:R0:W-:Y:S01]  /*5d330*/  STL.64 [R1+0x540], R20 ;  /* 0x0005401401007387 */ /* 0x0001e20000100a00 */
[----:B------:R1:W-:Y:S03]  /*5d340*/  STL.64 [R1+0x548], R22 ;  /* 0x0005481601007387 */ /* 0x0003e60000100a00 */
[----:B0-----:R-:W4:Y:S01]  /*5d350*/  LDL.LU.64 R20, [R1+0x32c0] ;  /* 0x0032c00001147983 */ /* 0x001f220000300a00 */
[----:B------:R-:W3:Y:S02]  /*5d360*/  LDL.LU.64 R6, [R1+0x32b8] ;  /* 0x0032b80001067983 */ /* 0x000ee40000300a00 */
[----:B------:R-:W3:Y:S02]  /*5d370*/  LDL.LU.64 R4, [R1+0x32b0] ;  /* 0x0032b00001047983 */ /* 0x000ee40000300a00 */
[----:B-1----:R-:W3:Y:S01]  /*5d380*/  LDL R23, [R1+0x694] ;  /* 0x0006940001177983 */ /* 0x002ee20000100800 */
[----:B--2---:R-:W-:Y:S01]  /*5d390*/  HMMA.16816.F32 R16, R24, R14, R16 ;  /* 0x0000000e1810723c */ /* 0x004fe20000001810 */
[----:B------:R-:W-:-:S02]  /*5d3a0*/  IMAD.MOV.U32 R29, RZ, RZ, R14 ;  /* 0x000000ffff1d7224 */ /* 0x000fc400078e000e */
[----:B------:R-:W-:Y:S01]  /*5d3b0*/  IMAD.MOV.U32 R9, RZ, RZ, R15 ;  /* 0x000000ffff097224 */ /* 0x000fe200078e000f */
[----:B---3--:R-:W-:Y:S01]  /*5d3c0*/  STL [R1+0x31cc], R23 ;  /* 0x0031cc1701007387 */ /* 0x008fe20000100800 */
[----:B------:R-:W-:Y:S02]  /*5d3d0*/  STL [R1+0x31ac], R28 ;  /* 0x0031ac1c01007387 */ /* 0x000fe40000100800 */
[----:B------:R-:W-:Y:S11]  /*5d3e0*/  STL [R1+0x31a8], R8 ;  /* 0x0031a80801007387 */ /* 0x000ff60000100800 */
[----:B------:R-:W-:Y:S05]  /*5d3f0*/  @!UPT UIADD3 URZ, URZ, URZ, URZ ;  /* 0x0000003f3f3ff290 */ /* 0x000fea000fffe03f */
[----:B------:R-:W-:Y:S01]  /*5d400*/  STL.64 [R1+0x530], R16 ;  /* 0x0005301001007387 */ /* 0x000fe20000100a00 */
[----:B------:R4:W-:Y:S01]  /*5d410*/  STL.64 [R1+0x538], R18 ;  /* 0x0005381201007387 */ /* 0x0009e20000100a00 */
[----:B------:R-:W2:Y:S02]  /*5d420*/  LDL.LU R12, [R1+0x60] ;  /* 0x00006000010c7983 */ /* 0x000ea40000300800 */
[----:B------:R-:W2:Y:S02]  /*5d430*/  LDL.LU R13, [R1+0x64] ;  /* 0x00006400010d7983 */ /* 0x000ea40000300800 */
[----:B------:R-:W3:Y:S01]  /*5d440*/  LDL.LU R14, [R1+0x68] ;  /* 0x00006800010e7983 */ /* 0x000ee20000300800 */
[----:B------:R-:W3:Y:S01]  /*5d450*/  LDL.LU R15, [R1+0x6c] ;  /* 0x00006c00010f7983 */ /* 0x000ee20000300800 */
[----:B----4-:R-:W-:Y:S02]  /*5d460*/  IMAD.MOV.U32 R18, RZ, RZ, R21 ;  /* 0x000000ffff127224 */ /* 0x010fe400078e0015 */
[----:B------:R-:W-:Y:S01]  /*5d470*/  IMAD.MOV.U32 R19, RZ, RZ, R20 ;  /* 0x000000ffff137224 */ /* 0x000fe200078e0014 */
[----:B---3--:R-:W-:Y:S01]  /*5d480*/  STL.64 [R1+0x31f8], R14 ;  /* 0x0031f80e01007387 */ /* 0x008fe20000100a00 */
[----:B--2---:R0:W-:Y:S03]  /*5d490*/  STL.64 [R1+0x31f0], R12 ;  /* 0x0031f00c01007387 */ /* 0x0041e60000100a00 */
[----:B------:R1:W-:Y:S01]  /*5d4a0*/  STL.64 [R1+0x3200], R18 ;  /* 0x0032001201007387 */ /* 0x0003e20000100a00 */
[----:B0-----:R-:W2:Y:S01]  /*5d4b0*/  LDL.LU R12, [R1+0x70] ;  /* 0x00007000010c7983 */ /* 0x001ea20000300800 */
[----:B------:R-:W2:Y:S02]  /*5d4c0*/  LDL.LU R13, [R1+0x74] ;  /* 0x00007400010d7983 */ /* 0x000ea40000300800 */
[----:B------:R-:W3:Y:S02]  /*5d4d0*/  LDL.LU R14, [R1+0x78] ;  /* 0x00007800010e7983 */ /* 0x000ee40000300800 */
[----:B------:R-:W3:Y:S02]  /*5d4e0*/  LDL.LU R15, [R1+0x7c] ;  /* 0x00007c00010f7983 */ /* 0x000ee40000300800 */
[----:B-1----:R-:W-:-:S02]  /*5d4f0*/  IMAD.MOV.U32 R18, RZ, RZ, R7 ;  /* 0x000000ffff127224 */ /* 0x002fc400078e0007 */
[----:B------:R-:W-:Y:S01]  /*5d500*/  IMAD.MOV.U32 R19, RZ, RZ, R6 ;  /* 0x000000ffff137224 */ /* 0x000fe200078e0006 */
[----:B---3--:R-:W-:Y:S01]  /*5d510*/  STL.64 [R1+0x3210], R14 ;  /* 0x0032100e01007387 */ /* 0x008fe20000100a00 */
[----:B--2---:R0:W-:Y:S03]  /*5d520*/  STL.64 [R1+0x3208], R12 ;  /* 0x0032080c01007387 */ /* 0x0041e60000100a00 */
[----:B------:R-:W-:Y:S01]  /*5d530*/  STL.64 [R1+0x3218], R18 ;  /* 0x0032181201007387 */ /* 0x000fe20000100a00 */
[----:B0-----:R-:W2:Y:S01]  /*5d540*/  LDL.LU R12, [R1+0x80] ;  /* 0x00008000010c7983 */ /* 0x001ea20000300800 */
[----:B------:R-:W2:Y:S02]  /*5d550*/  LDL.LU R13, [R1+0x84] ;  /* 0x00008400010d7983 */ /* 0x000ea40000300800 */
[----:B------:R-:W3:Y:S02]  /*5d560*/  LDL.LU R14, [R1+0x88] ;  /* 0x00008800010e7983 */ /* 0x000ee40000300800 */
[----:B------:R-:W3:Y:S01]  /*5d570*/  LDL.LU R15, [R1+0x8c] ;  /* 0x00008c00010f7983 */ /* 0x000ee20000300800 */
[----:B------:R-:W4:Y:S04]  /*5d580*/  LDL.LU.64 R6, [R1+0xe8] ;  /* 0x0000e80001067983 */ /* 0x000f280000300a00 */
[----:B----4-:R0:W-:Y:S01]  /*5d590*/  STL.64 [R1+0x3268], R6 ;  /* 0x0032680601007387 */ /* 0x0101e20000100a00 */
[----:B---3--:R-:W-:Y:S02]  /*5d5a0*/  STL.64 [R1+0x3228], R14 ;  /* 0x0032280e01007387 */ /* 0x008fe40000100a00 */
[----:B--2---:R-:W-:Y:S01]  /*5d5b0*/  STL.64 [R1+0x3220], R12 ;  /* 0x0032200c01007387 */ /* 0x004fe20000100a00 */
[----:B0-----:R-:W2:Y:S01]  /*5d5c0*/  LDL.LU.64 R6, [R1+0xf8] ;  /* 0x0000f80001067983 */ /* 0x001ea20000300a00 */
[----:B------:R-:W-:-:S02]  /*5d5d0*/  IMAD.MOV.U32 R18, RZ, RZ, R5 ;  /* 0x000000ffff127224 */ /* 0x000fc400078e0005 */
[----:B------:R-:W-:Y:S01]  /*5d5e0*/  IMAD.MOV.U32 R19, RZ, RZ, R4 ;  /* 0x000000ffff137224 */ /* 0x000fe200078e0004 */
[----:B--2---:R0:W-:Y:S04]  /*5d5f0*/  STL.64 [R1+0x3280], R6 ;  /* 0x0032800601007387 */ /* 0x0041e80000100a00 */
[----:B0-----:R-:W2:Y:S04]  /*5d600*/  LDL.LU.64 R6, [R1+0x108] ;  /* 0x0001080001067983 */ /* 0x001ea80000300a00 */
[----:B--2---:R0:W-:Y:S04]  /*5d610*/  STL.64 [R1+0x3298], R6 ;  /* 0x0032980601007387 */ /* 0x0041e80000100a00 */
[----:B0-----:R-:W2:Y:S01]  /*5d620*/  LDL.LU.64 R6, [R1+0x118] ;  /* 0x0001180001067983 */ /* 0x001ea20000300a00 */
[----:B------:R0:W-:Y:S02]  /*5d630*/  STL.64 [R1+0x3248], R18 ;  /* 0x0032481201007387 */ /* 0x0001e40000100a00 */
        /* <DEDUP_REMOVED lines=36> */
[----:B------:R-:W-:Y:S01]  /*5d880*/  STL [R1+0x31b4], R9 ;  /* 0x0031b40901007387 */ /* 0x000fe20000100800 */
        /* <DEDUP_REMOVED lines=43> */
[----:B--2---:R-:W-:Y:S01]  /*5db40*/  HMMA.16816.F32 R24, R24, R6, R16 ;  /* 0x000000061818723c */ /* 0x004fe20000001810 */
        /* <DEDUP_REMOVED lines=11> */
[----:B------:R-:W-:-:S02]  /*5dc00*/  IMAD.MOV.U32 R27, RZ, RZ, R0 ;  /* 0x000000ffff1b7224 */ /* 0x000fc400078e0000 */
[----:B------:R-:W3:Y:S01]  /*5dc10*/  LDL.LU R0, [R1+0x3230] ;  /* 0x0032300001007983 */ /* 0x000ee20000300800 */
[C---:B----4-:R-:W-:Y:S03]  /*5dc20*/  HMMA.16816.F32 R16, R4.reuse, R18, R12 ;  /* 0x000000120410723c */ /* 0x050fe6000000180c */
[----:B------:R-:W4:Y:S01]  /*5dc30*/  LDL.LU.64 R14, [R1+0x3228] ;  /* 0x00322800010e7983 */ /* 0x000f220000300a00 */
[----:B------:R-:W4:Y:S11]  /*5dc40*/  LDL.LU.64 R12, [R1+0x3220] ;  /* 0x00322000010c7983 */ /* 0x000f360000300a00 */
[----:B------:R-:W-:Y:S08]  /*5dc50*/  @!UPT UIADD3 URZ, URZ, URZ, URZ ;  /* 0x0000003f3f3ff290 */ /* 0x000ff0000fffe03f */
        /* <DEDUP_REMOVED lines=30> */
[----:B0-----:R-:W4:Y:S01]  /*5de40*/  LDL.LU R23, [R1+0x31cc] ;  /* 0x0031cc0001177983 */ /* 0x001f220000300800 */
[----:B--2---:R-:W-:Y:S11]  /*5de50*/  HMMA.16816.F32 R24, R4, R10, R24 ;  /* 0x0000000a0418723c */ /* 0x004ff60000001818 */
[----:B------:R-:W-:Y:S11]  /*5de60*/  @!UPT UIADD3 URZ, URZ, URZ, URZ ;  /* 0x0000003f3f3ff290 */ /* 0x000ff6000fffe03f */
[----:B------:R-:W-:Y:S01]  /*5de70*/  @!UPT UIADD3 URZ, URZ, URZ, URZ ;  /* 0x0000003f3f3ff290 */ /* 0x000fe2000fffe03f */
[----:B------:R-:W-:Y:S01]  /*5de80*/  STL.64 [R1+0x40], R24 ;  /* 0x0000401801007387 */ /* 0x000fe20000100a00 */
[----:B------:R-:W-:Y:S03]  /*5de90*/  STL.64 [R1+0x48], R26 ;  /* 0x0000481a01007387 */ /* 0x000fe60000100a00 */
[----:B----4-:R-:W0:Y:S02]  /*5dea0*/  LDSM.16.MT88.4 R24, [R23+0x22000] ;  /* 0x022000001718783b */ /* 0x010e240000004200 */
[----:B---3--:R-:W-:Y:S02]  /*5deb0*/  LDSM.16.M88.4 R20, [R0+0x2080] ;  /* 0x002080000014783b */ /* 0x008fe40000000200 */
[----:B0-----:R0:W-:Y:S02]  /*5dec0*/  STL.64 [R1+0x30b0], R26 ;  /* 0x0030b01a01007387 */ /* 0x0011e40000100a00 */
[----:B0-----:R-:W-:-:S02]  /*5ded0*/  IMAD.MOV.U32 R26, RZ, RZ, R17 ;  /* 0x000000ffff1a7224 */ /* 0x001fc400078e0011 */
[----:B------:R-:W-:Y:S02]  /*5dee0*/  IMAD.MOV.U32 R27, RZ, RZ, R16 ;  /* 0x000000ffff1b7224 */ /* 0x000fe400078e0010 */
[----:B------:R-:W0:Y:S04]  /*5def0*/  LDSM.16.M88.4 R16, [R0+0x80] ;  /* 0x000080000010783b */ /* 0x000e280000000200 */
[----:B------:R-:W-:Y:S04]  /*5df00*/  STL.64 [R1+0x30a8], R24 ;  /* 0x0030a81801007387 */ /* 0x000fe80000100a00 */
[----:B0-----:R-:W-:Y:S01]  /*5df10*/  STL.64 [R1+0x20], R16 ;  /* 0x0000201001007387 */ /* 0x001fe20000100a00 */
[----:B------:R-:W-:Y:S02]  /*5df20*/  STL.64 [R1+0x28], R18 ;  /* 0x0000281201007387 */ /* 0x000fe40000100a00 */
[----:B------:R-:W-:Y:S02]  /*5df30*/  STL.64 [R1+0x10], R20 ;  /* 0x0000101401007387 */ /* 0x000fe40000100a00 */
[----:B------:R-:W-:Y:S02]  /*5df40*/  STL.64 [R1+0x18], R22 ;  /* 0x0000181601007387 */ /* 0x000fe40000100a00 */
[----:B------:R-:W0:Y:S04]  /*5df50*/  LDSM.16.M88.4 R20, [R0+0x6080] ;  /* 0x006080000014783b */ /* 0x000e280000000200 */
[----:B------:R-:W1:Y:S04]  /*5df60*/  LDSM.16.M88.4 R16, [R0+0x4080] ;  /* 0x004080000010783b */ /* 0x000e680000000200 */
[----:B0-----:R-:W-:Y:S01]  /*5df70*/  STL [R1+0x2f6c], R22 ;  /* 0x002f6c1601007387 */ /* 0x001fe20000100800 */
[----:B-1----:R-:W-:Y:S02]  /*5df80*/  STL.64 [R1], R16 ;  /* 0x0000001001007387 */ /* 0x002fe40000100a00 */
[----:B------:R-:W-:Y:S02]  /*5df90*/  STL.64 [R1+0x8], R18 ;  /* 0x0000081201007387 */ /* 0x000fe40000100a00 */
[----:B------:R-:W0:Y:S04]  /*5dfa0*/  LDSM.16.M88.4 R16, [R0+0x8080] ;  /* 0x008080000010783b */ /* 0x000e280000000200 */
[----:B------:R-:W-:Y:S04]  /*5dfb0*/  STL [R1+0x2f68], R23 ;  /* 0x002f681701007387 */ /* 0x000fe80000100800 */
[----:B0-----:R-:W-:Y:S01]  /*5dfc0*/  STL [R1+0x2cac], R18 ;  /* 0x002cac1201007387 */ /* 0x001fe20000100800 */
[----:B------:R-:W-:Y:S02]  /*5dfd0*/  STL [R1+0x2ca8], R19 ;  /* 0x002ca81301007387 */ /* 0x000fe40000100800 */
[----:B------:R0:W-:Y:S02]  /*5dfe0*/  STL.64 [R1+0x3090], R16 ;  /* 0x0030901001007387 */ /* 0x0001e40000100a00 */
[----:B0-----:R-:W2:Y:S01]  /*5dff0*/  LDL.LU R16, [R1+0x490] ;  /* 0x0004900001107983 */ /* 0x001ea20000300800 */
[----:B------:R-:W-:-:S02]  /*5e000*/  IMAD.MOV.U32 R17, RZ, RZ, R13 ;  /* 0x000000ffff117224 */ /* 0x000fc400078e000d */
[----:B------:R-:W-:Y:S02]  /*5e010*/  IMAD.MOV.U32 R18, RZ, RZ, R12 ;  /* 0x000000ffff127224 */ /* 0x000fe400078e000c */
[----:B------:R-:W-:Y:S01]  /*5e020*/  IMAD.MOV.U32 R19, RZ, RZ, R2 ;  /* 0x000000ffff137224 */ /* 0x000fe200078e0002 */
[----:B------:R-:W0:Y:S04]  /*5e030*/  LDSM.16.M88.4 R12, [R0+0xa080] ;  /* 0x00a08000000c783b */ /* 0x000e280000000200 */
[----:B0-----:R-:W-:Y:S01]  /*5e040*/  STL [R1+0x2bfc], R14 ;  /* 0x002bfc0e01007387 */ /* 0x001fe20000100800 */
[----:B------:R-:W-:Y:S01]  /*5e050*/  STL [R1+0x2bf8], R15 ;  /* 0x002bf80f01007387 */ /* 0x000fe20000100800 */
[----:B--2---:R-:W-:Y:S02]  /*5e060*/  HMMA.16816.F32 R24, R4, R26, R16 ;  /* 0x0000001a0418723c */ /* 0x004fe40000001810 */
[----:B------:R-:W0:Y:S11]  /*5e070*/  LDSM.16.M88.4 R16, [R0+0xc080] ;  /* 0x00c080000010783b */ /* 0x000e360000000200 */
[----:B------:R-:W-:Y:S10]  /*5e080*/  @!UPT UIADD3 URZ, URZ, URZ, URZ ;  /* 0x0000003f3f3ff290 */ /* 0x000ff4000fffe03f */
[----:B------:R-:W-:Y:S01]  /*5e090*/  STL.64 [R1+0x4a0], R24 ;  /* 0x0004a01801007387 */ /* 0x000fe20000100a00 */
[----:B------:R-:W-:Y:S02]  /*5e0a0*/  STL.64 [R1+0x4a8], R26 ;  /* 0x0004a81a01007387 */ /* 0x000fe40000100a00 */
[----:B------:R-:W1:Y:S01]  /*5e0b0*/  LDSM.16.M88.4 R24, [R0+0xe080] ;  /* 0x00e080000018783b */ /* 0x000e620000000200 */
[----:B0-----:R-:W-:Y:S03]  /*5e0c0*/  STL.64 [R1+0x30], R16 ;  /* 0x0000301001007387 */ /* 0x001fe60000100a00 */
[----:B------:R-:W-:Y:S02]  /*5e0d0*/  STL.64 [R1+0x38], R18 ;  /* 0x0000381201007387 */ /* 0x000fe40000100a00 */
[----:B------:R-:W0:Y:S01]  /*5e0e0*/  LDSM.16.M88.4 R16, [R0+0x10080] ;  /* 0x010080000010783b */ /* 0x000e220000000200 */
[----:B-1----:R-:W-:Y:S03]  /*5e0f0*/  STL.64 [R1+0x1e0], R24 ;  /* 0x0001e01801007387 */ /* 0x002fe60000100a00 */
[----:B------:R-:W-:Y:S02]  /*5e100*/  STL.64 [R1+0x1e8], R26 ;  /* 0x0001e81a01007387 */ /* 0x000fe40000100a00 */
[----:B------:R-:W-:Y:S04]  /*5e110*/  LDSM.16.M88.4 R24, [R0+0x14080] ;  /* 0x014080000018783b */ /* 0x000fe80000000200 */
[----:B0-----:R-:W-:-:S02]  /*5e120*/  IMAD.MOV.U32 R15, RZ, RZ, R16 ;  /* 0x000000ffff0f7224 */ /* 0x001fc400078e0010 */
[----:B------:R-:W-:Y:S01]  /*5e130*/  IMAD.MOV.U32 R14, RZ, RZ, R17 ;  /* 0x000000ffff0e7224 */ /* 0x000fe200078e0011 */
[----:B------:R-:W-:Y:S01]  /*5e140*/  STL.64 [R1+0x1d0], R16 ;  /* 0x0001d01001007387 */ /* 0x000fe20000100a00 */
[----:B------:R-:W-:Y:S02]  /*5e150*/  STL.64 [R1+0x1d8], R18 ;  /* 0x0001d81201007387 */ /* 0x000fe40000100a00 */
[----:B------:R-:W-:Y:S01]  /*5e160*/  LDSM.16.M88.4 R16, [R0+0x16080] ;  /* 0x016080000010783b */ /* 0x000fe20000000200 */
[----:B------:R-:W-:Y:S03]  /*5e170*/  STL.64 [R1+0x3070], R14 ;  /* 0x0030700e01007387 */ /* 0x000fe60000100a00 */
[----:B------:R-:W-:Y:S02]  /*5e180*/  STL.64 [R1+0x3068], R12 ;  /* 0x0030680c01007387 */ /* 0x000fe40000100a00 */
[----:B------:R-:W0:Y:S02]  /*5e190*/  LDSM.16.M88.4 R12, [R0+0x12080] ;  /* 0x01208000000c783b */ /* 0x000e240000000200 */
[----:B0-----:R-:W-:Y:S02]  /*5e1a0*/  STL.64 [R1+0x1c0], R12 ;  /* 0x0001c00c01007387 */ /* 0x001fe40000100a00 */
[----:B------:R-:W-:Y:S02]  /*5e1b0*/  STL.64 [R1+0x1c8], R14 ;  /* 0x0001c80e01007387 */ /* 0x000fe40000100a00 */
[----:B------:R-:W0:Y:S04]  /*5e1c0*/  LDSM.16.M88.4 R12, [R0+0x18080] ;  /* 0x01808000000c783b */ /* 0x000e280000000200 */
[----:B------:R-:W-:Y:S01]  /*5e1d0*/  STL.64 [R1+0x1b0], R24 ;  /* 0x0001b01801007387 */ /* 0x000fe20000100a00 */
[----:B------:R-:W-:Y:S02]  /*5e1e0*/  STL.64 [R1+0x1b8], R26 ;  /* 0x0001b81a01007387 */ /* 0x000fe40000100a00 */
[----:B------:R-:W1:Y:S04]  /*5e1f0*/  LDSM.16.M88.4 R24, [R0+0x1a080] ;  /* 0x01a080000018783b */ /* 0x000e680000000200 */
[----:B------:R-:W-:Y:S02]  /*5e200*/  STL.64 [R1+0x1a0], R16 ;  /* 0x0001a01001007387 */ /* 0x000fe40000100a00 */
[----:B------:R-:W-:Y:S02]  /*5e210*/  STL.64 [R1+0x1a8], R18 ;  /* 0x0001a81201007387 */ /* 0x000fe40000100a00 */
[----:B------:R-:W2:Y:S04]  /*5e220*/  LDSM.16.M88.4 R16, [R0+0x1c080] ;  /* 0x01c080000010783b */ /* 0x000ea80000000200 */
[----:B0-----:R-:W-:Y:S01]  /*5e230*/  STL.64 [R1+0x190], R12 ;  /* 0x0001900c01007387 */ /* 0x001fe20000100a00 */
[----:B------:R-:W-:Y:S02]  /*5e240*/  STL.64 [R1+0x198], R14 ;  /* 0x0001980e01007387 */ /* 0x000fe40000100a00 */
[----:B------:R-:W0:Y:S04]  /*5e250*/  LDSM.16.M88.4 R12, [R0+0x1e080] ;  /* 0x01e08000000c783b */ /* 0x000e280000000200 */
[----:B-1----:R-:W-:Y:S01]  /*5e260*/  STL.64 [R1+0x180], R24 ;  /* 0x0001801801007387 */ /* 0x002fe20000100a00 */
[----:B------:R1:W-:Y:S01]  /*5e270*/  STL.64 [R1+0x188], R26 ;  /* 0x0001881a01007387 */ /* 0x0003e20000100a00 */
[----:B--2---:R2:W-:Y:S03]  /*5e280*/  STL.64 [R1+0x170], R16 ;  /* 0x0001701001007387 */ /* 0x0045e60000100a00 */
[----:B------:R3:W-:Y:S01]  /*5e290*/  STL.64 [R1+0x178], R18 ;  /* 0x0001781201007387 */ /* 0x0007e20000100a00 */
[----:B-1----:R-:W-:-:S02]  /*5e2a0*/  IMAD.MOV.U32 R26, RZ, RZ, R8 ;  /* 0x000000ffff1a7224 */ /* 0x002fc400078e0008 */
[----:B------:R-:W-:Y:S01]  /*5e2b0*/  IMAD.MOV.U32 R27, RZ, RZ, R28 ;  /* 0x000000ffff1b7224 */ /* 0x000fe200078e001c */
[----:B0-----:R-:W-:Y:S01]  /*5e2c0*/  STL.64 [R1+0x160], R12 ;  /* 0x0001600c01007387 */ /* 0x001fe20000100a00 */
[----:B------:R-:W-:Y:S02]  /*5e2d0*/  STL.64 [R1+0x168], R14 ;  /* 0x0001680e01007387 */ /* 0x000fe40000100a00 */
[----:B------:R-:W4:Y:S02]  /*5e2e0*/  LDL.LU R8, [R1+0x31c8] ;  /* 0x0031c80001087983 */ /* 0x000f240000300800 */
[----:B------:R-:W4:Y:S01]  /*5e2f0*/  LDL.LU R28, [R1+0x31c4] ;  /* 0x0031c400011c7983 */ /* 0x000f220000300800 */
[----:B------:R0:W-:Y:S01]  /*5e300*/  STL.64 [R1+0x30c0], R26 ;  /* 0x0030c01a01007387 */ /* 0x0001e20000100a00 */
[----:B--2---:R-:W2:Y:S02]  /*5e310*/  LDL.LU R16, [R1+0x2a0] ;  /* 0x0002a00001107983 */ /* 0x004ea40000300800 */
[----:B------:R-:W2:Y:S02]  /*5e320*/  LDL.LU R17, [R1+0x2a4] ;  /* 0x0002a40001117983 */ /* 0x000ea40000300800 */
[----:B---3--:R-:W3:Y:S01]  /*5e330*/  LDL.LU R18, [R1+0x2a8] ;  /* 0x0002a80001127983 */ /* 0x008ee20000300800 */
[----:B------:R-:W3:Y:S01]  /*5e340*/  LDL.LU R19, [R1+0x2ac] ;  /* 0x0002ac0001137983 */ /* 0x000ee20000300800 */
[----:B0-----:R-:W-:-:S02]  /*5e350*/  IMAD.MOV.U32 R26, RZ, RZ, R29 ;  /* 0x000000ffff1a7224 */ /* 0x001fc400078e001d */
[----:B------:R-:W-:Y:S01]  /*5e360*/  IMAD.MOV.U32 R27, RZ, RZ, R3 ;  /* 0x000000ffff1b7224 */ /* 0x000fe200078e0003 */
[----:B------:R-:W4:Y:S01]  /*5e370*/  LDL.LU R29, [R1+0x31c0] ;  /* 0x0031c000011d7983 */ /* 0x000f220000300800 */
[----:B------:R-:W4:Y:S03]  /*5e380*/  LDL.LU R3, [R1+0x31bc] ;  /* 0x0031bc0001037983 */ /* 0x000f260000300800 */
[----:B------:R-:W-:Y:S04]  /*5e390*/  STL.64 [R1+0x30d8], R26 ;  /* 0x0030d81a01007387 */ /* 0x000fe80000100a00 */
[----:B---3--:R-:W-:Y:S01]  /*5e3a0*/  STL.64 [R1+0x30a0], R18 ;  /* 0x0030a01201007387 */ /* 0x008fe20000100a00 */
[----:B--2---:R0:W-:Y:S03]  /*5e3b0*/  STL.64 [R1+0x3098], R16 ;  /* 0x0030981001007387 */ /* 0x0041e60000100a00 */
[----:B0-----:R-:W2:Y:S01]  /*5e3c0*/  LDL.64 R16, [R1+0x20] ;  /* 0x0000200001107983 */ /* 0x001ea20000100a00 */
[----:B----4-:R-:W-:-:S02]  /*5e3d0*/  IMAD.MOV.U32 R26, RZ, RZ, R8 ;  /* 0x000000ffff1a7224 */ /* 0x010fc400078e0008 */
[----:B------:R-:W-:Y:S01]  /*5e3e0*/  IMAD.MOV.U32 R27, RZ, RZ, R9 ;  /* 0x000000ffff1b7224 */ /* 0x000fe200078e0009 */
[----:B--2---:R0:W-:Y:S04]  /*5e3f0*/  STL.64 [R1+0x30b8], R16 ;  /* 0x0030b81001007387 */ /* 0x0041e80000100a00 */
[----:B0-----:R-:W2:Y:S01]  /*5e400*/  LDL.LU R16, [R1+0x2c0] ;  /* 0x0002c00001107983 */ /* 0x001ea20000300800 */
[----:B------:R-:W2:Y:S02]  /*5e410*/  LDL.LU R17, [R1+0x2c4] ;  /* 0x0002c40001117983 */ /* 0x000ea40000300800 */
[----:B------:R-:W3:Y:S02]  /*5e420*/  LDL.LU R18, [R1+0x2c8] ;  /* 0x0002c80001127983 */ /* 0x000ee40000300800 */
[----:B------:R-:W3:Y:S01]  /*5e430*/  LDL.LU R19, [R1+0x2cc] ;  /* 0x0002cc0001137983 */ /* 0x000ee20000300800 */
[----:B------:R-:W4:Y:S01]  /*5e440*/  LDL.LU R8, [R1+0x31b8] ;  /* 0x0031b80001087983 */ /* 0x000f220000300800 */
[----:B------:R-:W4:Y:S02]  /*5e450*/  LDL.LU R9, [R1+0x31b4] ;  /* 0x0031b40001097983 */ /* 0x000f240000300800 */
[----:B------:R0:W-:Y:S02]  /*5e460*/  STL.64 [R1+0x30f0], R26 ;  /* 0x0030f01a01007387 */ /* 0x0001e40000100a00 */
[----:B0-----:R-:W-:-:S02]  /*5e470*/  IMAD.MOV.U32 R26, RZ, RZ, R29 ;  /* 0x000000ffff1a7224 */ /* 0x001fc400078e001d */
[----:B------:R-:W-:Y:S01]  /*5e480*/  IMAD.MOV.U32 R27, RZ, RZ, R28 ;  /* 0x000000ffff1b7224 */ /* 0x000fe200078e001c */
[----:B------:R-:W4:Y:S01]  /*5e490*/  LDL.LU R29, [R1+0x31b0] ;  /* 0x0031b000011d7983 */ /* 0x000f220000300800 */
[----:B------:R-:W4:Y:S03]  /*5e4a0*/  LDL.LU R28, [R1+0x31ac] ;  /* 0x0031ac00011c7983 */ /* 0x000f260000300800 */
[----:B------:R-:W-:Y:S04]  /*5e4b0*/  STL.64 [R1+0x3108], R26 ;  /* 0x0031081a01007387 */ /* 0x000fe80000100a00 */
[----:B---3--:R-:W-:Y:S01]  /*5e4c0*/  STL.64 [R1+0x30d0], R18 ;  /* 0x0030d01201007387 */ /* 0x008fe20000100a00 */
[----:B--2---:R0:W-:Y:S03]  /*5e4d0*/  STL.64 [R1+0x30c8], R16 ;  /* 0x0030c81001007387 */ /* 0x0041e60000100a00 */
[----:B0-----:R-:W2:Y:S01]  /*5e4e0*/  LDL.LU R16, [R1+0x440] ;  /* 0x0004400001107983 */ /* 0x001ea20000300800 */
[----:B------:R-:W2:Y:S02]  /*5e4f0*/  LDL.LU R17, [R1+0x444] ;  /* 0x0004440001117983 */ /* 0x000ea40000300800 */
[----:B------:R-:W3:Y:S02]  /*5e500*/  LDL.LU R18, [R1+0x448] ;  /* 0x0004480001127983 */ /* 0x000ee40000300800 */
[----:B------:R-:W3:Y:S02]  /*5e510*/  LDL.LU R19, [R1+0x44c] ;  /* 0x00044c0001137983 */ /* 0x000ee40000300800 */
[----:B----4-:R-:W-:-:S02]  /*5e520*/  IMAD.MOV.U32 R26, RZ, RZ, R8 ;  /* 0x000000ffff1a7224 */ /* 0x010fc400078e0008 */
        /* <DEDUP_REMOVED lines=47> */
[----:B---3--:R-:W-:Y:S01]  /*5e820*/  STL.64 [R1+0x3148], R18 ;  /* 0x0031481201007387 */ /* 0x008fe20000100a00 */
[----:B--2---:R0:W-:Y:S03]  /*5e830*/  STL.64 [R1+0x3140], R16 ;  /* 0x0031401001007387 */ /* 0x0041e60000100a00 */
[----:B0-----:R-:W2:Y:S01]  /*5e840*/  LDL.LU R16, [R1+0x570] ;  /* 0x0005700001107983 */ /* 0x001ea20000300800 */
[----:B------:R-:W2:Y:S02]  /*5e850*/  LDL.LU R17, [R1+0x574] ;  /* 0x0005740001117983 */ /* 0x000ea40000300800 */
[----:B------:R-:W3:Y:S02]  /*5e860*/  LDL.LU R18, [R1+0x578] ;  /* 0x0005780001127983 */ /* 0x000ee40000300800 */
[----:B----4-:R-:W-:-:S02]  /*5e870*/  IMAD.MOV.U32 R19, RZ, RZ, R8 ;  /* 0x000000ffff137224 */ /* 0x010fc400078e0008 */
[----:B------:R-:W4:Y:S04]  /*5e880*/  LDL.LU R8, [R1+0x3180] ;  /* 0x0031800001087983 */ /* 0x000f280000300800 */
        /* <DEDUP_REMOVED lines=8> */
[----:B---3--:R-:W-:Y:S01]  /*5e910*/  STL.64 [R1+0x3178], R18 ;  /* 0x0031781201007387 */ /* 0x008fe20000100a00 */
[----:B--2---:R0:W-:Y:S03]  /*5e920*/  STL.64 [R1+0x3170], R16 ;  /* 0x0031701001007387 */ /* 0x0041e60000100a00 */
[----:B0-----:R-:W2:Y:S01]  /*5e930*/  LDL.LU R16, [R1+0x4d0] ;  /* 0x0004d00001107983 */ /* 0x001ea20000300800 */
[----:B------:R-:W2:Y:S02]  /*5e940*/  LDL.LU R17, [R1+0x4d4] ;  /* 0x0004d40001117983 */ /* 0x000ea40000300800 */
[----:B------:R-:W2:Y:S02]  /*5e950*/  LDL.LU R18, [R1+0x4d8] ;  /* 0x0004d80001127983 */ /* 0x000ea40000300800 */
[----:B------:R-:W-:Y:S01]  /*5e960*/  STL.64 [R1+0x3080], R22 ;  /* 0x0030801601007387 */ /* 0x000fe20000100a00 */
[----:B------:R0:W-:Y:S04]  /*5e970*/  STL.64 [R1+0x3078], R20 ;  /* 0x0030781401007387 */ /* 0x0001e80000100a00 */
[----:B0-----:R-:W3:Y:S01]  /*5e980*/  LDL.64 R20, [R1] ;  /* 0x0000000001147983 */ /* 0x001ee20000100a00 */
[----:B----4-:R-:W-:-:S02]  /*5e990*/  IMAD.MOV.U32 R19, RZ, RZ, R8 ;  /* 0x000000ffff137224 */ /* 0x010fc400078e0008 */
[----:B------:R-:W0:Y:S04]  /*5e9a0*/  LDSM.16.MT88.4 R8, [R9+0x22000] ;  /* 0x022000000908783b */ /* 0x000e280000004200 */
[----:B------:R-:W-:Y:S02]  /*5e9b0*/  IMAD.MOV.U32 R0, RZ, RZ, R15 ;  /* 0x000000ffff007224 */ /* 0x000fe400078e000f */
[----:B------:R-:W-:Y:S01]  /*5e9c0*/  IMAD.MOV.U32 R2, RZ, RZ, R14 ;  /* 0x000000ffff027224 */ /* 0x000fe200078e000e */
[C---:B--2---:R-:W-:Y:S01]  /*5e9d0*/  HMMA.16816.F32 R24, R4.reuse, R26, R16 ;  /* 0x0000001a0418723c */ /* 0x044fe20000001810 */
[----:B---3--:R1:W-:Y:S04]  /*5e9e0*/  STL.64 [R1+0x3088], R20 ;  /* 0x0030881401007387 */ /* 0x0083e80000100a00 */
[----:B-1----:R-:W2:Y:S01]  /*5e9f0*/  LDL.64 R20, [R1+0x10] ;  /* 0x0000100001147983 */ /* 0x002ea20000100a00 */
[----:B------:R-:W-:Y:S02]  /*5ea00*/  STL [R1+0x2c44], R0 ;  /* 0x002c440001007387 */ /* 0x000fe40000100800 */
[----:B------:R-:W-:Y:S02]  /*5ea10*/  STL [R1+0x2c40], R2 ;  /* 0x002c400201007387 */ /* 0x000fe40000100800 */
[----:B------:R-:W3:Y:S01]  /*5ea20*/  LDL.LU R12, [R1+0x280] ;  /* 0x00028000010c7983 */ /* 0x000ee20000300800 */
[----:B------:R-:W3:Y:S01]  /*5ea30*/  LDL.LU R13, [R1+0x284] ;  /* 0x00028400010d7983 */ /* 0x000ee20000300800 */
[----:B------:R-:W3:Y:S02]  /*5ea40*/  LDL.LU R14, [R1+0x288] ;  /* 0x00028800010e7983 */ /* 0x000ee40000300800 */
[----:B------:R-:W3:Y:S02]  /*5ea50*/  LDL.LU R15, [R1+0x28c] ;  /* 0x00028c00010f7983 */ /* 0x000ee40000300800 */
[----:B0-----:R-:W-:Y:S01]  /*5ea60*/  STL.64 [R1+0x2fb8], R10 ;  /* 0x002fb80a01007387 */ /* 0x001fe20000100a00 */
[----:B------:R0:W-:Y:S04]  /*5ea70*/  STL.64 [R1+0x2fb0], R8 ;  /* 0x002fb00801007387 */ /* 0x0001e80000100a00 */
[----:B0-----:R-:W4:Y:S01]  /*5ea80*/  LDL.LU R8, [R1+0x2b0] ;  /* 0x0002b00001087983 */ /* 0x001f220000300800 */
[----:B------:R-:W4:Y:S02]  /*5ea90*/  LDL.LU R9, [R1+0x2b4] ;  /* 0x0002b40001097983 */ /* 0x000f240000300800 */
[----:B------:R-:W4:Y:S02]  /*5eaa0*/  LDL.LU R10, [R1+0x2b8] ;  /* 0x0002b800010a7983 */ /* 0x000f240000300800 */
[----:B------:R-:W4:Y:S01]  /*5eab0*/  LDL.LU R11, [R1+0x2bc] ;  /* 0x0002bc00010b7983 */ /* 0x000f220000300800 */
[----:B------:R-:W2:Y:S01]  /*5eac0*/  LDL.LU.64 R18, [R1+0x3178] ;  /* 0x0031780001127983 */ /* 0x000ea20000300a00 */
[----:B------:R-:W2:Y:S02]  /*5ead0*/  LDL.LU.64 R16, [R1+0x3170] ;  /* 0x0031700001107983 */ /* 0x000ea40000300a00 */
[----:B------:R-:W-:Y:S02]  /*5eae0*/  STL.64 [R1+0x4d0], R24 ;  /* 0x0004d01801007387 */ /* 0x000fe40000100a00 */
[----:B------:R0:W-:Y:S02]  /*5eaf0*/  STL.64 [R1+0x4d8], R26 ;  /* 0x0004d81a01007387 */ /* 0x0001e40000100a00 */
        /* <DEDUP_REMOVED lines=50> */
[----:B--2---:R-:W-:Y:S02]  /*5ee20*/  HMMA.16816.F32 R4, R4, R26, R16 ;  /* 0x0000001a0404723c */ /* 0x004fe40000001810 */
[----:B------:R-:W4:Y:S01]  /*5ee30*/  LDL.LU.64 R16, [R1+0x30b8] ;  /* 0x0030b80001107983 */ /* 0x000f220000300a00 */
[----:B------:R-:W4:Y:S02]  /*5ee40*/  LDL.LU.64 R26, [R1+0x30b0] ;  /* 0x0030b000011a7983 */ /* 0x000f240000300a00 */
[----:B------:R-:W4:Y:S11]  /*5ee50*/  LDL.LU.64 R24, [R1+0x30a8] ;  /* 0x0030a80001187983 */ /* 0x000f360000300a00 */
[----:B------:R-:W-:Y:S07]  /*5ee60*/  @!UPT UIADD3 URZ, URZ, URZ, URZ ;  /* 0x0000003f3f3ff290 */ /* 0x000fee000fffe03f */
[----:B------:R0:W-:Y:S01]  /*5ee70*/  STL.64 [R1+0x2c0], R4 ;  /* 0x0002c00401007387 */ /* 0x0001e20000100a00 */
[----:B------:R1:W-:Y:S03]  /*5ee80*/  STL.64 [R1+0x2c8], R6 ;  /* 0x0002c80601007387 */ /* 0x0003e60000100a00 */
[----:B0-----:R-:W2:Y:S01]  /*5ee90*/  LDL.LU R4, [R1+0x260] ;  /* 0x0002600001047983 */ /* 0x001ea20000300800 */
[----:B------:R-:W2:Y:S02]  /*5eea0*/  LDL.LU R5, [R1+0x264] ;  /* 0x0002640001057983 */ /* 0x000ea40000300800 */
[----:B-1----:R-:W2:Y:S02]  /*5eeb0*/  LDL.LU R6, [R1+0x268] ;  /* 0x0002680001067983 */ /* 0x002ea40000300800 */
[----:B------:R-:W2:Y:S01]  /*5eec0*/  LDL.LU R7, [R1+0x26c] ;  /* 0x00026c0001077983 */ /* 0x000ea20000300800 */
[C---:B----4-:R-:W-:Y:S11]  /*5eed0*/  HMMA.16816.F32 R8, R24.reuse, R16, R8 ;  /* 0x000000101808723c */ /* 0x050ff60000001808 */
[----:B------:R-:W-:Y:S11]  /*5eee0*/  @!UPT UIADD3 URZ, URZ, URZ, URZ ;  /* 0x0000003f3f3ff290 */ /* 0x000ff6000fffe03f */
[----:B------:R-:W-:Y:S01]  /*5eef0*/  @!UPT UIADD3 URZ, URZ, URZ, URZ ;  /* 0x0000003f3f3ff290 */ /* 0x000fe2000fffe03f */
[----:B------:R-:W-:Y:S01]  /*5ef00*/  STL.64 [R1+0x2b0], R8 ;  /* 0x0002b00801007387 */ /* 0x000fe20000100a00 */
[----:B------:R0:W-:Y:S02]  /*5ef10*/  STL.64 [R1+0x2b8], R10 ;  /* 0x0002b80a01007387 */ /* 0x0001e40000100a00 */
[----:B------:R-:W4:Y:S02]  /*5ef20*/  LDL.LU.64 R18, [R1+0x30a0] ;  /* 0x0030a00001127983 */ /* 0x000f240000300a00 */
[----:B0-----:R-:W-:Y:S02]  /*5ef30*/  IMAD.MOV.U32 R11, RZ, RZ, R16 ;  /* 0x000000ffff0b7224 */ /* 0x001fe400078e0010 */
[----:B------:R-:W-:Y:S02]  /*5ef40*/  IMAD.MOV.U32 R10, RZ, RZ, R17 ;  /* 0x000000ffff0a7224 */ /* 0x000fe400078e0011 */
[----:B------:R-:W4:Y:S03]  /*5ef50*/  LDL.LU.64 R16, [R1+0x3098] ;  /* 0x0030980001107983 */ /* 0x000f260000300a00 */
[----:B------:R0:W-:Y:S02]  /*5ef60*/  STL [R1+0x3014], R10 ;  /* 0x0030140a01007387 */ /* 0x0001e40000100800 */
[----:B------:R1:W-:Y:S02]  /*5ef70*/  STL [R1+0x3010], R11 ;  /* 0x0030100b01007387 */ /* 0x0003e40000100800 */
[----:B------:R-:W2:Y:S01]  /*5ef80*/  LDL.LU R8, [R1+0x290] ;  /* 0x0002900001087983 */ /* 0x000ea20000300800 */
[----:B------:R-:W2:Y:S04]  /*5ef90*/  LDL.LU R9, [R1+0x294] ;  /* 0x0002940001097983 */ /* 0x000ea80000300800 */
[----:B0-----:R-:W2:Y:S01]  /*5efa0*/  LDL.LU R10, [R1+0x298] ;  /* 0x00029800010a7983 */ /* 0x001ea20000300800 */
[----:B-1----:R-:W2:Y:S01]  /*5efb0*/  LDL.LU R11, [R1+0x29c] ;  /* 0x00029c00010b7983 */ /* 0x002ea20000300800 */
[C---:B----4-:R-:W-:Y:S11]  /*5efc0*/  HMMA.16816.F32 R16, R24.reuse, R20, R16 ;  /* 0x000000141810723c */ /* 0x050ff60000001810 */
[----:B------:R-:W-:Y:S11]  /*5efd0*/  @!UPT UIADD3 URZ, URZ, URZ, URZ ;  /* 0x0000003f3f3ff290 */ /* 0x000ff6000fffe03f */
[----:B------:R-:W-:Y:S01]  /*5efe0*/  @!UPT UIADD3 URZ, URZ, URZ, URZ ;  /* 0x0000003f3f3ff290 */ /* 0x000fe2000fffe03f */
[----:B------:R0:W-:Y:S01]  /*5eff0*/  STL.64 [R1+0x2a0], R16 ;  /* 0x0002a01001007387 */ /* 0x0001e20000100a00 */
[----:B------:R1:W-:Y:S03]  /*5f000*/  STL.64 [R1+0x2a8], R18 ;  /* 0x0002a81201007387 */ /* 0x0003e60000100a00 */
[----:B0-----:R-:W4:Y:S01]  /*5f010*/  LDL.LU.64 R16, [R1+0x3090] ;  /* 0x0030900001107983 */ /* 0x001f220000300a00 */
[----:B-1----:R-:W-:Y:S02]  /*5f020*/  IMAD.MOV.U32 R19, RZ, RZ, R20 ;  /* 0x000000ffff137224 */ /* 0x002fe400078e0014 */
[----:B------:R-:W-:Y:S02]  /*5f030*/  IMAD.MOV.U32 R18, RZ, RZ, R21 ;  /* 0x000000ffff127224 */ /* 0x000fe400078e0015 */
[----:B------:R-:W2:Y:S02]  /*5f040*/  LDL.LU.64 R20, [R1+0x3088] ;  /* 0x0030880001147983 */ /* 0x000ea40000300a00 */
[C---:B--2---:R-:W-:Y:S11]  /*5f050*/  HMMA.16816.F32 R8, R24.reuse, R20, R8 ;  /* 0x000000141808723c */ /* 0x044ff60000001808 */
[----:B------:R-:W-:Y:S11]  /*5f060*/  @!UPT UIADD3 URZ, URZ, URZ, URZ ;  /* 0x0000003f3f3ff290 */ /* 0x000ff6000fffe03f */
[----:B------:R-:W-:Y:S01]  /*5f070*/  @!UPT UIADD3 URZ, URZ, URZ, URZ ;  /* 0x0000003f3f3ff290 */ /* 0x000fe2000fffe03f */
[----:B------:R-:W-:Y:S01]  /*5f080*/  STL.64 [R1+0x290], R8 ;  /* 0x0002900801007387 */ /* 0x000fe20000100a00 */
[----:B------:R0:W-:Y:S02]  /*5f090*/  STL.64 [R1+0x298], R10 ;  /* 0x0002980a01007387 */ /* 0x0001e40000100a00 */
[----:B------:R-:W2:Y:S02]  /*5f0a0*/  LDL.LU.64 R22, [R1+0x3080] ;  /* 0x0030800001167983 */ /* 0x000ea40000300a00 */
[----:B0-----:R-:W-:Y:S02]  /*5f0b0*/  IMAD.MOV.U32 R10, RZ, RZ, R20 ;  /* 0x000000ffff0a7224 */ /* 0x001fe400078e0014 */
[----:B------:R-:W-:Y:S02]  /*5f0c0*/  IMAD.MOV.U32 R11, RZ, RZ, R21 ;  /* 0x000000ffff0b7224 */ /* 0x000fe400078e0015 */
[----:B------:R-:W3:Y:S03]  /*5f0d0*/  LDL.LU.64 R20, [R1+0x3078] ;  /* 0x0030780001147983 */ /* 0x000ee60000300a00 */
[----:B------:R0:W-:Y:S02]  /*5f0e0*/  STL.64 [R1+0x3038], R10 ;  /* 0x0030380a01007387 */ /* 0x0001e40000100a00 */
[----:B------:R-:W4:Y:S02]  /*5f0f0*/  LDL.LU R8, [R1+0x270] ;  /* 0x0002700001087983 */ /* 0x000f240000300800 */
[----:B------:R-:W4:Y:S01]  /*5f100*/  LDL.LU R9, [R1+0x274] ;  /* 0x0002740001097983 */ /* 0x000f220000300800 */
[----:B0-----:R-:W4:Y:S01]  /*5f110*/  LDL.LU R10, [R1+0x278] ;  /* 0x00027800010a7983 */ /* 0x001f220000300800 */
[----:B---3--:R-:W-:Y:S11]  /*5f120*/  HMMA.16816.F32 R12, R24, R20, R12 ;  /* 0x00000014180c723c */ /* 0x008ff6000000180c */
[----:B------:R-:W-:Y:S11]  /*5f130*/  @!UPT UIADD3 URZ, URZ, URZ, URZ ;  /* 0x0000003f3f3ff290 */ /* 0x000ff6000fffe03f */
[----:B------:R-:W-:Y:S01]  /*5f140*/  @!UPT UIADD3 URZ, URZ, URZ, URZ ;  /* 0x0000003f3f3ff290 */ /* 0x000fe2000fffe03f */
[----:B------:R0:W-:Y:S01]  /*5f150*/  STL.64 [R1+0x288], R14 ;  /* 0x0002880e01007387 */ /* 0x0001e20000100a00 */
[----:B------:R-:W-:Y:S02]  /*5f160*/  IMAD.MOV.U32 R0, RZ, RZ, R12 ;  /* 0x000000ffff007224 */ /* 0x000fe400078e000c */
[----:B------:R-:W-:Y:S01]  /*5f170*/  IMAD.MOV.U32 R2, RZ, RZ, R13 ;  /* 0x000000ffff027224 */ /* 0x000fe200078e000d */
[----:B0-----:R-:W3:Y:S01]  /*5f180*/  LDL.LU.64 R14, [R1+0x3070] ;  /* 0x00307000010e7983 */ /* 0x001ee20000300a00 */
[----:B------:R-:W3:Y:S02]  /*5f190*/  LDL.LU.64 R12, [R1+0x3068] ;  /* 0x00306800010c7983 */ /* 0x000ee40000300a00 */
[----:B------:R-:W-:-:S07]  /*5f1a0*/  IMAD.MOV.U32 R11, RZ, RZ, R3 ;  /* 0x000000ffff0b7224 */ /* 0x000fce00078e0003 */
[C---:B----4-:R-:W-:Y:S01]  /*5f1b0*/  HMMA.16816.F32 R8, R24.reuse, R16, R8 ;  /* 0x000000101808723c */ /* 0x050fe20000001808 */
[----:B------:R-:W-:Y:S01]  /*5f1c0*/  STL.64 [R1+0x2fd0], R20 ;  /* 0x002fd01401007387 */ /* 0x000fe20000100a00 */
[----:B--2---:R-:W-:Y:S02]  /*5f1d0*/  STL.64 [R1+0x2ff8], R22 ;  /* 0x002ff81601007387 */ /* 0x004fe40000100a00 */
[----:B------:R-:W-:Y:S02]  /*5f1e0*/  STL [R1+0x2cbc], R2 ;  /* 0x002cbc0201007387 */ /* 0x000fe40000100800 */
[----:B------:R-:W-:Y:S11]  /*5f1f0*/  STL [R1+0x2cb8], R0 ;  /* 0x002cb80001007387 */ /* 0x000ff60000100800 */
[----:B------:R-:W-:Y:S06]  /*5f200*/  @!UPT UIADD3 URZ, URZ, URZ, URZ ;  /* 0x0000003f3f3ff290 */ /* 0x000fec000fffe03f */
[----:B------:R-:W-:Y:S01]  /*5f210*/  STL.64 [R1+0x270], R8 ;  /* 0x0002700801007387 */ /* 0x000fe20000100a00 */
[----:B------:R-:W-:Y:S02]  /*5f220*/  IMAD.MOV.U32 R3, RZ, RZ, R11 ;  /* 0x000000ffff037224 */ /* 0x000fe400078e000b */
[----:B------:R-:W-:Y:S02]  /*5f230*/  STL [R1+0x278], R10 ;  /* 0x0002780a01007387 */ /* 0x000fe40000100800 */
[----:B------:R0:W-:Y:S01]  /*5f240*/  STL.64 [R1+0x3008], R18 ;  /* 0x0030081201007387 */ /* 0x0001e20000100a00 */
[----:B------:R-:W-:Y:S01]  /*5f250*/  STL.64 [R1+0x3000], R16 ;  /* 0x0030001001007387 */ /* 0x000fe20000100a00 */
[----:B------:R-:W-:Y:S02]  /*5f260*/  STL [R1+0x2c38], R3 ;  /* 0x002c380301007387 */ /* 0x000fe40000100800 */
[----:B0-----:R-:W-:Y:S01]  /*5f270*/  IMAD.MOV.U32 R19, RZ, RZ, R28 ;  /* 0x000000ffff137224 */ /* 0x001fe200078e001c */
[----:B---3--:R-:W-:Y:S01]  /*5f280*/  HMMA.16816.F32 R4, R24, R12, R4 ;  /* 0x0000000c1804723c */ /* 0x008fe20000001804 */
[----:B------:R0:W-:Y:S04]  /*5f290*/  STL.64 [R1+0x3058], R12 ;  /* 0x0030580c01007387 */ /* 0x0001e80000100a00 */
[----:B0-----:R-:W2:Y:S11]  /*5f2a0*/  LDL.64 R12, [R1+0x30] ;  /* 0x00003000010c7983 */ /* 0x001eb60000100a00 */
[----:B------:R-:W-:Y:S07]  /*5f2b0*/  @!UPT UIADD3 URZ, URZ, URZ, URZ ;  /* 0x0000003f3f3ff290 */ /* 0x000fee000fffe03f */
[----:B------:R-:W-:Y:S01]  /*5f2c0*/  STL.64 [R1+0x260], R4 ;  /* 0x0002600401007387 */ /* 0x000fe20000100a00 */
[----:B------:R-:W-:Y:S02]  /*5f2d0*/  STL.64 [R1+0x268], R6 ;  /* 0x0002680601007387 */ /* 0x000fe40000100a00 */
[----:B------:R-:W3:Y:S02]  /*5f2e0*/  LDL.LU R16, [R1+0x400] ;  /* 0x0004000001107983 */ /* 0x000ee40000300800 */
[----:B------:R-:W3:Y:S01]  /*5f2f0*/  LDL.LU R17, [R1+0x404] ;  /* 0x0004040001117983 */ /* 0x000ee20000300800 */
[----:B------:R-:W4:Y:S01]  /*5f300*/  LDL.LU R18, [R1+0x408] ;  /* 0x0004080001127983 */ /* 0x000f220000300800 */
[----:B------:R-:W2:Y:S02]  /*5f310*/  LDL.LU R28, [R1+0x3060] ;  /* 0x00306000011c7983 */ /* 0x000ea40000300800 */
[----:B------:R-:W3:Y:S02]  /*5f320*/  LDL.LU R8, [R1+0x430] ;  /* 0x0004300001087983 */ /* 0x000ee40000300800 */
[----:B------:R-:W3:Y:S01]  /*5f330*/  LDL.LU R9, [R1+0x434] ;  /* 0x0004340001097983 */ /* 0x000ee20000300800 */
[----:B------:R-:W3:Y:S01]  /*5f340*/  LDL.LU R10, [R1+0x438] ;  /* 0x00043800010a7983 */ /* 0x000ee20000300800 */
[----:B------:R-:W3:Y:S03]  /*5f350*/  LDL.LU R11, [R1+0x43c] ;  /* 0x00043c00010b7983 */ /* 0x000ee60000300800 */
[----:B--2---:R-:W0:Y:S04]  /*5f360*/  LDSM.16.MT88.4 R4, [R28+0x22000] ;  /* 0x022000001c04783b */ /* 0x004e280000004200 */
[----:B---3--:R-:W-:Y:S01]  /*5f370*/  STL.64 [R1+0x3050], R10 ;  /* 0x0030500a01007387 */ /* 0x008fe20000100a00 */
[----:B------:R1:W-:Y:S03]  /*5f380*/  STL.64 [R1+0x3048], R8 ;  /* 0x0030480801007387 */ /* 0x0003e60000100a00 */
[----:B-1----:R-:W2:Y:S01]  /*5f390*/  LDL.LU R8, [R1+0x250] ;  /* 0x0002500001087983 */ /* 0x002ea20000300800 */
[----:B------:R-:W2:Y:S02]  /*5f3a0*/  LDL.LU R9, [R1+0x254] ;  /* 0x0002540001097983 */ /* 0x000ea40000300800 */
[----:B------:R-:W2:Y:S02]  /*5f3b0*/  LDL.LU R10, [R1+0x258] ;  /* 0x00025800010a7983 */ /* 0x000ea40000300800 */
[----:B------:R-:W2:Y:S01]  /*5f3c0*/  LDL.LU R11, [R1+0x25c] ;  /* 0x00025c00010b7983 */ /* 0x000ea20000300800 */
[----:B----4-:R-:W-:Y:S01]  /*5f3d0*/  STL.64 [R1+0x3020], R18 ;  /* 0x0030201201007387 */ /* 0x010fe20000100a00 */
[----:B------:R1:W-:Y:S03]  /*5f3e0*/  STL.64 [R1+0x3018], R16 ;  /* 0x0030181001007387 */ /* 0x0003e60000100a00 */
[----:B-1----:R-:W3:Y:S04]  /*5f3f0*/  LDL.64 R16, [R1+0x1c0] ;  /* 0x0001c00001107983 */ /* 0x002ee80000100a00 */
[----:B---3--:R1:W-:Y:S02]  /*5f400*/  STL.64 [R1+0x3028], R16 ;  /* 0x0030281001007387 */ /* 0x0083e40000100a00 */
[----:B-1----:R-:W-:-:S02]  /*5f410*/  IMAD.MOV.U32 R16, RZ, RZ, R15 ;  /* 0x000000ffff107224 */ /* 0x002fc400078e000f */
[----:B------:R-:W-:-:S05]  /*5f420*/  IMAD.MOV.U32 R17, RZ, RZ, R14 ;  /* 0x000000ffff117224 */ /* 0x000fca00078e000e */
[----:B------:R1:W-:Y:S01]  /*5f430*/  STL.64 [R1+0x3040], R16 ;  /* 0x0030401001007387 */ /* 0x0003e20000100a00 */
[----:B------:R-:W3:Y:S01]  /*5f440*/  LDL.64 R20, [R1+0x1a0] ;  /* 0x0001a00001147983 */ /* 0x000ee20000100a00 */
[----:B--2---:R-:W-:Y:S02]  /*5f450*/  HMMA.16816.F32 R8, R24, R12, R8 ;  /* 0x0000000c1808723c */ /* 0x004fe40000001808 */
[----:B-1----:R-:W2:Y:S01]  /*5f460*/  LDL.64 R16, [R1+0x1e0] ;  /* 0x0001e00001107983 */ /* 0x002ea20000100a00 */
[----:B------:R-:W-:Y:S02]  /*5f470*/  IMAD.MOV.U32 R2, RZ, RZ, R12 ;  /* 0x000000ffff027224 */ /* 0x000fe400078e000c */
[----:B------:R-:W-:Y:S11]  /*5f480*/  IMAD.MOV.U32 R0, RZ, RZ, R13 ;  /* 0x000000ffff007224 */ /* 0x000ff600078e000d */
[----:B------:R-:W-:Y:S08]  /*5f490*/  @!UPT UIADD3 URZ, URZ, URZ, URZ ;  /* 0x0000003f3f3ff290 */ /* 0x000ff0000fffe03f */
[----:B------:R-:W-:Y:S02]  /*5f4a0*/  IMAD.MOV.U32 R14, RZ, RZ, R10 ;  /* 0x000000ffff0e7224 */ /* 0x000fe400078e000a */
[----:B------:R-:W-:Y:S01]  /*5f4b0*/  IMAD.MOV.U32 R15, RZ, RZ, R11 ;  /* 0x000000ffff0f7224 */ /* 0x000fe200078e000b */
[----:B---3--:R1:W-:Y:S04]  /*5f4c0*/  STL.64 [R1+0x3030], R20 ;  /* 0x0030301401007387 */ /* 0x0083e80000100a00 */
[----:B-1----:R-:W3:Y:S01]  /*5f4d0*/  LDL.LU R20, [R1+0x420] ;  /* 0x0004200001147983 */ /* 0x002ee20000300800 */
[----:B------:R-:W3:Y:S02]  /*5f4e0*/  LDL.LU R21, [R1+0x424] ;  /* 0x0004240001157983 */ /* 0x000ee40000300800 */
[----:B------:R-:W3:Y:S02]  /*5f4f0*/  LDL.LU R22, [R1+0x428] ;  /* 0x0004280001167983 */ /* 0x000ee40000300800 */
[----:B------:R-:W3:Y:S01]  /*5f500*/  LDL.LU R23, [R1+0x42c] ;  /* 0x00042c0001177983 */ /* 0x000ee20000300800 */
[----:B0-----:R-:W-:Y:S01]  /*5f510*/  STL.64 [R1+0x2e58], R6 ;  /* 0x002e580601007387 */ /* 0x001fe20000100a00 */
[----:B------:R0:W-:Y:S03]  /*5f520*/  STL.64 [R1+0x2e50], R4 ;  /* 0x002e500401007387 */ /* 0x0001e60000100a00 */
[----:B0-----:R-:W4:Y:S01]  /*5f530*/  LDL.LU R4, [R1+0x410] ;  /* 0x0004100001047983 */ /* 0x001f220000300800 */
[----:B------:R-:W4:Y:S02]  /*5f540*/  LDL.LU R5, [R1+0x414] ;  /* 0x0004140001057983 */ /* 0x000f240000300800 */
[----:B------:R-:W4:Y:S02]  /*5f550*/  LDL.LU R6, [R1+0x418] ;  /* 0x0004180001067983 */ /* 0x000f240000300800 */
[----:B------:R-:W-:Y:S01]  /*5f560*/  STL [R1+0x2bf4], R28 ;  /* 0x002bf41c01007387 */ /* 0x000fe20000100800 */
[----:B------:R-:W3:Y:S01]  /*5f570*/  LDL.LU.64 R12, [R1+0x3058] ;  /* 0x00305800010c7983 */ /* 0x000ee20000300a00 */
[----:B------:R0:W-:Y:S02]  /*5f580*/  STL.64 [R1+0x250], R8 ;  /* 0x0002500801007387 */ /* 0x0001e40000100a00 */
[----:B------:R-:W3:Y:S01]  /*5f590*/  LDL.LU.64 R10, [R1+0x3050] ;  /* 0x00305000010a7983 */ /* 0x000ee20000300a00 */
[----:B0-----:R-:W3:Y:S01]  /*5f5a0*/  LDL.LU.64 R8, [R1+0x3048] ;  /* 0x0030480001087983 */ /* 0x001ee20000300a00 */
[----:B------:R-:W-:Y:S02]  /*5f5b0*/  STL [R1+0x2f44], R0 ;  /* 0x002f440001007387 */ /* 0x000fe40000100800 */
[----:B------:R-:W-:Y:S02]  /*5f5c0*/  STL [R1+0x2f40], R2 ;  /* 0x002f400201007387 */ /* 0x000fe40000100800 */
[----:B------:R-:W-:Y:S01]  /*5f5d0*/  STL [R1+0x2cc4], R15 ;  /* 0x002cc40f01007387 */ /* 0x000fe20000100800 */
[----:B------:R0:W-:Y:S01]  /*5f5e0*/  STL [R1+0x2cc0], R14 ;  /* 0x002cc00e01007387 */ /* 0x0001e20000100800 */
[----:B--2---:R-:W-:-:S02]  /*5f5f0*/  IMAD.MOV.U32 R3, RZ, RZ, R17 ;  /* 0x000000ffff037224 */ /* 0x004fc400078e0011 */
[----:B0-----:R-:W-:Y:S01]  /*5f600*/  IMAD.MOV.U32 R14, RZ, RZ, R16 ;  /* 0x000000ffff0e7224 */ /* 0x001fe200078e0010 */
[C---:B---3--:R-:W-:Y:S01]  /*5f610*/  HMMA.16816.F32 R8, R24.reuse, R16, R8 ;  /* 0x000000101808723c */ /* 0x048fe20000001808 */
[----:B------:R-:W2:Y:S11]  /*5f620*/  LDL.LU.64 R16, [R1+0x3040] ;  /* 0x0030400001107983 */ /* 0x000eb60000300a00 */
[----:B------:R-:W-:Y:S11]  /*5f630*/  @!UPT UIADD3 URZ, URZ, URZ, URZ ;  /* 0x0000003f3f3ff290 */ /* 0x000ff6000fffe03f */
[----:B------:R-:W-:Y:S01]  /*5f640*/  STL [R1+0x430], R8 ;  /* 0x0004300801007387 */ /* 0x000fe20000100800 */
[----:B------:R0:W-:Y:S02]  /*5f650*/  STL.64 [R1+0x438], R10 ;  /* 0x0004380a01007387 */ /* 0x0001e40000100a00 */
[----:B------:R-:W-:Y:S01]  /*5f660*/  IMAD.MOV.U32 R28, RZ, RZ, R9 ;  /* 0x000000ffff1c7224 */ /* 0x000fe200078e0009 */
[----:B0-----:R-:W3:Y:S01]  /*5f670*/  LDL.LU.64 R10, [R1+0x3038] ;  /* 0x00303800010a7983 */ /* 0x001ee20000300a00 */
[----:B------:R-:W3:Y:S02]  /*5f680*/  LDL.64 R8, [R1+0x190] ;  /* 0x0001900001087983 */ /* 0x000ee40000100a00 */
[----:B------:R-:W-:Y:S02]  /*5f690*/  STL [R1+0x2f4c], R3 ;  /* 0x002f4c0301007387 */ /* 0x000fe40000100800 */
[----:B------:R-:W-:Y:S01]  /*5f6a0*/  STL [R1+0x2f48], R14 ;  /* 0x002f480e01007387 */ /* 0x000fe20000100800 */
[----:B------:R-:W-:Y:S01]  /*5f6b0*/  STL [R1+0x2c3c], R28 ;  /* 0x002c3c1c01007387 */ /* 0x000fe20000100800 */
[C---:B--2---:R-:W-:Y:S03]  /*5f6c0*/  HMMA.16816.F32 R16, R24.reuse, R16, R20 ;  /* 0x000000101810723c */ /* 0x044fe60000001814 */
[----:B------:R-:W2:Y:S11]  /*5f6d0*/  LDL.LU.64 R20, [R1+0x3030] ;  /* 0x0030300001147983 */ /* 0x000eb60000300a00 */
[----:B------:R-:W-:Y:S09]  /*5f6e0*/  @!UPT UIADD3 URZ, URZ, URZ, URZ ;  /* 0x0000003f3f3ff290 */ /* 0x000ff2000fffe03f */
[----:B------:R0:W-:Y:S01]  /*5f6f0*/  STL.64 [R1+0x420], R16 ;  /* 0x0004201001007387 */ /* 0x0001e20000100a00 */
[----:B------:R1:W-:Y:S03]  /*5f700*/  STL.64 [R1+0x428], R18 ;  /* 0x0004281201007387 */ /* 0x0003e60000100a00 */
[----:B0-----:R-:W4:Y:S01]  /*5f710*/  LDL.LU.64 R16, [R1+0x3028] ;  /* 0x0030280001107983 */ /* 0x001f220000300a00 */
[----:B------:R-:W-:Y:S02]  /*5f720*/  IMAD.MOV.U32 R7, RZ, RZ, R29 ;  /* 0x000000ffff077224 */ /* 0x000fe400078e001d */
[----:B-1----:R-:W2:Y:S05]  /*5f730*/  LDL.LU.64 R18, [R1+0x3020] ;  /* 0x0030200001127983 */ /* 0x002eaa0000300a00 */
[----:B----4-:R-:W-:Y:S01]  /*5f740*/  HMMA.16816.F32 R4, R24, R16, R4 ;  /* 0x000000101804723c */ /* 0x010fe20000001804 */
[----:B------:R-:W-:-:S02]  /*5f750*/  IMAD.MOV.U32 R28, RZ, RZ, R16 ;  /* 0x000000ffff1c7224 */ /* 0x000fc400078e0010 */
[----:B------:R-:W-:Y:S02]  /*5f760*/  IMAD.MOV.U32 R15, RZ, RZ, R17 ;  /* 0x000000ffff0f7224 */ /* 0x000fe400078e0011 */
[----:B------:R-:W2:Y:S11]  /*5f770*/  LDL.LU.64 R16, [R1+0x3018] ;  /* 0x0030180001107983 */ /* 0x000eb60000300a00 */
[----:B------:R-:W-:Y:S07]  /*5f780*/  @!UPT UIADD3 URZ, URZ, URZ, URZ ;  /* 0x0000003f3f3ff290 */ /* 0x000fee000fffe03f */
[----:B------:R3:W-:Y:S01]  /*5f790*/  STL.64 [R1+0x410], R4 ;  /* 0x0004100401007387 */ /* 0x0007e20000100a00 */
[----:B------:R-:W-:Y:S02]  /*5f7a0*/  STL [R1+0x418], R6 ;  /* 0x0004180601007387 */ /* 0x000fe40000100800 */
[----:B---3--:R-:W-:Y:S02]  /*5f7b0*/  IMAD.MOV.U32 R4, RZ, RZ, R10 ;  /* 0x000000ffff047224 */ /* 0x008fe400078e000a */
[----:B------:R-:W-:Y:S01]  /*5f7c0*/  IMAD.MOV.U32 R5, RZ, RZ, R11 ;  /* 0x000000ffff057224 */ /* 0x000fe200078e000b */
[----:B------:R-:W3:Y:S01]  /*5f7d0*/  LDL.LU R10, [R1+0x3014] ;  /* 0x00301400010a7983 */ /* 0x000ee20000300800 */
[----:B------:R-:W4:Y:S03]  /*5f7e0*/  LDL.LU R11, [R1+0x3010] ;  /* 0x00301000010b7983 */ /* 0x000f260000300800 */
[----:B------:R0:W-:Y:S04]  /*5f7f0*/  STL.64 [R1+0x2f80], R4 ;  /* 0x002f800401007387 */ /* 0x0001e80000100a00 */
[----:B0-----:R-:W2:Y:S01]  /*5f800*/  LDL.64 R4, [R1+0x1b0] ;  /* 0x0001b00001047983 */ /* 0x001ea20000100a00 */
[----:B------:R-:W-:-:S02]  /*5f810*/  IMAD.MOV.U32 R29, RZ, RZ, R7 ;  /* 0x000000ffff1d7224 */ /* 0x000fc400078e0007 */
[----:B------:R-:W-:Y:S02]  /*5f820*/  STL [R1+0x2f54], R15 ;  /* 0x002f540f01007387 */ /* 0x000fe40000100800 */
[----:B------:R-:W-:Y:S01]  /*5f830*/  STL [R1+0x2f50], R28 ;  /* 0x002f501c01007387 */ /* 0x000fe20000100800 */
[----:B------:R-:W-:Y:S01]  /*5f840*/  STL [R1+0x2bf0], R29 ;  /* 0x002bf01d01007387 */ /* 0x000fe20000100800 */
[----:B--2---:R-:W-:Y:S11]  /*5f850*/  HMMA.16816.F32 R16, R24, R4, R16 ;  /* 0x000000041810723c */ /* 0x004ff60000001810 */
[----:B------:R-:W-:Y:S11]  /*5f860*/  @!UPT UIADD3 URZ, URZ, URZ, URZ ;  /* 0x0000003f3f3ff290 */ /* 0x000ff6000fffe03f */
[----:B------:R-:W-:Y:S01]  /*5f870*/  @!UPT UIADD3 URZ, URZ, URZ, URZ ;  /* 0x0000003f3f3ff290 */ /* 0x000fe2000fffe03f */
[----:B------:R-:W-:Y:S01]  /*5f880*/  STL.64 [R1+0x400], R16 ;  /* 0x0004001001007387 */ /* 0x000fe20000100a00 */
[----:B------:R0:W-:Y:S03]  /*5f890*/  STL.64 [R1+0x408], R18 ;  /* 0x0004081201007387 */ /* 0x0001e60000100a00 */
[----:B0-----:R-:W2:Y:S01]  /*5f8a0*/  LDL.LU.64 R18, [R1+0x3008] ;  /* 0x0030080001127983 */ /* 0x001ea20000300a00 */
[----:B------:R-:W-:Y:S02]  /*5f8b0*/  IMAD.MOV.U32 R0, RZ, RZ, R4 ;  /* 0x000000ffff007224 */ /* 0x000fe400078e0004 */
[----:B------:R-:W-:Y:S02]  /*5f8c0*/  IMAD.MOV.U32 R2, RZ, RZ, R5 ;  /* 0x000000ffff027224 */ /* 0x000fe400078e0005 */
[----:B------:R-:W3:Y:S02]  /*5f8d0*/  LDL.LU.64 R16, [R1+0x3000] ;  /* 0x0030000001107983 */ /* 0x000ee40000300a00 */
[----:B--2---:R-:W-:-:S02]  /*5f8e0*/  IMAD.MOV.U32 R4, RZ, RZ, R19 ;  /* 0x000000ffff047224 */ /* 0x004fc400078e0013 */
[----:B------:R-:W-:-:S05]  /*5f8f0*/  IMAD.MOV.U32 R5, RZ, RZ, R18 ;  /* 0x000000ffff057224 */ /* 0x000fca00078e0012 */
[----:B------:R0:W-:Y:S04]  /*5f900*/  STL.64 [R1+0x2f98], R4 ;  /* 0x002f980401007387 */ /* 0x0001e80000100a00 */
[----:B0-----:R-:W2:Y:S01]  /*5f910*/  LDL.LU R4, [R1+0x3f0] ;  /* 0x0003f00001047983 */ /* 0x001ea20000300800 */
[----:B------:R-:W2:Y:S02]  /*5f920*/  LDL.LU R5, [R1+0x3f4] ;  /* 0x0003f40001057983 */ /* 0x000ea40000300800 */
[----:B------:R-:W2:Y:S02]  /*5f930*/  LDL.LU R6, [R1+0x3f8] ;  /* 0x0003f80001067983 */ /* 0x000ea40000300800 */
[----:B------:R-:W2:Y:S02]  /*5f940*/  LDL.LU R7, [R1+0x3fc] ;  /* 0x0003fc0001077983 */ /* 0x000ea40000300800 */
[----:B------:R-:W-:Y:S01]  /*5f950*/  IMAD.MOV.U32 R14, RZ, RZ, R21 ;  /* 0x000000ffff0e7224 */ /* 0x000fe200078e0015 */
[----:B------:R-:W3:Y:S01]  /*5f960*/  LDL.LU.64 R22, [R1+0x2ff8] ;  /* 0x002ff80001167983 */ /* 0x000ee20000300a00 */
[----:B--2---:R-:W-:Y:S11]  /*5f970*/  HMMA.16816.F32 R4, R24, R20, R4 ;  /* 0x000000141804723c */ /* 0x004ff60000001804 */
[----:B------:R-:W-:Y:S11]  /*5f980*/  @!UPT UIADD3 URZ, URZ, URZ, URZ ;  /* 0x0000003f3f3ff290 */ /* 0x000ff6000fffe03f */
[----:B------:R-:W-:Y:S01]  /*5f990*/  @!UPT UIADD3 URZ, URZ, URZ, URZ ;  /* 0x0000003f3f3ff290 */ /* 0x000fe2000fffe03f */
[----:B------:R-:W-:Y:S01]  /*5f9a0*/  STL.64 [R1+0x3f0], R4 ;  /* 0x0003f00401007387 */ /* 0x000fe20000100a00 */
[----:B------:R-:W-:Y:S02]  /*5f9b0*/  STL [R1+0x3f8], R6 ;  /* 0x0003f80601007387 */ /* 0x000fe40000100800 */
[----:B------:R-:W-:Y:S02]  /*5f9c0*/  STL [R1+0x2ff0], R14 ;  /* 0x002ff00e01007387 */ /* 0x000fe40000100800 */
[----:B------:R0:W-:Y:S02]  /*5f9d0*/  STL.64 [R1+0x2fe8], R12 ;  /* 0x002fe80c01007387 */ /* 0x0001e40000100a00 */
[----:B0-----:R-:W2:Y:S01]  /*5f9e0*/  LDL.LU R12, [R1+0x3e0] ;  /* 0x0003e000010c7983 */ /* 0x001ea20000300800 */
[----:B------:R-:W2:Y:S02]  /*5f9f0*/  LDL.LU R13, [R1+0x3e4] ;  /* 0x0003e400010d7983 */ /* 0x000ea40000300800 */
[----:B------:R-:W2:Y:S02]  /*5fa00*/  LDL.LU R14, [R1+0x3e8] ;  /* 0x0003e800010e7983 */ /* 0x000ea40000300800 */
[----:B------:R-:W2:Y:S02]  /*5fa10*/  LDL.LU R15, [R1+0x3ec] ;  /* 0x0003ec00010f7983 */ /* 0x000ea40000300800 */
[----:B----4-:R-:W-:-:S02]  /*5fa20*/  IMAD.MOV.U32 R4, RZ, RZ, R11 ;  /* 0x000000ffff047224 */ /* 0x010fc400078e000b */
[----:B---3--:R-:W-:Y:S02]  /*5fa30*/  IMAD.MOV.U32 R5, RZ, RZ, R10 ;  /* 0x000000ffff057224 */ /* 0x008fe400078e000a */
[----:B------:R-:W-:-:S03]  /*5fa40*/  IMAD.MOV.U32 R29, RZ, RZ, R7 ;  /* 0x000000ffff1d7224 */ /* 0x000fc600078e0007 */
[----:B------:R-:W-:Y:S02]  /*5fa50*/  STL.64 [R1+0x2fc0], R4 ;  /* 0x002fc00401007387 */ /* 0x000fe40000100a00 */
[----:B------:R0:W-:Y:S02]  /*5fa60*/  STL [R1+0x2cc8], R29 ;  /* 0x002cc81d01007387 */ /* 0x0001e40000100800 */
[----:B------:R-:W-:Y:S02]  /*5fa70*/  IMAD.MOV.U32 R3, RZ, RZ, R20 ;  /* 0x000000ffff037224 */ /* 0x000fe400078e0014 */
[----:B------:R-:W-:Y:S02]  /*5fa80*/  IMAD.MOV.U32 R18, RZ, RZ, R9 ;  /* 0x000000ffff127224 */ /* 0x000fe400078e0009 */
[----:B------:R-:W-:Y:S01]  /*5fa90*/  IMAD.MOV.U32 R19, RZ, RZ, R8 ;  /* 0x000000ffff137224 */ /* 0x000fe200078e0008 */
[----:B0-----:R-:W3:Y:S01]  /*5faa0*/  LDL R29, [R1+0x1bc0] ;  /* 0x001bc000011d7983 */ /* 0x001ee20000100800 */
[----:B--2---:R-:W-:Y:S07]  /*5fab0*/  HMMA.16816.F32 R4, R24, R8, R12 ;  /* 0x000000081804723c */ /* 0x004fee000000180c */
[----:B------:R-:W-:-:S02]  /*5fac0*/  IMAD.MOV.U32 R9, RZ, RZ, R22 ;  /* 0x000000ffff097224 */ /* 0x000fc400078e0016 */
[----:B------:R-:W-:Y:S11]  /*5fad0*/  IMAD.MOV.U32 R8, RZ, RZ, R23 ;  /* 0x000000ffff087224 */ /* 0x000ff600078e0017 */
[----:B------:R-:W-:Y:S03]  /*5fae0*/  @!UPT UIADD3 URZ, URZ, URZ, URZ ;  /* 0x0000003f3f3ff290 */ /* 0x000fe6000fffe03f */
[----:B------:R-:W-:Y:S01]  /*5faf0*/  STL.64 [R1+0x3e0], R4 ;  /* 0x0003e00401007387 */ /* 0x000fe20000100a00 */
[----:B------:R-:W-:Y:S02]  /*5fb00*/  STL.64 [R1+0x3e8], R6 ;  /* 0x0003e80601007387 */ /* 0x000fe40000100a00 */
[----:B------:R-:W2:Y:S02]  /*5fb10*/  LDL.LU R20, [R1+0x3c0] ;  /* 0x0003c00001147983 */ /* 0x000ea40000300800 */
[----:B------:R-:W2:Y:S01]  /*5fb20*/  LDL.LU R21, [R1+0x3c4] ;  /* 0x0003c40001157983 */ /* 0x000ea20000300800 */
[----:B------:R-:W4:Y:S01]  /*5fb30*/  LDL.LU R22, [R1+0x3c8] ;  /* 0x0003c80001167983 */ /* 0x000f220000300800 */
[----:B------:R-:W4:Y:S02]  /*5fb40*/  LDL.LU R23, [R1+0x3cc] ;  /* 0x0003cc0001177983 */ /* 0x000f240000300800 */
[----:B------:R-:W2:Y:S02]  /*5fb50*/  LDL.LU R12, [R1+0x3d0] ;  /* 0x0003d000010c7983 */ /* 0x000ea40000300800 */
[----:B------:R-:W3:Y:S01]  /*5fb60*/  LDL.LU R13, [R1+0x3d4] ;  /* 0x0003d400010d7983 */ /* 0x000ee20000300800 */
[----:B------:R-:W3:Y:S01]  /*5fb70*/  LDL.LU R14, [R1+0x3d8] ;  /* 0x0003d800010e7983 */ /* 0x000ee20000300800 */
[----:B------:R-:W3:Y:S03]  /*5fb80*/  LDL.LU R15, [R1+0x3dc] ;  /* 0x0003dc00010f7983 */ /* 0x000ee60000300800 */
[----:B----4-:R-:W-:Y:S01]  /*5fb90*/  STL.64 [R1+0x2fe0], R22 ;  /* 0x002fe01601007387 */ /* 0x010fe20000100a00 */
[----:B--2---:R0:W-:Y:S03]  /*5fba0*/  STL.64 [R1+0x2fd8], R20 ;  /* 0x002fd81401007387 */ /* 0x0041e60000100a00 */
[----:B0-----:R-:W3:Y:S01]  /*5fbb0*/  LDL.64 R20, [R1+0x180] ;  /* 0x0001800001147983 */ /* 0x001ee20000100a00 */
[----:B------:R0:W-:Y:S03]  /*5fbc0*/  STL.64 [R1+0x2fc8], R8 ;  /* 0x002fc80801007387 */ /* 0x0001e60000100a00 */
[----:B0-----:R-:W2:Y:S01]  /*5fbd0*/  LDL.64 R8, [R1+0x170] ;  /* 0x0001700001087983 */ /* 0x001ea20000100a00 */
[----:B------:R-:W4:Y:S02]  /*5fbe0*/  LDL.LU R4, [R1+0x240] ;  /* 0x0002400001047983 */ /* 0x000f240000300800 */
[----:B------:R-:W4:Y:S02]  /*5fbf0*/  LDL.LU R5, [R1+0x244] ;  /* 0x0002440001057983 */ /* 0x000f240000300800 */
[----:B------:R-:W4:Y:S01]  /*5fc00*/  LDL.LU R6, [R1+0x248] ;  /* 0x0002480001067983 */ /* 0x000f220000300800 */
[----:B------:R-:W4:Y:S01]  /*5fc10*/  LDL.LU R7, [R1+0x24c] ;  /* 0x00024c0001077983 */ /* 0x000f220000300800 */
[----:B------:R-:W-:Y:S02]  /*5fc20*/  STL.64 [R1+0x2f60], R18 ;  /* 0x002f601201007387 */ /* 0x000fe40000100a00 */
        /* <DEDUP_REMOVED lines=11> */
[----:B---3--:R-:W-:Y:S01]  /*5fce0*/  HMMA.16816.F32 R12, R24, R20, R12 ;  /* 0x00000014180c723c */ /* 0x008fe2000000180c */
[----:B--2---:R-:W-:Y:S01]  /*5fcf0*/  STL.64 [R1+0x2f90], R18 ;  /* 0x002f901201007387 */ /* 0x004fe20000100a00 */
[----:B------:R0:W-:Y:S03]  /*5fd00*/  STL.64 [R1+0x2f88], R16 ;  /* 0x002f881001007387 */ /* 0x0001e60000100a00 */
[----:B0-----:R-:W2:Y:S01]  /*5fd10*/  LDL.LU R16, [R1+0x3a0] ;  /* 0x0003a00001107983 */ /* 0x001ea20000300800 */
[----:B------:R-:W2:Y:S02]  /*5fd20*/  LDL.LU R17, [R1+0x3a4] ;  /* 0x0003a40001117983 */ /* 0x000ea40000300800 */
[----:B------:R-:W3:Y:S02]  /*5fd30*/  LDL.LU R18, [R1+0x3a8] ;  /* 0x0003a80001127983 */ /* 0x000ee40000300800 */
[----:B------:R-:W3:Y:S02]  /*5fd40*/  LDL.LU R19, [R1+0x3ac] ;  /* 0x0003ac0001137983 */ /* 0x000ee40000300800 */
[----:B------:R-:W-:Y:S01]  /*5fd50*/  IMAD.MOV.U32 R28, RZ, RZ, R21 ;  /* 0x000000ffff1c7224 */ /* 0x000fe200078e0015 */
[----:B---3--:R-:W-:Y:S01]  /*5fd60*/  STL.64 [R1+0x2fa8], R18 ;  /* 0x002fa81201007387 */ /* 0x008fe20000100a00 */
[----:B--2---:R0:W-:Y:S03]  /*5fd70*/  STL.64 [R1+0x2fa0], R16 ;  /* 0x002fa01001007387 */ /* 0x0041e60000100a00 */
[----:B0-----:R-:W2:Y:S01]  /*5fd80*/  LDL.LU R16, [R1+0x3b0] ;  /* 0x0003b00001107983 */ /* 0x001ea20000300800 */
[----:B------:R-:W2:Y:S02]  /*5fd90*/  LDL.LU R17, [R1+0x3b4] ;  /* 0x0003b40001117983 */ /* 0x000ea40000300800 */
[----:B------:R-:W2:Y:S02]  /*5fda0*/  LDL.LU R18, [R1+0x3b8] ;  /* 0x0003b80001127983 */ /* 0x000ea40000300800 */
[----:B------:R-:W2:Y:S01]  /*5fdb0*/  LDL.LU R19, [R1+0x3bc] ;  /* 0x0003bc0001137983 */ /* 0x000ea20000300800 */
[----:B------:R-:W-:Y:S01]  /*5fdc0*/  STL.64 [R1+0x3d0], R12 ;  /* 0x0003d00c01007387 */ /* 0x000fe20000100a00 */
[----:B------:R0:W-:Y:S03]  /*5fdd0*/  STL.64 [R1+0x3d8], R14 ;  /* 0x0003d80e01007387 */ /* 0x0001e60000100a00 */
[----:B0-----:R-:W3:Y:S01]  /*5fde0*/  LDL.LU R14, [R1+0x2ff0] ;  /* 0x002ff000010e7983 */ /* 0x001ee20000300800 */
[----:B------:R-:W2:Y:S02]  /*5fdf0*/  LDL.LU.64 R12, [R1+0x2fe8] ;  /* 0x002fe800010c7983 */ /* 0x000ea40000300a00 */
[----:B------:R-:W-:-:S02]  /*5fe00*/  IMAD.MOV.U32 R15, RZ, RZ, R20 ;  /* 0x000000ffff0f7224 */ /* 0x000fc400078e0014 */
[----:B------:R-:W2:Y:S01]  /*5fe10*/  LDL.LU.64 R22, [R1+0x2fe0] ;  /* 0x002fe00001167983 */ /* 0x000ea20000300a00 */
        /* <DEDUP_REMOVED lines=10> */
[----:B----4-:R-:W-:Y:S02]  /*5fec0*/  HMMA.16816.F32 R24, R24, R8, R4 ;  /* 0x000000081818723c */ /* 0x010fe40000001804 */
        /* <DEDUP_REMOVED lines=10> */
[C---:B----4-:R-:W-:Y:S01]  /*5ff70*/  HMMA.16816.F32 R4, R8.reuse, R4, R16 ;  /* 0x000000040804723c */ /* 0x050fe20000001810 */
[----:B------:R-:W4:Y:S01]  /*5ff80*/  LDL.LU.64 R18, [R1+0x2fa8] ;  /* 0x002fa80001127983 */ /* 0x000f220000300a00 */
[----:B------:R-:W4:Y:S11]  /*5ff90*/  LDL.LU.64 R16, [R1+0x2fa0] ;  /* 0x002fa00001107983 */ /* 0x000f360000300a00 */
[----:B------:R-:W-:Y:S10]  /*5ffa0*/  @!UPT UIADD3 URZ, URZ, URZ, URZ ;  /* 0x0000003f3f3ff290 */ /* 0x000ff4000fffe03f */
        /* <DEDUP_REMOVED lines=11> */
[----:B------:R-:W2:Y:S01]  /*60060*/  LDL.LU.64 R18, [R1+0x2f78] ;  /* 0x002f780001127983 */ /* 0x000ea20000300a00 */
[----:B------:R-:W2:Y:S11]  /*60070*/  LDL.LU.64 R16, [R1+0x2f70] ;  /* 0x002f700001107983 */ /* 0x000eb60000300a00 */
[----:B------:R-:W-:Y:S09]  /*60080*/  @!UPT UIADD3 URZ, URZ, URZ, URZ ;  /* 0x0000003f3f3ff290 */ /* 0x000ff2000fffe03f */
[----:B------:R0:W-:Y:S01]  /*60090*/  STL.64 [R1+0x390], R4 ;  /* 0x0003900401007387 */ /* 0x0001e20000100a00 */
[----:B------:R1:W-:Y:S03]  /*600a0*/  STL.64 [R1+0x398], R6 ;  /* 0x0003980601007387 */ /* 0x0003e60000100a00 */
[----:B0-----:R-:W4:Y:S01]  /*600b0*/  LDL.LU R4, [R1+0x230] ;  /* 0x0002300001047983 */ /* 0x001f220000300800 */
[----:B------:R-:W4:Y:S02]  /*600c0*/  LDL.LU R5, [R1+0x234] ;  /* 0x0002340001057983 */ /* 0x000f240000300800 */
[----:B-1----:R-:W3:Y:S02]  /*600d0*/  LDL.LU R6, [R1+0x238] ;  /* 0x0002380001067983 */ /* 0x002ee40000300800 */
[----:B------:R-:W3:Y:S01]  /*600e0*/  LDL.LU R7, [R1+0x23c] ;  /* 0x00023c0001077983 */ /* 0x000ee20000300800 */
[----:B--2---:R-:W-:Y:S01]  /*600f0*/  HMMA.16816.F32 R16, R8, R20, R16 ;  /* 0x000000140810723c */ /* 0x004fe20000001810 */
[----:B---3--:R-:W-:Y:S01]  /*60100*/  STL.64 [R1+0x2e68], R6 ;  /* 0x002e680601007387 */ /* 0x008fe20000100a00 */
[----:B----4-:R0:W-:Y:S02]  /*60110*/  STL.64 [R1+0x2e60], R4 ;  /* 0x002e600401007387 */ /* 0x0101e40000100a00 */
[----:B0-----:R-:W-:-:S02]  /*60120*/  IMAD.MOV.U32 R4, RZ, RZ, R22 ;  /* 0x000000ffff047224 */ /* 0x001fc400078e0016 */
[----:B------:R-:W-:Y:S01]  /*60130*/  IMAD.MOV.U32 R5, RZ, RZ, R23 ;  /* 0x000000ffff057224 */ /* 0x000fe200078e0017 */
[----:B------:R-:W2:Y:S01]  /*60140*/  LDL.LU R22, [R1+0x2f6c] ;  /* 0x002f6c0001167983 */ /* 0x000ea20000300800 */
[----:B------:R-:W2:Y:S03]  /*60150*/  LDL.LU R23, [R1+0x2f68] ;  /* 0x002f680001177983 */ /* 0x000ea60000300800 */
[----:B------:R0:W-:Y:S04]  /*60160*/  STL.64 [R1+0x2e80], R4 ;  /* 0x002e800401007387 */ /* 0x0001e80000100a00 */
[----:B0-----:R-:W3:Y:S01]  /*60170*/  LDL.LU R4, [R1+0x370] ;  /* 0x0003700001047983 */ /* 0x001ee20000300800 */
[----:B------:R-:W3:Y:S02]  /*60180*/  LDL.LU R5, [R1+0x374] ;  /* 0x0003740001057983 */ /* 0x000ee40000300800 */
[----:B------:R-:W3:Y:S02]  /*60190*/  LDL.LU R6, [R1+0x378] ;  /* 0x0003780001067983 */ /* 0x000ee40000300800 */
[----:B------:R-:W3:Y:S03]  /*601a0*/  LDL.LU R7, [R1+0x37c] ;  /* 0x00037c0001077983 */ /* 0x000ee60000300800 */
[----:B------:R-:W-:Y:S01]  /*601b0*/  STL.64 [R1+0x380], R16 ;  /* 0x0003801001007387 */ /* 0x000fe20000100a00 */
[----:B------:R0:W-:Y:S03]  /*601c0*/  STL.64 [R1+0x388], R18 ;  /* 0x0003881201007387 */ /* 0x0001e60000100a00 */
[----:B0-----:R-:W4:Y:S01]  /*601d0*/  LDL.LU.64 R18, [R1+0x2f60] ;  /* 0x002f600001127983 */ /* 0x001f220000300a00 */
[----:B------:R-:W3:Y:S03]  /*601e0*/  LDL.LU.64 R16, [R1+0x2f58] ;  /* 0x002f580001107983 */ /* 0x000ee60000300a00 */
[----:B--2---:R-:W-:Y:S01]  /*601f0*/  STL.64 [R1+0x2e28], R22 ;  /* 0x002e281601007387 */ /* 0x004fe20000100a00 */
[----:B------:R3:W-:Y:S02]  /*60200*/  STL.64 [R1+0x2e20], R20 ;  /* 0x002e201401007387 */ /* 0x0007e40000100a00 */
[----:B---3--:R-:W-:Y:S07]  /*60210*/  HMMA.16816.F32 R20, R8, R16, R4 ;  /* 0x000000100814723c */ /* 0x008fee0000001804 */
[----:B------:R-:W-:-:S02]  /*60220*/  IMAD.MOV.U32 R4, RZ, RZ, R15 ;  /* 0x000000ffff047224 */ /* 0x000fc400078e000f */
[----:B------:R-:W-:Y:S01]  /*60230*/  IMAD.MOV.U32 R5, RZ, RZ, R28 ;  /* 0x000000ffff057224 */ /* 0x000fe200078e001c */
[----:B------:R-:W2:Y:S11]  /*60240*/  LDL.LU R15, [R1+0x2f54] ;  /* 0x002f5400010f7983 */ /* 0x000eb60000300800 */
[----:B------:R-:W-:Y:S02]  /*60250*/  @!UPT UIADD3 URZ, URZ, URZ, URZ ;  /* 0x0000003f3f3ff290 */ /* 0x000fe4000fffe03f */
[----:B------:R-:W-:Y:S01]  /*60260*/  STL.64 [R1+0x370], R20 ;  /* 0x0003701401007387 */ /* 0x000fe20000100a00 */
[----:B------:R-:W-:Y:S02]  /*60270*/  STL.64 [R1+0x378], R22 ;  /* 0x0003781601007387 */ /* 0x000fe40000100a00 */
[----:B------:R-:W3:Y:S02]  /*60280*/  LDL.LU R28, [R1+0x2f50] ;  /* 0x002f5000011c7983 */ /* 0x000ee40000300800 */
[----:B------:R0:W-:Y:S02]  /*60290*/  STL.64 [R1+0x2e98], R4 ;  /* 0x002e980401007387 */ /* 0x0001e40000100a00 */
[----:B0-----:R-:W-:Y:S01]  /*602a0*/  HMMA.16816.F32 R4, R8, R12, R24 ;  /* 0x0000000c0804723c */ /* 0x001fe20000001818 */
[----:B------:R-:W-:Y:S01]  /*602b0*/  STL.64 [R1+0x2e48], R16 ;  /* 0x002e481001007387 */ /* 0x000fe20000100a00 */
[----:B------:R-:W-:Y:S03]  /*602c0*/  STL.64 [R1+0x2e18], R12 ;  /* 0x002e180c01007387 */ /* 0x000fe60000100a00 */
[----:B------:R-:W0:Y:S11]  /*602d0*/  LDSM.16.MT88.4 R24, [R29+0x22000] ;  /* 0x022000001d18783b */ /* 0x000e360000004200 */
[----:B------:R-:W-:Y:S07]  /*602e0*/  @!UPT UIADD3 URZ, URZ, URZ, URZ ;  /* 0x0000003f3f3ff290 */ /* 0x000fee000fffe03f */
[----:B------:R4:W-:Y:S01]  /*602f0*/  STL.64 [R1+0x360], R4 ;  /* 0x0003600401007387 */ /* 0x0009e20000100a00 */
[----:B------:R-:W-:Y:S02]  /*60300*/  STL.64 [R1+0x368], R6 ;  /* 0x0003680601007387 */ /* 0x000fe40000100a00 */
[----:B----4-:R-:W-:Y:S02]  /*60310*/  IMAD.MOV.U32 R4, RZ, RZ, R19 ;  /* 0x000000ffff047224 */ /* 0x010fe400078e0013 */
[----:B------:R-:W-:-:S05]  /*60320*/  IMAD.MOV.U32 R5, RZ, RZ, R18 ;  /* 0x000000ffff057224 */ /* 0x000fca00078e0012 */
[----:B------:R1:W-:Y:S01]  /*60330*/  STL.64 [R1+0x2eb0], R4 ;  /* 0x002eb00401007387 */ /* 0x0003e20000100a00 */
[----:B------:R-:W4:Y:S02]  /*60340*/  LDL.LU R16, [R1+0x220] ;  /* 0x0002200001107983 */ /* 0x000f240000300800 */
[----:B------:R-:W4:Y:S02]  /*60350*/  LDL.LU R17, [R1+0x224] ;  /* 0x0002240001117983 */ /* 0x000f240000300800 */
[----:B------:R-:W2:Y:S01]  /*60360*/  LDL.LU R18, [R1+0x228] ;  /* 0x0002280001127983 */ /* 0x000ea20000300800 */
[----:B------:R-:W2:Y:S01]  /*60370*/  LDL.LU R19, [R1+0x22c] ;  /* 0x00022c0001137983 */ /* 0x000ea20000300800 */
[----:B-1----:R-:W-:Y:S02]  /*60380*/  IMAD.MOV.U32 R4, RZ, RZ, R3 ;  /* 0x000000ffff047224 */ /* 0x002fe400078e0003 */
[----:B------:R-:W-:Y:S01]  /*60390*/  IMAD.MOV.U32 R5, RZ, RZ, R14 ;  /* 0x000000ffff057224 */ /* 0x000fe200078e000e */
[----:B------:R-:W3:Y:S01]  /*603a0*/  LDL.LU R3, [R1+0x2f4c] ;  /* 0x002f4c0001037983 */ /* 0x000ee20000300800 */
[----:B------:R-:W3:Y:S03]  /*603b0*/  LDL.LU R14, [R1+0x2f48] ;  /* 0x002f4800010e7983 */ /* 0x000ee60000300800 */
[----:B------:R-:W-:Y:S04]  /*603c0*/  STL.64 [R1+0x2ec8], R4 ;  /* 0x002ec80401007387 */ /* 0x000fe80000100a00 */
[----:B--2---:R-:W-:Y:S01]  /*603d0*/  STL.64 [R1+0x2e78], R18 ;  /* 0x002e781201007387 */ /* 0x004fe20000100a00 */
[----:B----4-:R1:W-:Y:S03]  /*603e0*/  STL.64 [R1+0x2e70], R16 ;  /* 0x002e701001007387 */ /* 0x0103e60000100a00 */
[----:B-1----:R-:W2:Y:S01]  /*603f0*/  LDL.LU R16, [R1+0x2d0] ;  /* 0x0002d00001107983 */ /* 0x002ea20000300800 */
[----:B------:R-:W2:Y:S02]  /*60400*/  LDL.LU R17, [R1+0x2d4] ;  /* 0x0002d40001117983 */ /* 0x000ea40000300800 */
[----:B------:R-:W4:Y:S02]  /*60410*/  LDL.LU R18, [R1+0x2d8] ;  /* 0x0002d80001127983 */ /* 0x000f240000300800 */
[----:B------:R-:W4:Y:S02]  /*60420*/  LDL.LU R19, [R1+0x2dc] ;  /* 0x0002dc0001137983 */ /* 0x000f240000300800 */
[----:B------:R-:W-:-:S02]  /*60430*/  IMAD.MOV.U32 R4, RZ, RZ, R0 ;  /* 0x000000ffff047224 */ /* 0x000fc400078e0000 */
[----:B------:R-:W-:Y:S01]  /*60440*/  IMAD.MOV.U32 R5, RZ, RZ, R2 ;  /* 0x000000ffff057224 */ /* 0x000fe200078e0002 */
[----:B------:R-:W2:Y:S01]  /*60450*/  LDL.LU R0, [R1+0x2f44] ;  /* 0x002f440001007983 */ /* 0x000ea20000300800 */
[----:B------:R-:W2:Y:S03]  /*60460*/  LDL.LU R2, [R1+0x2f40] ;  /* 0x002f400001027983 */ /* 0x000ea60000300800 */
[----:B------:R3:W-:Y:S02]  /*60470*/  STL.64 [R1+0x2ee0], R4 ;  /* 0x002ee00401007387 */ /* 0x0007e40000100a00 */
[----:B---3--:R-:W-:Y:S02]  /*60480*/  IMAD.MOV.U32 R4, RZ, RZ, R28 ;  /* 0x000000ffff047224 */ /* 0x008fe400078e001c */
[----:B------:R-:W-:Y:S01]  /*60490*/  IMAD.MOV.U32 R5, RZ, RZ, R15 ;  /* 0x000000ffff057224 */ /* 0x000fe200078e000f */
[----:B----4-:R-:W-:Y:S01]  /*604a0*/  STL.64 [R1+0x2e90], R18 ;  /* 0x002e901201007387 */ /* 0x010fe20000100a00 */
[----:B--2---:R1:W-:Y:S03]  /*604b0*/  STL.64 [R1+0x2e88], R16 ;  /* 0x002e881001007387 */ /* 0x0043e60000100a00 */
[----:B-1----:R-:W2:Y:S01]  /*604c0*/  LDL.LU R16, [R1+0x2e0] ;  /* 0x0002e00001107983 */ /* 0x002ea20000300800 */
[----:B------:R-:W2:Y:S02]  /*604d0*/  LDL.LU R17, [R1+0x2e4] ;  /* 0x0002e40001117983 */ /* 0x000ea40000300800 */
[----:B------:R-:W3:Y:S02]  /*604e0*/  LDL.LU R18, [R1+0x2e8] ;  /* 0x0002e80001127983 */ /* 0x000ee40000300800 */
[----:B------:R-:W3:Y:S01]  /*604f0*/  LDL.LU R19, [R1+0x2ec] ;  /* 0x0002ec0001137983 */ /* 0x000ee20000300800 */
[----:B------:R1:W-:Y:S04]  /*60500*/  STL.64 [R1+0x2ef8], R4 ;  /* 0x002ef80401007387 */ /* 0x0003e80000100a00 */
[----:B-1----:R-:W4:Y:S04]  /*60510*/  LDL.64 R4, [R1+0x1d0] ;  /* 0x0001d00001047983 */ /* 0x002f280000100a00 */
[----:B----4-:R-:W-:Y:S01]  /*60520*/  STL.64 [R1+0x2f10], R4 ;  /* 0x002f100401007387 */ /* 0x010fe20000100a00 */
[----:B---3--:R-:W-:Y:S02]  /*60530*/  STL.64 [R1+0x2ea8], R18 ;  /* 0x002ea81201007387 */ /* 0x008fe40000100a00 */
[----:B--2---:R1:W-:Y:S02]  /*60540*/  STL.64 [R1+0x2ea0], R16 ;  /* 0x002ea01001007387 */ /* 0x0043e40000100a00 */
[----:B-1----:R-:W2:Y:S01]  /*60550*/  LDL.LU R16, [R1+0x2f0] ;  /* 0x0002f00001107983 */ /* 0x002ea20000300800 */
[----:B------:R-:W2:Y:S02]  /*60560*/  LDL.LU R17, [R1+0x2f4] ;  /* 0x0002f40001117983 */ /* 0x000ea40000300800 */
[----:B------:R-:W3:Y:S02]  /*60570*/  LDL.LU R18, [R1+0x2f8] ;  /* 0x0002f80001127983 */ /* 0x000ee40000300800 */
[----:B------:R-:W3:Y:S02]  /*60580*/  LDL.LU R19, [R1+0x2fc] ;  /* 0x0002fc0001137983 */ /* 0x000ee40000300800 */
[----:B------:R-:W-:-:S02]  /*60590*/  IMAD.MOV.U32 R4, RZ, RZ, R14 ;  /* 0x000000ffff047224 */ /* 0x000fc400078e000e */
[----:B------:R-:W-:-:S05]  /*605a0*/  IMAD.MOV.U32 R5, RZ, RZ, R3 ;  /* 0x000000ffff057224 */ /* 0x000fca00078e0003 */
[----:B------:R-:W-:Y:S04]  /*605b0*/  STL.64 [R1+0x2f28], R4 ;  /* 0x002f280401007387 */ /* 0x000fe80000100a00 */
[----:B---3--:R-:W-:Y:S01]  /*605c0*/  STL.64 [R1+0x2ec0], R18 ;  /* 0x002ec01201007387 */ /* 0x008fe20000100a00 */
[----:B--2---:R1:W-:Y:S03]  /*605d0*/  STL.64 [R1+0x2eb8], R16 ;  /* 0x002eb81001007387 */ /* 0x0043e60000100a00 */
[----:B-1----:R-:W2:Y:S01]  /*605e0*/  LDL.LU R16, [R1+0x300] ;  /* 0x0003000001107983 */ /* 0x002ea20000300800 */
[----:B------:R-:W2:Y:S02]  /*605f0*/  LDL.LU R17, [R1+0x304] ;  /* 0x0003040001117983 */ /* 0x000ea40000300800 */
[----:B------:R-:W3:Y:S02]  /*60600*/  LDL.LU R18, [R1+0x308] ;  /* 0x0003080001127983 */ /* 0x000ee40000300800 */
[----:B------:R-:W3:Y:S02]  /*60610*/  LDL.LU R19, [R1+0x30c] ;  /* 0x00030c0001137983 */ /* 0x000ee40000300800 */
        /* <DEDUP_REMOVED lines=24> */
[----:B------:R-:W-:-:S02]  /*607a0*/  IMAD.MOV.U32 R4, RZ, RZ, R2 ;  /* 0x000000ffff047224 */ /* 0x000fc400078e0002 */
[----:B------:R-:W-:Y:S01]  /*607b0*/  IMAD.MOV.U32 R5, RZ, RZ, R0 ;  /* 0x000000ffff057224 */ /* 0x000fe200078e0000 */
[----:B---3--:R-:W-:Y:S01]  /*607c0*/  STL.64 [R1+0x2f38], R18 ;  /* 0x002f381201007387 */ /* 0x008fe20000100a00 */
[----:B--2---:R1:W-:Y:S03]  /*607d0*/  STL.64 [R1+0x2f30], R16 ;  /* 0x002f301001007387 */ /* 0x0043e60000100a00 */
[----:B-1----:R-:W2:Y:S01]  /*607e0*/  LDL.LU R16, [R1+0x350] ;  /* 0x0003500001107983 */ /* 0x002ea20000300800 */
[----:B------:R-:W2:Y:S02]  /*607f0*/  LDL.LU R17, [R1+0x354] ;  /* 0x0003540001117983 */ /* 0x000ea40000300800 */
[----:B------:R-:W2:Y:S02]  /*60800*/  LDL.LU R18, [R1+0x358] ;  /* 0x0003580001127983 */ /* 0x000ea40000300800 */
[----:B------:R-:W2:Y:S01]  /*60810*/  LDL.LU R19, [R1+0x35c] ;  /* 0x00035c0001137983 */ /* 0x000ea20000300800 */
[----:B------:R-:W3:Y:S01]  /*60820*/  LDL.LU.64 R12, [R1+0x20] ;  /* 0x00002000010c7983 */ /* 0x000ee20000300a00 */
[----:B------:R-:W4:Y:S01]  /*60830*/  LDL.LU.64 R20, [R1] ;  /* 0x0000000001147983 */ /* 0x000f220000300a00 */
[C---:B--2---:R-:W-:Y:S02]  /*60840*/  HMMA.16816.F32 R4, R8.reuse, R4, R16 ;  /* 0x000000040804723c */ /* 0x044fe40000001810 */
[----:B----4-:R1:W-:Y:S04]  /*60850*/  STL.64 [R1+0x2e40], R20 ;  /* 0x002e401401007387 */ /* 0x0103e80000100a00 */
[----:B-1----:R-:W2:Y:S01]  /*60860*/  LDL.LU.64 R20, [R1+0x10] ;  /* 0x0000100001147983 */ /* 0x002ea20000300a00 */
[----:B0-----:R-:W-:Y:S02]  /*60870*/  STL.64 [R1+0x2d70], R26 ;  /* 0x002d701a01007387 */ /* 0x001fe40000100a00 */
[----:B------:R0:W-:Y:S02]  /*60880*/  STL.64 [R1+0x2d68], R24 ;  /* 0x002d681801007387 */ /* 0x0001e40000100a00 */
[----:B0-----:R-:W4:Y:S01]  /*60890*/  LDL.LU.64 R24, [R1+0x160] ;  /* 0x0001600001187983 */ /* 0x001f220000300a00 */
[----:B------:R-:W2:Y:S02]  /*608a0*/  LDL.LU.64 R18, [R1+0x2f38] ;  /* 0x002f380001127983 */ /* 0x000ea40000300a00 */
[----:B------:R-:W2:Y:S09]  /*608b0*/  LDL.LU.64 R16, [R1+0x2f30] ;  /* 0x002f300001107983 */ /* 0x000eb20000300a00 */
[----:B------:R0:W-:Y:S01]  /*608c0*/  STL.64 [R1+0x350], R4 ;  /* 0x0003500401007387 */ /* 0x0001e20000100a00 */
[----:B------:R2:W-:Y:S04]  /*608d0*/  STL.64 [R1+0x358], R6 ;  /* 0x0003580601007387 */ /* 0x0005e80000100a00 */
[----:B0-----:R-:W2:Y:S02]  /*608e0*/  LDL.LU.64 R4, [R1+0x2f28] ;  /* 0x002f280001047983 */ /* 0x001ea40000300a00 */
[C---:B--2---:R-:W-:Y:S02]  /*608f0*/  HMMA.16816.F32 R4, R8.reuse, R4, R16 ;  /* 0x000000040804723c */ /* 0x044fe40000001810 */
[----:B------:R-:W2:Y:S01]  /*60900*/  LDL.LU.64 R18, [R1+0x2f20] ;  /* 0x002f200001127983 */ /* 0x000ea20000300a00 */
[----:B------:R-:W2:Y:S11]  /*60910*/  LDL.LU.64 R16, [R1+0x2f18] ;  /* 0x002f180001107983 */ /* 0x000eb60000300a00 */
[----:B------:R-:W-:Y:S09]  /*60920*/  @!UPT UIADD3 URZ, URZ, URZ, URZ ;  /* 0x0000003f3f3ff290 */ /* 0x000ff2000fffe03f */
[----:B------:R0:W-:Y:S01]  /*60930*/  STL.64 [R1+0x340], R4 ;  /* 0x0003400401007387 */ /* 0x0001e20000100a00 */
[----:B------:R-:W-:Y:S03]  /*60940*/  STL.64 [R1+0x348], R6 ;  /* 0x0003480601007387 */ /* 0x000fe60000100a00 */
        /* <DEDUP_REMOVED lines=46> */
[----:B------:R-:W3:Y:S01]  /*60c30*/  LDL.LU.64 R18, [R1+0x2e78] ;  /* 0x002e780001127983 */ /* 0x000ee20000300a00 */
[----:B------:R-:W3:Y:S11]  /*60c40*/  LDL.LU.64 R16, [R1+0x2e70] ;  /* 0x002e700001107983 */ /* 0x000ef60000300a00 */
[----:B------:R-:W-:Y:S09]  /*60c50*/  @!UPT UIADD3 URZ, URZ, URZ, URZ ;  /* 0x0000003f3f3ff290 */ /* 0x000ff2000fffe03f */
[----:B------:R-:W-:Y:S01]  /*60c60*/  STL.64 [R1+0x2d0], R4 ;  /* 0x0002d00401007387 */ /* 0x000fe20000100a00 */
[----:B------:R0:W-:Y:S03]  /*60c70*/  STL.64 [R1+0x2d8], R6 ;  /* 0x0002d80601007387 */ /* 0x0001e60000100a00 */
[----:B0-----:R-:W4:Y:S01]  /*60c80*/  LDL.LU.64 R6, [R1+0x2e68] ;  /* 0x002e680001067983 */ /* 0x001f220000300a00 */
[----:B------:R-:W4:Y:S02]  /*60c90*/  LDL.LU.64 R4, [R1+0x2e60] ;  /* 0x002e600001047983 */ /* 0x000f240000300a00 */
[----:B----4-:R-:W-:Y:S01]  /*60ca0*/  HMMA.16816.F32 R8, R8, R24, R4 ;  /* 0x000000180808723c */ /* 0x010fe20000001804 */
[----:B------:R-:W3:Y:S01]  /*60cb0*/  LDL.LU.64 R6, [R1+0x2e58] ;  /* 0x002e580001067983 */ /* 0x000ee20000300a00 */
[----:B------:R-:W3:Y:S11]  /*60cc0*/  LDL.LU.64 R4, [R1+0x2e50] ;  /* 0x002e500001047983 */ /* 0x000ef60000300a00 */
[----:B------:R-:W-:Y:S10]  /*60cd0*/  @!UPT UIADD3 URZ, URZ, URZ, URZ ;  /* 0x0000003f3f3ff290 */ /* 0x000ff4000fffe03f */
[----:B------:R0:W-:Y:S01]  /*60ce0*/  STL.64 [R1+0x230], R8 ;  /* 0x0002300801007387 */ /* 0x0001e20000100a00 */
[----:B------:R1:W-:Y:S03]  /*60cf0*/  STL.64 [R1+0x238], R10 ;  /* 0x0002380a01007387 */ /* 0x0003e60000100a00 */
[----:B0-----:R-:W2:Y:S01]  /*60d00*/  LDL.LU R8, [R1+0x1f0] ;  /* 0x0001f00001087983 */ /* 0x001ea20000300800 */
[----:B------:R-:W2:Y:S02]  /*60d10*/  LDL.LU R9, [R1+0x1f4] ;  /* 0x0001f40001097983 */ /* 0x000ea40000300800 */
[----:B-1----:R-:W4:Y:S02]  /*60d20*/  LDL.LU R10, [R1+0x1f8] ;  /* 0x0001f800010a7983 */ /* 0x002f240000300800 */
[----:B------:R-:W4:Y:S02]  /*60d30*/  LDL.LU R11, [R1+0x1fc] ;  /* 0x0001fc00010b7983 */ /* 0x000f240000300800 */
[----:B----4-:R-:W-:Y:S01]  /*60d40*/  STL.64 [R1+0x2e38], R10 ;  /* 0x002e380a01007387 */ /* 0x010fe20000100a00 */
[----:B--2---:R0:W-:Y:S03]  /*60d50*/  STL.64 [R1+0x2e30], R8 ;  /* 0x002e300801007387 */ /* 0x0041e60000100a00 */
[----:B0-----:R-:W2:Y:S01]  /*60d60*/  LDL.LU R8, [R1+0x200] ;  /* 0x0002000001087983 */ /* 0x001ea20000300800 */
[----:B------:R-:W2:Y:S02]  /*60d70*/  LDL.LU R9, [R1+0x204] ;  /* 0x0002040001097983 */ /* 0x000ea40000300800 */
[----:B------:R-:W2:Y:S02]  /*60d80*/  LDL.LU R10, [R1+0x208] ;  /* 0x00020800010a7983 */ /* 0x000ea40000300800 */
[----:B------:R-:W2:Y:S01]  /*60d90*/  LDL.LU R11, [R1+0x20c] ;  /* 0x00020c00010b7983 */ /* 0x000ea20000300800 */
[----:B------:R0:W-:Y:S04]  /*60da0*/  STL.64 [R1+0x2d88], R24 ;  /* 0x002d881801007387 */ /* 0x0001e80000100a00 */
[----:B0-----:R-:W4:Y:S01]  /*60db0*/  LDL.LU R24, [R1+0x210] ;  /* 0x0002100001187983 */ /* 0x001f220000300800 */
[----:B------:R-:W4:Y:S02]  /*60dc0*/  LDL.LU R25, [R1+0x214] ;  /* 0x0002140001197983 */ /* 0x000f240000300800 */
[----:B------:R-:W4:Y:S02]  /*60dd0*/  LDL.LU R26, [R1+0x218] ;  /* 0x00021800011a7983 */ /* 0x000f240000300800 */
[----:B------:R-:W4:Y:S01]  /*60de0*/  LDL.LU R27, [R1+0x21c] ;  /* 0x00021c00011b7983 */ /* 0x000f220000300800 */
[C---:B---3--:R-:W-:Y:S01]  /*60df0*/  HMMA.16816.F32 R16, R4.reuse, R12, R16 ;  /* 0x0000000c0410723c */ /* 0x048fe20000001810 */
[----:B------:R-:W-:Y:S11]  /*60e00*/  IMAD.MOV.U32 R3, RZ, RZ, R13 ;  /* 0x000000ffff037224 */ /* 0x000ff600078e000d */
[----:B------:R-:W-:Y:S11]  /*60e10*/  @!UPT UIADD3 URZ, URZ, URZ, URZ ;  /* 0x0000003f3f3ff290 */ /* 0x000ff6000fffe03f */
[----:B------:R0:W-:Y:S01]  /*60e20*/  STL.64 [R1+0x220], R16 ;  /* 0x0002201001007387 */ /* 0x0001e20000100a00 */
[----:B------:R1:W-:Y:S03]  /*60e30*/  STL.64 [R1+0x228], R18 ;  /* 0x0002281201007387 */ /* 0x0003e60000100a00 */
[----:B0-----:R-:W3:Y:S01]  /*60e40*/  LDL.LU.64 R16, [R1+0x2e48] ;  /* 0x002e480001107983 */ /* 0x001ee20000300a00 */
[----:B-1----:R-:W-:Y:S02]  /*60e50*/  IMAD.MOV.U32 R18, RZ, RZ, R12 ;  /* 0x000000ffff127224 */ /* 0x002fe400078e000c */
[----:B------:R-:W3:Y:S02]  /*60e60*/  LDL.LU R12, [R1+0x500] ;  /* 0x00050000010c7983 */ /* 0x000ee40000300800 */
[----:B------:R-:W3:Y:S01]  /*60e70*/  LDL.LU R13, [R1+0x504] ;  /* 0x00050400010d7983 */ /* 0x000ee20000300800 */
[----:B------:R-:W3:Y:S01]  /*60e80*/  LDL.LU R14, [R1+0x508] ;  /* 0x00050800010e7983 */ /* 0x000ee20000300800 */
[----:B------:R-:W3:Y:S02]  /*60e90*/  LDL.LU R15, [R1+0x50c] ;  /* 0x00050c00010f7983 */ /* 0x000ee40000300800 */
[----:B------:R-:W-:Y:S01]  /*60ea0*/  IMAD.MOV.U32 R19, RZ, RZ, R21 ;  /* 0x000000ffff137224 */ /* 0x000fe200078e0015 */
[C---:B----4-:R-:W-:Y:S11]  /*60eb0*/  HMMA.16816.F32 R24, R4.reuse, R20, R24 ;  /* 0x000000140418723c */ /* 0x050ff60000001818 */
[----:B------:R-:W-:Y:S11]  /*60ec0*/  @!UPT UIADD3 URZ, URZ, URZ, URZ ;  /* 0x0000003f3f3ff290 */ /* 0x000ff6000fffe03f */
[----:B------:R-:W-:Y:S01]  /*60ed0*/  @!UPT UIADD3 URZ, URZ, URZ, URZ ;  /* 0x0000003f3f3ff290 */ /* 0x000fe2000fffe03f */
[----:B------:R0:W-:Y:S01]  /*60ee0*/  STL.64 [R1+0x210], R24 ;  /* 0x0002101801007387 */ /* 0x0001e20000100a00 */
[----:B------:R1:W-:Y:S02]  /*60ef0*/  STL.64 [R1+0x218], R26 ;  /* 0x0002181a01007387 */ /* 0x0003e40000100a00 */
[----:B0-----:R-:W-:Y:S02]  /*60f00*/  IMAD.MOV.U32 R24, RZ, RZ, R20 ;  /* 0x000000ffff187224 */ /* 0x001fe400078e0014 */
[----:B------:R-:W2:Y:S02]  /*60f10*/  LDL.LU.64 R20, [R1+0x2e40] ;  /* 0x002e400001147983 */ /* 0x000ea40000300a00 */
[----:B--2---:R-:W-:Y:S01]  /*60f20*/  HMMA.16816.F32 R8, R4, R20, R8 ;  /* 0x000000140408723c */ /* 0x004fe20000001808 */
[----:B-1----:R-:W-:Y:S02]  /*60f30*/  IMAD.MOV.U32 R26, RZ, RZ, R20 ;  /* 0x000000ffff1a7224 */ /* 0x002fe400078e0014 */
[----:B------:R-:W-:Y:S11]  /*60f40*/  IMAD.MOV.U32 R25, RZ, RZ, R21 ;  /* 0x000000ffff197224 */ /* 0x000ff600078e0015 */
[----:B------:R-:W-:Y:S09]  /*60f50*/  @!UPT UIADD3 URZ, URZ, URZ, URZ ;  /* 0x0000003f3f3ff290 */ /* 0x000ff2000fffe03f */
[----:B------:R-:W-:Y:S01]  /*60f60*/  STL.64 [R1+0x200], R8 ;  /* 0x0002000801007387 */ /* 0x000fe20000100a00 */
[----:B------:R0:W-:Y:S03]  /*60f70*/  STL.64 [R1+0x208], R10 ;  /* 0x0002080a01007387 */ /* 0x0001e60000100a00 */
[----:B0-----:R-:W2:Y:S01]  /*60f80*/  LDL.LU.64 R10, [R1+0x2e38] ;  /* 0x002e3800010a7983 */ /* 0x001ea20000300a00 */
[----:B------:R-:W2:Y:S02]  /*60f90*/  LDL.LU.64 R8, [R1+0x2e30] ;  /* 0x002e300001087983 */ /* 0x000ea40000300a00 */
[----:B------:R-:W4:Y:S02]  /*60fa0*/  LDL.LU.64 R22, [R1+0x2e28] ;  /* 0x002e280001167983 */ /* 0x000f240000300a00 */
[----:B------:R-:W2:Y:S01]  /*60fb0*/  LDL.LU.64 R20, [R1+0x2e20] ;  /* 0x002e200001147983 */ /* 0x000ea20000300a00 */
[----:B------:R-:W-:Y:S01]  /*60fc0*/  STL [R1+0x2dc0], R26 ;  /* 0x002dc01a01007387 */ /* 0x000fe20000100800 */
[----:B------:R0:W-:Y:S03]  /*60fd0*/  STL.64 [R1+0x2db8], R24 ;  /* 0x002db81801007387 */ /* 0x0001e60000100a00 */
[----:B0-----:R-:W2:Y:S04]  /*60fe0*/  LDL.LU.64 R24, [R1+0x1b0] ;  /* 0x0001b00001187983 */ /* 0x001ea80000300a00 */
[----:B--2---:R0:W-:Y:S04]  /*60ff0*/  STL.64 [R1+0x2dd0], R24 ;  /* 0x002dd01801007387 */ /* 0x0041e80000100a00 */
[----:B0-----:R-:W2:Y:S04]  /*61000*/  LDL.LU.64 R24, [R1+0x1c0] ;  /* 0x0001c00001187983 */ /* 0x001ea80000300a00 */
[----:B--2---:R0:W-:Y:S02]  /*61010*/  STL.64 [R1+0x2de8], R24 ;  /* 0x002de81801007387 */ /* 0x0041e40000100a00 */
[----:B0-----:R-:W-:-:S02]  /*61020*/  IMAD.MOV.U32 R24, RZ, RZ, R2 ;  /* 0x000000ffff187224 */ /* 0x001fc400078e0002 */
[----:B------:R-:W-:-:S05]  /*61030*/  IMAD.MOV.U32 R25, RZ, RZ, R0 ;  /* 0x000000ffff197224 */ /* 0x000fca00078e0000 */
[----:B------:R0:W-:Y:S02]  /*61040*/  STL.64 [R1+0x2e00], R24 ;  /* 0x002e001801007387 */ /* 0x0001e40000100a00 */
[C---:B0-----:R-:W-:Y:S02]  /*61050*/  HMMA.16816.F32 R24, R4.reuse, R20, R8 ;  /* 0x000000140418723c */ /* 0x041fe40000001808 */
[----:B------:R-:W2:Y:S06]  /*61060*/  LDL.LU.64 R8, [R1+0x30] ;  /* 0x0000300001087983 */ /* 0x000eac0000300a00 */
[C---:B---3--:R-:W-:Y:S01]  /*61070*/  HMMA.16816.F32 R12, R4.reuse, R16, R12 ;  /* 0x00000010040c723c */ /* 0x048fe2000000180c */
[----:B--2---:R0:W-:Y:S11]  /*61080*/  STL.64 [R1+0x2e10], R8 ;  /* 0x002e100801007387 */ /* 0x0041f60000100a00 */
[----:B------:R-:W-:Y:S03]  /*61090*/  @!UPT UIADD3 URZ, URZ, URZ, URZ ;  /* 0x0000003f3f3ff290 */ /* 0x000fe6000fffe03f */
[----:B------:R1:W-:Y:S02]  /*610a0*/  STL.64 [R1+0x1f0], R24 ;  /* 0x0001f01801007387 */ /* 0x0003e40000100a00 */
[----:B------:R-:W-:Y:S01]  /*610b0*/  STL.64 [R1+0x1f8], R26 ;  /* 0x0001f81a01007387 */ /* 0x000fe20000100a00 */
[----:B0-----:R-:W2:Y:S01]  /*610c0*/  LDL.LU R8, [R1+0x4f0] ;  /* 0x0004f00001087983 */ /* 0x001ea20000300800 */
[----:B------:R-:W2:Y:S02]  /*610d0*/  LDL.LU R9, [R1+0x4f4] ;  /* 0x0004f40001097983 */ /* 0x000ea40000300800 */
[----:B------:R-:W2:Y:S02]  /*610e0*/  LDL.LU R10, [R1+0x4f8] ;  /* 0x0004f800010a7983 */ /* 0x000ea40000300800 */
[----:B------:R-:W2:Y:S01]  /*610f0*/  LDL.LU R11, [R1+0x4fc] ;  /* 0x0004fc00010b7983 */ /* 0x000ea20000300800 */
[----:B------:R-:W3:Y:S01]  /*61100*/  LDL R2, [R1+0x694] ;  /* 0x0006940001027983 */ /* 0x000ee20000100800 */
[----:B-1----:R-:W2:Y:S02]  /*61110*/  LDL.LU.64 R24, [R1+0x1e0] ;  /* 0x0001e00001187983 */ /* 0x002ea40000300a00 */
[----:B----4-:R-:W-:Y:S02]  /*61120*/  STL.64 [R1+0x2d18], R22 ;  /* 0x002d181601007387 */ /* 0x010fe40000100a00 */
[----:B------:R0:W-:Y:S02]  /*61130*/  STL.64 [R1+0x2d10], R20 ;  /* 0x002d101401007387 */ /* 0x0001e40000100a00 */
[----:B0-----:R-:W4:Y:S01]  /*61140*/  LDL.LU R20, [R1+0x4e0] ;  /* 0x0004e00001147983 */ /* 0x001f220000300800 */
[----:B------:R-:W4:Y:S02]  /*61150*/  LDL.LU R21, [R1+0x4e4] ;  /* 0x0004e40001157983 */ /* 0x000f240000300800 */
[----:B------:R-:W4:Y:S02]  /*61160*/  LDL.LU R22, [R1+0x4e8] ;  /* 0x0004e80001167983 */ /* 0x000f240000300800 */
[----:B------:R-:W4:Y:S01]  /*61170*/  LDL.LU R23, [R1+0x4ec] ;  /* 0x0004ec0001177983 */ /* 0x000f220000300800 */
[----:B------:R0:W-:Y:S01]  /*61180*/  STL.64 [R1+0x150], R12 ;  /* 0x0001500c01007387 */ /* 0x0001e20000100a00 */
[----:B------:R-:W-:Y:S03]  /*61190*/  STL.64 [R1+0x158], R14 ;  /* 0x0001580e01007387 */ /* 0x000fe60000100a00 */
[----:B0-----:R-:W2:Y:S01]  /*611a0*/  LDL.LU.64 R12, [R1+0x2e18] ;  /* 0x002e1800010c7983 */ /* 0x001ea20000300a00 */
[----:B------:R0:W-:Y:S02]  /*611b0*/  STL [R1+0x2d64], R16 ;  /* 0x002d641001007387 */ /* 0x0001e40000100800 */
[----:B------:R1:W-:Y:S02]  /*611c0*/  STL [R1+0x2d60], R17 ;  /* 0x002d601101007387 */ /* 0x0003e40000100800 */
[----:B------:R1:W-:Y:S01]  /*611d0*/  STL.64 [R1+0x2e08], R18 ;  /* 0x002e081201007387 */ /* 0x0003e20000100a00 */
[----:B0-----:R-:W3:Y:S01]  /*611e0*/  LDL.LU R16, [R1+0x560] ;  /* 0x0005600001107983 */ /* 0x001ee20000300800 */
[----:B-1----:R-:W3:Y:S03]  /*611f0*/  LDL.LU R17, [R1+0x564] ;  /* 0x0005640001117983 */ /* 0x002ee60000300800 */
[----:B------:R-:W3:Y:S01]  /*61200*/  LDL.LU R18, [R1+0x568] ;  /* 0x0005680001127983 */ /* 0x000ee20000300800 */
[----:B------:R-:W3:Y:S01]  /*61210*/  LDL.LU R19, [R1+0x56c] ;  /* 0x00056c0001137983 */ /* 0x000ee20000300800 */
[C---:B--2---:R-:W-:Y:S11]  /*61220*/  HMMA.16816.F32 R8, R4.reuse, R12, R8 ;  /* 0x0000000c0408723c */ /* 0x044ff60000001808 */
[----:B------:R-:W-:Y:S11]  /*61230*/  @!UPT UIADD3 URZ, URZ, URZ, URZ ;  /* 0x0000003f3f3ff290 */ /* 0x000ff6000fffe03f */
[----:B------:R-:W-:Y:S01]  /*61240*/  @!UPT UIADD3 URZ, URZ, URZ, URZ ;  /* 0x0000003f3f3ff290 */ /* 0x000fe2000fffe03f */
[----:B------:R0:W-:Y:S01]  /*61250*/  STL.64 [R1+0x140], R8 ;  /* 0x0001400801007387 */ /* 0x0001e20000100a00 */
[----:B------:R-:W-:Y:S03]  /*61260*/  STL.64 [R1+0x148], R10 ;  /* 0x0001480a01007387 */ /* 0x000fe60000100a00 */
[----:B0-----:R-:W4:Y:S01]  /*61270*/  LDL.LU.64 R8, [R1+0x2e10] ;  /* 0x002e100001087983 */ /* 0x001f220000300a00 */
        /* <DEDUP_REMOVED lines=11> */
[C---:B----4-:R-:W-:Y:S08]  /*61330*/  HMMA.16816.F32 R20, R4.reuse, R8, R20 ;  /* 0x000000080414723c */ /* 0x050ff00000001814 */
[----:B---3--:R-:W-:Y:S01]  /*61340*/  HMMA.16816.F32 R16, R4, R24, R16 ;  /* 0x000000180410723c */ /* 0x008fe20000001810 */
[----:B--2---:R-:W-:Y:S01]  /*61350*/  STL.64 [R1+0x2df8], R14 ;  /* 0x002df80e01007387 */ /* 0x004fe20000100a00 */
[----:B------:R0:W-:Y:S03]  /*61360*/  STL.64 [R1+0x2df0], R12 ;  /* 0x002df00c01007387 */ /* 0x0001e60000100a00 */
[----:B0-----:R-:W2:Y:S01]  /*61370*/  LDL.LU R12, [R1+0x550] ;  /* 0x00055000010c7983 */ /* 0x001ea20000300800 */
[----:B------:R-:W2:Y:S02]  /*61380*/  LDL.LU R13, [R1+0x554] ;  /* 0x00055400010d7983 */ /* 0x000ea40000300800 */
[----:B------:R-:W2:Y:S02]  /*61390*/  LDL.LU R14, [R1+0x558] ;  /* 0x00055800010e7983 */ /* 0x000ea40000300800 */
[----:B------:R-:W2:Y:S05]  /*613a0*/  LDL.LU R15, [R1+0x55c] ;  /* 0x00055c00010f7983 */ /* 0x000eaa0000300800 */
[----:B------:R-:W-:Y:S01]  /*613b0*/  STL.64 [R1+0x130], R20 ;  /* 0x0001301401007387 */ /* 0x000fe20000100a00 */
[----:B------:R0:W-:Y:S02]  /*613c0*/  STL.64 [R1+0x138], R22 ;  /* 0x0001381601007387 */ /* 0x0001e40000100a00 */
[----:B0-----:R-:W-:-:S02]  /*613d0*/  IMAD.MOV.U32 R23, RZ, RZ, R8 ;  /* 0x000000ffff177224 */ /* 0x001fc400078e0008 */
[----:B------:R-:W-:Y:S02]  /*613e0*/  IMAD.MOV.U32 R22, RZ, RZ, R9 ;  /* 0x000000ffff167224 */ /* 0x000fe400078e0009 */
[----:B------:R-:W0:Y:S04]  /*613f0*/  LDSM.16.MT88.4 R8, [R2+0x22800] ;  /* 0x022800000208783b */ /* 0x000e280000004200 */
[----:B0-----:R-:W-:Y:S01]  /*61400*/  STL.64 [R1+0x2c30], R10 ;  /* 0x002c300a01007387 */ /* 0x001fe20000100a00 */
[----:B------:R0:W-:Y:S03]  /*61410*/  STL.64 [R1+0x2c28], R8 ;  /* 0x002c280801007387 */ /* 0x0001e60000100a00 */
[----:B0-----:R-:W3:Y:S01]  /*61420*/  LDL.LU.64 R8, [R1+0x1a0] ;  /* 0x0001a00001087983 */ /* 0x001ee20000300a00 */
[----:B------:R0:W-:Y:S02]  /*61430*/  STL.64 [R1+0x120], R16 ;  /* 0x0001201001007387 */ /* 0x0001e40000100a00 */
[----:B------:R1:W-:Y:S02]  /*61440*/  STL.64 [R1+0x128], R18 ;  /* 0x0001281201007387 */ /* 0x0003e40000100a00 */
[----:B0-----:R-:W-:Y:S01]  /*61450*/  IMAD.MOV.U32 R16, RZ, RZ, R24 ;  /* 0x000000ffff107224 */ /* 0x001fe200078e0018 */
[----:B-1----:R-:W4:Y:S01]  /*61460*/  LDL.LU.64 R18, [R1+0x2e08] ;  /* 0x002e080001127983 */ /* 0x002f220000300a00 */
[----:B------:R-:W-:-:S02]  /*61470*/  IMAD.MOV.U32 R17, RZ, RZ, R25 ;  /* 0x000000ffff117224 */ /* 0x000fc400078e0019 */
[----:B------:R-:W2:Y:S03]  /*61480*/  LDL.LU.64 R24, [R1+0x2e00] ;  /* 0x002e000001187983 */ /* 0x000ea60000300a00 */
[----:B------:R-:W-:Y:S01]  /*61490*/  STL.64 [R1+0x2d90], R16 ;  /* 0x002d901001007387 */ /* 0x000fe20000100a00 */
[C---:B--2---:R-:W-:Y:S03]  /*614a0*/  HMMA.16816.F32 R24, R4.reuse, R24, R12 ;  /* 0x000000180418723c */ /* 0x044fe6000000180c */
[----:B------:R-:W2:Y:S01]  /*614b0*/  LDL.LU.64 R14, [R1+0x2df8] ;  /* 0x002df800010e7983 */ /* 0x000ea20000300a00 */
[----:B------:R-:W2:Y:S11]  /*614c0*/  LDL.LU.64 R12, [R1+0x2df0] ;  /* 0x002df000010c7983 */ /* 0x000eb60000300a00 */
[----:B------:R-:W-:Y:S08]  /*614d0*/  @!UPT UIADD3 URZ, URZ, URZ, URZ ;  /* 0x0000003f3f3ff290 */ /* 0x000ff0000fffe03f */
        /* <DEDUP_REMOVED lines=14> */
[----:B--2---:R-:W-:Y:S11]  /*615c0*/  HMMA.16816.F32 R12, R4, R24, R12 ;  /* 0x00000018040c723c */ /* 0x004ff6000000180c */
[----:B------:R-:W-:Y:S11]  /*615d0*/  @!UPT UIADD3 URZ, URZ, URZ, URZ ;  /* 0x0000003f3f3ff290 */ /* 0x000ff6000fffe03f */
[----:B------:R-:W-:Y:S01]  /*615e0*/  @!UPT UIADD3 URZ, URZ, URZ, URZ ;  /* 0x0000003f3f3ff290 */ /* 0x000fe2000fffe03f */
[----:B------:R0:W-:Y:S01]  /*615f0*/  STL.64 [R1+0xf0], R12 ;  /* 0x0000f00c01007387 */ /* 0x0001e20000100a00 */
[----:B------:R1:W-:Y:S03]  /*61600*/  STL.64 [R1+0xf8], R14 ;  /* 0x0000f80e01007387 */ /* 0x0003e60000100a00 */
[----:B0-----:R-:W2:Y:S01]  /*61610*/  LDL.LU.64 R12, [R1+0x2dc8] ;  /* 0x002dc800010c7983 */ /* 0x001ea20000300a00 */
[----:B-1----:R-:W-:Y:S02]  /*61620*/  IMAD.MOV.U32 R15, RZ, RZ, R24 ;  /* 0x000000ffff0f7224 */ /* 0x002fe400078e0018 */
[----:B------:R-:W-:Y:S02]  /*61630*/  IMAD.MOV.U32 R14, RZ, RZ, R25 ;  /* 0x000000ffff0e7224 */ /* 0x000fe400078e0019 */
[----:B------:R-:W3:Y:S01]  /*61640*/  LDL.LU R26, [R1+0x2dc0] ;  /* 0x002dc000011a7983 */ /* 0x000ee20000300800 */
[----:B------:R-:W3:Y:S02]  /*61650*/  LDL.LU.64 R24, [R1+0x2db8] ;  /* 0x002db80001187983 */ /* 0x000ee40000300a00 */
[----:B------:R-:W-:Y:S02]  /*61660*/  STL.64 [R1+0x2cf8], R14 ;  /* 0x002cf80e01007387 */ /* 0x000fe40000100a00 */
[----:B--2---:R0:W-:Y:S04]  /*61670*/  STL.64 [R1+0x2cf0], R12 ;  /* 0x002cf00c01007387 */ /* 0x0041e80000100a00 */
[----:B0-----:R-:W2:Y:S01]  /*61680*/  LDL.LU R12, [R1+0x520] ;  /* 0x00052000010c7983 */ /* 0x001ea20000300800 */
[----:B------:R-:W2:Y:S02]  /*61690*/  LDL.LU R13, [R1+0x524] ;  /* 0x00052400010d7983 */ /* 0x000ea40000300800 */
[----:B------:R-:W2:Y:S02]  /*616a0*/  LDL.LU R14, [R1+0x528] ;  /* 0x00052800010e7983 */ /* 0x000ea40000300800 */
[----:B------:R-:W2:Y:S02]  /*616b0*/  LDL.LU R15, [R1+0x52c] ;  /* 0x00052c00010f7983 */ /* 0x000ea40000300800 */
[----:B---3--:R-:W-:-:S02]  /*616c0*/  IMAD.MOV.U32 R20, RZ, RZ, R26 ;  /* 0x000000ffff147224 */ /* 0x008fc400078e001a */
[----:B------:R-:W-:Y:S01]  /*616d0*/  IMAD.MOV.U32 R21, RZ, RZ, R25 ;  /* 0x000000ffff157224 */ /* 0x000fe200078e0019 */
[----:B--2---:R-:W-:Y:S11]  /*616e0*/  HMMA.16816.F32 R12, R4, R8, R12 ;  /* 0x00000008040c723c */ /* 0x004ff6000000180c */
[----:B------:R-:W-:Y:S11]  /*616f0*/  @!UPT UIADD3 URZ, URZ, URZ, URZ ;  /* 0x0000003f3f3ff290 */ /* 0x000ff6000fffe03f */
[----:B------:R-:W-:Y:S01]  /*61700*/  @!UPT UIADD3 URZ, URZ, URZ, URZ ;  /* 0x0000003f3f3ff290 */ /* 0x000fe2000fffe03f */
[----:B------:R0:W-:Y:S01]  /*61710*/  STL.64 [R1+0xe0], R12 ;  /* 0x0000e00c01007387 */ /* 0x0001e20000100a00 */
[----:B------:R1:W-:Y:S02]  /*61720*/  STL.64 [R1+0xe8], R14 ;  /* 0x0000e80e01007387 */ /* 0x0003e40000100a00 */
[----:B------:R2:W-:Y:S01]  /*61730*/  STL.64 [R1+0x2d30], R20 ;  /* 0x002d301401007387 */ /* 0x0005e20000100a00 */
[----:B0-----:R-:W3:Y:S01]  /*61740*/  LDL.LU R12, [R1+0x50] ;  /* 0x00005000010c7983 */ /* 0x001ee20000300800 */
[----:B------:R-:W3:Y:S02]  /*61750*/  LDL.LU R13, [R1+0x54] ;  /* 0x00005400010d7983 */ /* 0x000ee40000300800 */
[----:B-1----:R-:W3:Y:S02]  /*61760*/  LDL.LU R14, [R1+0x58] ;  /* 0x00005800010e7983 */ /* 0x002ee40000300800 */
[----:B------:R-:W3:Y:S02]  /*61770*/  LDL.LU R15, [R1+0x5c] ;  /* 0x00005c00010f7983 */ /* 0x000ee40000300800 */
[----:B--2---:R-:W-:-:S02]  /*61780*/  IMAD.MOV.U32 R20, RZ, RZ, R24 ;  /* 0x000000ffff147224 */ /* 0x004fc400078e0018 */
[----:B----4-:R-:W-:-:S05]  /*61790*/  IMAD.MOV.U32 R21, RZ, RZ, R19 ;  /* 0x000000ffff157224 */ /* 0x010fca00078e0013 */
[----:B------:R0:W-:Y:S02]  /*617a0*/  STL.64 [R1+0x2d48], R20 ;  /* 0x002d481401007387 */ /* 0x0001e40000100a00 */
[----:B0-----:R-:W-:Y:S02]  /*617b0*/  IMAD.MOV.U32 R20, RZ, RZ, R18 ;  /* 0x000000ffff147224 */ /* 0x001fe400078e0012 */
[----:B---3--:R-:W-:Y:S01]  /*617c0*/  STL.64 [R1+0x2d08], R14 ;  /* 0x002d080e01007387 */ /* 0x008fe20000100a00 */
[----:B------:R0:W-:Y:S03]  /*617d0*/  STL.64 [R1+0x2d00], R12 ;  /* 0x002d000c01007387 */ /* 0x0001e60000100a00 */
[----:B0-----:R-:W2:Y:S01]  /*617e0*/  LDL.LU R12, [R1+0x60] ;  /* 0x00006000010c7983 */ /* 0x001ea20000300800 */
[----:B------:R-:W2:Y:S02]  /*617f0*/  LDL.LU R13, [R1+0x64] ;  /* 0x00006400010d7983 */ /* 0x000ea40000300800 */
[----:B------:R-:W3:Y:S02]  /*61800*/  LDL.LU R14, [R1+0x68] ;  /* 0x00006800010e7983 */ /* 0x000ee40000300800 */
[----:B------:R-:W3:Y:S01]  /*61810*/  LDL.LU R15, [R1+0x6c] ;  /* 0x00006c00010f7983 */ /* 0x000ee20000300800 */
[----:B------:R-:W4:Y:S01]  /*61820*/  LDL.LU R16, [R1+0xb0] ;  /* 0x0000b00001107983 */ /* 0x000f220000300800 */
[----:B------:R-:W4:Y:S02]  /*61830*/  LDL.LU R17, [R1+0xb4] ;  /* 0x0000b40001117983 */ /* 0x000f240000300800 */
[----:B------:R-:W2:Y:S02]  /*61840*/  LDL.LU R18, [R1+0xb8] ;  /* 0x0000b80001127983 */ /* 0x000ea40000300800 */
[----:B------:R-:W2:Y:S02]  /*61850*/  LDL.LU R19, [R1+0xbc] ;  /* 0x0000bc0001137983 */ /* 0x000ea40000300800 */
[----:B------:R-:W-:-:S02]  /*61860*/  IMAD.MOV.U32 R0, RZ, RZ, R8 ;  /* 0x000000ffff007224 */ /* 0x000fc400078e0008 */
[----:B------:R-:W-:Y:S01]  /*61870*/  IMAD.MOV.U32 R29, RZ, RZ, R9 ;  /* 0x000000ffff1d7224 */ /* 0x000fe200078e0009 */
[----:B------:R-:W3:Y:S01]  /*61880*/  LDL.LU R8, [R1+0x510] ;  /* 0x0005100001087983 */ /* 0x000ee20000300800 */
[----:B------:R-:W3:Y:S02]  /*61890*/  LDL.LU R9, [R1+0x514] ;  /* 0x0005140001097983 */ /* 0x000ee40000300800 */
[----:B------:R-:W3:Y:S02]  /*618a0*/  LDL.LU R10, [R1+0x518] ;  /* 0x00051800010a7983 */ /* 0x000ee40000300800 */
[----:B------:R-:W3:Y:S01]  /*618b0*/  LDL.LU R11, [R1+0x51c] ;  /* 0x00051c00010b7983 */ /* 0x000ee20000300800 */
[----:B--2---:R-:W-:Y:S01]  /*618c0*/  STL.64 [R1+0x2da0], R18 ;  /* 0x002da01201007387 */ /* 0x004fe20000100a00 */
[----:B----4-:R0:W-:Y:S03]  /*618d0*/  STL.64 [R1+0x2d98], R16 ;  /* 0x002d981001007387 */ /* 0x0101e60000100a00 */
[----:B0-----:R-:W2:Y:S04]  /*618e0*/  LDL.64 R16, [R1+0x180] ;  /* 0x0001800001107983 */ /* 0x001ea80000100a00 */
[----:B--2---:R0:W-:Y:S04]  /*618f0*/  STL.64 [R1+0x2db0], R16 ;  /* 0x002db01001007387 */ /* 0x0041e80000100a00 */
[----:B0-----:R-:W2:Y:S01]  /*61900*/  LDL.LU.64 R16, [R1+0x190] ;  /* 0x0001900001107983 */ /* 0x001ea20000300a00 */
[----:B------:R-:W4:Y:S02]  /*61910*/  LDL.LU.64 R24, [R1+0x170] ;  /* 0x0001700001187983 */ /* 0x000f240000300a00 */
[----:B------:R-:W-:Y:S01]  /*61920*/  IMAD.MOV.U32 R21, RZ, RZ, R3 ;  /* 0x000000ffff157224 */ /* 0x000fe200078e0003 */
[----:B----4-:R0:W-:Y:S04]  /*61930*/  STL.64 [R1+0x2da8], R24 ;  /* 0x002da81801007387 */ /* 0x0101e80000100a00 */
[----:B0-----:R-:W4:Y:S01]  /*61940*/  LDL.LU R24, [R1+0xc0] ;  /* 0x0000c00001187983 */ /* 0x001f220000300800 */
[----:B------:R-:W4:Y:S02]  /*61950*/  LDL.LU R25, [R1+0xc4] ;  /* 0x0000c40001197983 */ /* 0x000f240000300800 */
[----:B------:R-:W4:Y:S02]  /*61960*/  LDL.LU R26, [R1+0xc8] ;  /* 0x0000c800011a7983 */ /* 0x000f240000300800 */
[----:B------:R-:W4:Y:S01]  /*61970*/  LDL.LU R27, [R1+0xcc] ;  /* 0x0000cc00011b7983 */ /* 0x000f220000300800 */
[----:B------:R-:W-:Y:S01]  /*61980*/  STL.64 [R1+0x2d80], R22 ;  /* 0x002d801601007387 */ /* 0x000fe20000100a00 */
[----:B------:R0:W-:Y:S03]  /*61990*/  STL.64 [R1+0x2d78], R20 ;  /* 0x002d781401007387 */ /* 0x0001e60000100a00 */
[----:B0-----:R-:W4:Y:S01]  /*619a0*/  LDL.LU R20, [R1+0xa0] ;  /* 0x0000a00001147983 */ /* 0x001f220000300800 */
[----:B------:R-:W4:Y:S02]  /*619b0*/  LDL.LU R21, [R1+0xa4] ;  /* 0x0000a40001157983 */ /* 0x000f240000300800 */
[----:B------:R-:W4:Y:S02]  /*619c0*/  LDL.LU R22, [R1+0xa8] ;  /* 0x0000a80001167983 */ /* 0x000f240000300800 */
[----:B------:R-:W4:Y:S01]  /*619d0*/  LDL.LU R23, [R1+0xac] ;  /* 0x0000ac0001177983 */ /* 0x000f220000300800 */
[----:B---3--:R-:W-:Y:S01]  /*619e0*/  STL.64 [R1+0x2d28], R14 ;  /* 0x002d280e01007387 */ /* 0x008fe20000100a00 */
[----:B------:R0:W-:Y:S03]  /*619f0*/  STL.64 [R1+0x2d20], R12 ;  /* 0x002d200c01007387 */ /* 0x0001e60000100a00 */
[----:B0-----:R-:W3:Y:S01]  /*61a00*/  LDL.LU R12, [R1+0x70] ;  /* 0x00007000010c7983 */ /* 0x001ee20000300800 */
[----:B------:R-:W3:Y:S02]  /*61a10*/  LDL.LU R13, [R1+0x74] ;  /* 0x00007400010d7983 */ /* 0x000ee40000300800 */
[----:B------:R-:W3:Y:S02]  /*61a20*/  LDL.LU R14, [R1+0x78] ;  /* 0x00007800010e7983 */ /* 0x000ee40000300800 */
[----:B------:R-:W3:Y:S01]  /*61a30*/  LDL.LU R15, [R1+0x7c] ;  /* 0x00007c00010f7983 */ /* 0x000ee20000300800 */
[----:B--2---:R-:W-:Y:S01]  /*61a40*/  HMMA.16816.F32 R8, R4, R16, R8 ;  /* 0x000000100408723c */ /* 0x004fe20000001808 */
[----:B---3--:R-:W-:Y:S01]  /*61a50*/  STL.64 [R1+0x2d40], R14 ;  /* 0x002d400e01007387 */ /* 0x008fe20000100a00 */
[----:B------:R0:W-:Y:S03]  /*61a60*/  STL.64 [R1+0x2d38], R12 ;  /* 0x002d380c01007387 */ /* 0x0001e60000100a00 */
[----:B0-----:R-:W2:Y:S01]  /*61a70*/  LDL.LU R12, [R1+0x80] ;  /* 0x00008000010c7983 */ /* 0x001ea20000300800 */
[----:B------:R-:W2:Y:S02]  /*61a80*/  LDL.LU R13, [R1+0x84] ;  /* 0x00008400010d7983 */ /* 0x000ea40000300800 */
[----:B------:R-:W3:Y:S02]  /*61a90*/  LDL.LU R14, [R1+0x88] ;  /* 0x00008800010e7983 */ /* 0x000ee40000300800 */
[----:B------:R-:W3:Y:S02]  /*61aa0*/  LDL.LU R15, [R1+0x8c] ;  /* 0x00008c00010f7983 */ /* 0x000ee40000300800 */
[----:B---3--:R-:W-:Y:S01]  /*61ab0*/  STL.64 [R1+0x2d58], R14 ;  /* 0x002d580e01007387 */ /* 0x008fe20000100a00 */
[----:B--2---:R0:W-:Y:S03]  /*61ac0*/  STL.64 [R1+0x2d50], R12 ;  /* 0x002d500c01007387 */ /* 0x0041e60000100a00 */
[----:B0-----:R-:W2:Y:S01]  /*61ad0*/  LDL.LU R12, [R1+0x90] ;  /* 0x00009000010c7983 */ /* 0x001ea20000300800 */
[----:B------:R-:W2:Y:S02]  /*61ae0*/  LDL.LU R13, [R1+0x94] ;  /* 0x00009400010d7983 */ /* 0x000ea40000300800 */
[----:B------:R-:W2:Y:S02]  /*61af0*/  LDL.LU R14, [R1+0x98] ;  /* 0x00009800010e7983 */ /* 0x000ea40000300800 */
[----:B------:R-:W2:Y:S02]  /*61b00*/  LDL.LU R15, [R1+0x9c] ;  /* 0x00009c00010f7983 */ /* 0x000ea40000300800 */
[----:B------:R0:W-:Y:S01]  /*61b10*/  STL.64 [R1+0xd0], R8 ;  /* 0x0000d00801007387 */ /* 0x0001e20000100a00 */
[----:B------:R-:W-:Y:S02]  /*61b20*/  STL.64 [R1+0xd8], R10 ;  /* 0x0000d80a01007387 */ /* 0x000fe40000100a00 */
[----:B0-----:R-:W-:-:S02]  /*61b30*/  IMAD.MOV.U32 R9, RZ, RZ, R16 ;  /* 0x000000ffff097224 */ /* 0x001fc400078e0010 */
[----:B------:R-:W-:Y:S02]  /*61b40*/  IMAD.MOV.U32 R8, RZ, RZ, R17 ;  /* 0x000000ffff087224 */ /* 0x000fe400078e0011 */
[----:B------:R-:W4:Y:S03]  /*61b50*/  LDL.LU.64 R16, [R1+0x2db0] ;  /* 0x002db00001107983 */ /* 0x000f260000300a00 */
[----:B------:R0:W-:Y:S02]  /*61b60*/  STL.64 [R1+0x2cb0], R8 ;  /* 0x002cb00801007387 */ /* 0x0001e40000100a00 */
[----:B0-----:R-:W3:Y:S01]  /*61b70*/  LDL.LU R8, [R1+0x40] ;  /* 0x0000400001087983 */ /* 0x001ee20000300800 */
[----:B------:R-:W3:Y:S02]  /*61b80*/  LDL.LU R9, [R1+0x44] ;  /* 0x0000440001097983 */ /* 0x000ee40000300800 */
[----:B------:R-:W3:Y:S02]  /*61b90*/  LDL.LU R10, [R1+0x48] ;  /* 0x00004800010a7983 */ /* 0x000ee40000300800 */
[----:B------:R-:W3:Y:S01]  /*61ba0*/  LDL.LU R11, [R1+0x4c] ;  /* 0x00004c00010b7983 */ /* 0x000ee20000300800 */
[C---:B----4-:R-:W-:Y:S01]  /*61bb0*/  HMMA.16816.F32 R24, R4.reuse, R16, R24 ;  /* 0x000000100418723c */ /* 0x050fe20000001818 */
[----:B------:R-:W-:Y:S11]  /*61bc0*/  IMAD.MOV.U32 R2, RZ, RZ, R17 ;  /* 0x000000ffff027224 */ /* 0x000ff600078e0011 */
[----:B------:R-:W-:Y:S11]  /*61bd0*/  @!UPT UIADD3 URZ, URZ, URZ, URZ ;  /* 0x0000003f3f3ff290 */ /* 0x000ff6000fffe03f */
[----:B------:R0:W-:Y:S01]  /*61be0*/  STL.64 [R1+0xc0], R24 ;  /* 0x0000c01801007387 */ /* 0x0001e20000100a00 */
[----:B------:R-:W-:Y:S03]  /*61bf0*/  STL.64 [R1+0xc8], R26 ;  /* 0x0000c81a01007387 */ /* 0x000fe60000100a00 */
[----:B0-----:R-:W4:Y:S01]  /*61c00*/  LDL.LU.64 R24, [R1+0x2da8] ;  /* 0x002da80001187983 */ /* 0x001f220000300a00 */
[----:B------:R-:W4:Y:S02]  /*61c10*/  LDL.LU.64 R18, [R1+0x2da0] ;  /* 0x002da00001127983 */ /* 0x000f240000300a00 */
[----:B------:R-:W4:Y:S02]  /*61c20*/  LDL.LU.64 R16, [R1+0x2d98] ;  /* 0x002d980001107983 */ /* 0x000f240000300a00 */
        /* <DEDUP_REMOVED lines=9> */
[----:B--2---:R-:W-:Y:S02]  /*61cc0*/  HMMA.16816.F32 R4, R4, R24, R20 ;  /* 0x000000180404723c */ /* 0x004fe40000001814 */
[----:B------:R-:W2:Y:S01]  /*61cd0*/  LDL.LU.64 R22, [R1+0x2d80] ;  /* 0x002d800001167983 */ /* 0x000ea20000300a00 */
[----:B------:R-:W3:Y:S02]  /*61ce0*/  LDL.LU.64 R20, [R1+0x2d78] ;  /* 0x002d780001147983 */ /* 0x000ee40000300a00 */
[----:B------:R-:W-:-:S02]  /*61cf0*/  IMAD.MOV.U32 R28, RZ, RZ, R24 ;  /* 0x000000ffff1c7224 */ /* 0x000fc400078e0018 */
[----:B------:R-:W-:Y:S11]  /*61d00*/  IMAD.MOV.U32 R3, RZ, RZ, R25 ;  /* 0x000000ffff037224 */ /* 0x000ff600078e0019 */
[----:B------:R-:W-:Y:S05]  /*61d10*/  @!UPT UIADD3 URZ, URZ, URZ, URZ ;  /* 0x0000003f3f3ff290 */ /* 0x000fea000fffe03f */
[----:B------:R4:W-:Y:S01]  /*61d20*/  STL.64 [R1+0xa0], R4 ;  /* 0x0000a00401007387 */ /* 0x0009e20000100a00 */
[----:B------:R-:W-:Y:S02]  /*61d30*/  STL.64 [R1+0xa8], R6 ;  /* 0x0000a80601007387 */ /* 0x000fe40000100a00 */
[----:B------:R-:W3:Y:S02]  /*61d40*/  LDL.LU.64 R26, [R1+0x2d70] ;  /* 0x002d7000011a7983 */ /* 0x000ee40000300a00 */
[----:B------:R-:W3:Y:S02]  /*61d50*/  LDL.LU.64 R24, [R1+0x2d68] ;  /* 0x002d680001187983 */ /* 0x000ee40000300a00 */
[----:B----4-:R-:W-:Y:S02]  /*61d60*/  IMAD.MOV.U32 R4, RZ, RZ, R16 ;  /* 0x000000ffff047224 */ /* 0x010fe400078e0010 */
[----:B------:R-:W-:Y:S01]  /*61d70*/  IMAD.MOV.U32 R5, RZ, RZ, R17 ;  /* 0x000000ffff057224 */ /* 0x000fe200078e0011 */
[----:B------:R-:W4:Y:S01]  /*61d80*/  LDL.LU R16, [R1+0x2d64] ;  /* 0x002d640001107983 */ /* 0x000f220000300800 */
[----:B------:R-:W4:Y:S03]  /*61d90*/  LDL.LU R17, [R1+0x2d60] ;  /* 0x002d600001117983 */ /* 0x000f260000300800 */
[----:B------:R2:W-:Y:S02]  /*61da0*/  STL.64 [R1+0x2ce0], R4 ;  /* 0x002ce00401007387 */ /* 0x0005e40000100a00 */
[----:B--2---:R-:W-:-:S02]  /*61db0*/  IMAD.MOV.U32 R4, RZ, RZ, R23 ;  /* 0x000000ffff047224 */ /* 0x004fc400078e0017 */
[----:B------:R-:W-:Y:S02]  /*61dc0*/  IMAD.MOV.U32 R5, RZ, RZ, R22 ;  /* 0x000000ffff057224 */ /* 0x000fe400078e0016 */
[C---:B---3--:R-:W-:Y:S01]  /*61dd0*/  HMMA.16816.F32 R20, R24.reuse, R20, R12 ;  /* 0x000000141814723c */ /* 0x048fe2000000180c */
        /* <DEDUP_REMOVED lines=26> */
[----:B0-----:R-:W4:Y:S01]  /*61f80*/  LDL.LU.64 R14, [R1+0x2d08] ;  /* 0x002d0800010e7983 */ /* 0x001f220000300a00 */
[----:B------:R-:W4:Y:S02]  /*61f90*/  LDL.LU.64 R12, [R1+0x2d00] ;  /* 0x002d0000010c7983 */ /* 0x000f240000300a00 */
[----:B---3--:R0:W-:Y:S02]  /*61fa0*/  STL.64 [R1+0x2ce8], R22 ;  /* 0x002ce81601007387 */ /* 0x0081e40000100a00 */
[----:B------:R-:W2:Y:S01]  /*61fb0*/  LDL.LU R20, [R1+0x4a0] ;  /* 0x0004a00001147983 */ /* 0x000ea20000300800 */
[----:B------:R-:W2:Y:S04]  /*61fc0*/  LDL.LU R21, [R1+0x4a4] ;  /* 0x0004a40001157983 */ /* 0x000ea80000300800 */
[----:B0-----:R-:W2:Y:S01]  /*61fd0*/  LDL.LU R22, [R1+0x4a8] ;  /* 0x0004a80001167983 */ /* 0x001ea20000300800 */
        /* <DEDUP_REMOVED lines=8> */
[C---:B--2---:R-:W-:Y:S01]  /*62060*/  HMMA.16816.F32 R4, R24.reuse, R4, R20 ;  /* 0x000000041804723c */ /* 0x044fe20000001814 */
[----:B------:R0:W-:Y:S01]  /*62070*/  STL.64 [R1+0x2cd8], R18 ;  /* 0x002cd81201007387 */ /* 0x0001e20000100a00 */
[----:B------:R-:W2:Y:S01]  /*62080*/  LDL.LU R16, [R1+0x4d0] ;  /* 0x0004d00001107983 */ /* 0x000ea20000300800 */
[----:B------:R-:W2:Y:S03]  /*62090*/  LDL.LU R17, [R1+0x4d4] ;  /* 0x0004d40001117983 */ /* 0x000ea60000300800 */
[----:B0-----:R-:W2:Y:S01]  /*620a0*/  LDL.LU R18, [R1+0x4d8] ;  /* 0x0004d80001127983 */ /* 0x001ea20000300800 */
[----:B------:R-:W2:Y:S01]  /*620b0*/  LDL.LU R19, [R1+0x4dc] ;  /* 0x0004dc0001137983 */ /* 0x000ea20000300800 */
[----:B----4-:R-:W-:Y:S11]  /*620c0*/  HMMA.16816.F32 R8, R24, R12, R8 ;  /* 0x0000000c1808723c */ /* 0x010ff60000001808 */
[----:B------:R-:W-:Y:S11]  /*620d0*/  @!UPT UIADD3 URZ, URZ, URZ, URZ ;  /* 0x0000003f3f3ff290 */ /* 0x000ff6000fffe03f */
[----:B------:R-:W-:Y:S01]  /*620e0*/  @!UPT UIADD3 URZ, URZ, URZ, URZ ;  /* 0x0000003f3f3ff290 */ /* 0x000fe2000fffe03f */
[----:B------:R0:W-:Y:S01]  /*620f0*/  STL.64 [R1+0x40], R8 ;  /* 0x0000400801007387 */ /* 0x0001e20000100a00 */
[----:B------:R1:W-:Y:S03]  /*62100*/  STL.64 [R1+0x48], R10 ;  /* 0x0000480a01007387 */ /* 0x0003e60000100a00 */
[----:B0-----:R-:W4:Y:S01]  /*62110*/  LDL.LU R8, [R1+0x490] ;  /* 0x0004900001087983 */ /* 0x001f220000300800 */
[----:B------:R-:W4:Y:S02]  /*62120*/  LDL.LU R9, [R1+0x494] ;  /* 0x0004940001097983 */ /* 0x000f240000300800 */
[----:B-1----:R-:W4:Y:S02]  /*62130*/  LDL.LU R10, [R1+0x498] ;  /* 0x00049800010a7983 */ /* 0x002f240000300800 */
[----:B------:R-:W4:Y:S01]  /*62140*/  LDL.LU R11, [R1+0x49c] ;  /* 0x00049c00010b7983 */ /* 0x000f220000300800 */
[----:B------:R-:W2:Y:S01]  /*62150*/  LDL.LU.64 R22, [R1+0x2ce8] ;  /* 0x002ce80001167983 */ /* 0x000ea20000300a00 */
[----:B------:R0:W-:Y:S03]  /*62160*/  STL.64 [R1+0x4a0], R4 ;  /* 0x0004a00401007387 */ /* 0x0001e60000100a00 */
[----:B0-----:R-:W2:Y:S01]  /*62170*/  LDL.LU.64 R4, [R1+0x2ce0] ;  /* 0x002ce00001047983 */ /* 0x001ea20000300a00 */
[----:B------:R-:W-:-:S02]  /*62180*/  IMAD.MOV.U32 R21, RZ, RZ, R6 ;  /* 0x000000ffff157224 */ /* 0x000fc400078e0006 */
[----:B------:R-:W-:-:S05]  /*62190*/  IMAD.MOV.U32 R20, RZ, RZ, R7 ;  /* 0x000000ffff147224 */ /* 0x000fca00078e0007 */
[----:B------:R0:W-:Y:S01]  /*621a0*/  STL [R1+0x28a8], R20 ;  /* 0x0028a81401007387 */ /* 0x0001e20000100800 */
[----:B------:R1:W-:Y:S01]  /*621b0*/  STL [R1+0x28a4], R21 ;  /* 0x0028a41501007387 */ /* 0x0003e20000100800 */
[C---:B--2---:R-:W-:Y:S02]  /*621c0*/  HMMA.16816.F32 R4, R24.reuse, R4, R16 ;  /* 0x000000041804723c */ /* 0x044fe40000001810 */
[----:B------:R-:W-:Y:S01]  /*621d0*/  STL.64 [R1+0x2c08], R22 ;  /* 0x002c081601007387 */ /* 0x000fe20000100a00 */
[----:B0-----:R-:W2:Y:S02]  /*621e0*/  LDL.LU R20, [R1+0x1d0] ;  /* 0x0001d00001147983 */ /* 0x001ea40000300800 */
[----:B-1----:R-:W2:Y:S02]  /*621f0*/  LDL.LU R21, [R1+0x1d4] ;  /* 0x0001d40001157983 */ /* 0x002ea40000300800 */
[----:B------:R-:W2:Y:S11]  /*62200*/  LDL.LU.64 R18, [R1+0x2cd8] ;  /* 0x002cd80001127983 */ /* 0x000eb60000300a00 */
[----:B------:R-:W-:Y:S05]  /*62210*/  @!UPT UIADD3 URZ, URZ, URZ, URZ ;  /* 0x0000003f3f3ff290 */ /* 0x000fea000fffe03f */
[----:B------:R0:W-:Y:S01]  /*62220*/  STL [R1+0x680], R4 ;  /* 0x0006800401007387 */ /* 0x0001e20000100800 */
[----:B------:R-:W-:Y:S02]  /*62230*/  IMAD.MOV.U32 R12, RZ, RZ, R7 ;  /* 0x000000ffff0c7224 */ /* 0x000fe400078e0007 */
[----:B------:R-:W2:Y:S02]  /*62240*/  LDL R7, [R1+0x1bc8] ;  /* 0x001bc80001077983 */ /* 0x000ea40000100800 */
[----:B------:R-:W-:Y:S02]  /*62250*/  IMAD.MOV.U32 R17, RZ, RZ, R5 ;  /* 0x000000ffff117224 */ /* 0x000fe400078e0005 */
[----:B------:R-:W-:Y:S01]  /*62260*/  IMAD.MOV.U32 R16, RZ, RZ, R6 ;  /* 0x000000ffff107224 */ /* 0x000fe200078e0006 */
[----:B--2---:R1:W-:Y:S01]  /*62270*/  STL [R1+0x2c48], R7 ;  /* 0x002c480701007387 */ /* 0x0043e20000100800 */
[----:B0-----:R-:W2:Y:S02]  /*62280*/  LDL.LU R4, [R1+0x4c0] ;  /* 0x0004c00001047983 */ /* 0x001ea40000300800 */
[----:B------:R-:W2:Y:S02]  /*62290*/  LDL.LU R5, [R1+0x4c4] ;  /* 0x0004c40001057983 */ /* 0x000ea40000300800 */
[----:B------:R-:W2:Y:S01]  /*622a0*/  LDL.LU R6, [R1+0x4c8] ;  /* 0x0004c80001067983 */ /* 0x000ea20000300800 */
[----:B-1----:R-:W2:Y:S01]  /*622b0*/  LDL.LU R7, [R1+0x4cc] ;  /* 0x0004cc0001077983 */ /* 0x002ea20000300800 */
[----:B------:R-:W-:Y:S02]  /*622c0*/  STL [R1+0x2850], R12 ;  /* 0x0028500c01007387 */ /* 0x000fe40000100800 */
[----:B------:R-:W-:Y:S02]  /*622d0*/  STL [R1+0x284c], R16 ;  /* 0x00284c1001007387 */ /* 0x000fe40000100800 */
[----:B------:R-:W-:Y:S01]  /*622e0*/  STL [R1+0x2848], R17 ;  /* 0x0028481101007387 */ /* 0x000fe20000100800 */
[----:B--2---:R-:W-:Y:S01]  /*622f0*/  HMMA.16816.F32 R20, R24, R20, R4 ;  /* 0x000000141814723c */ /* 0x004fe20000001804 */
[----:B------:R-:W2:Y:S11]  /*62300*/  LDL.LU R4, [R1+0x440] ;  /* 0x0004400001047983 */ /* 0x000eb60000300800 */
[----:B------:R-:W-:Y:S11]  /*62310*/  @!UPT UIADD3 URZ, URZ, URZ, URZ ;  /* 0x0000003f3f3ff290 */ /* 0x000ff6000fffe03f */
[----:B------:R0:W-:Y:S01]  /*62320*/  STL.64 [R1+0x670], R20 ;  /* 0x0006701401007387 */ /* 0x0001e20000100a00 */
[----:B------:R-:W-:Y:S02]  /*62330*/  STL.64 [R1+0x678], R22 ;  /* 0x0006781601007387 */ /* 0x000fe40000100a00 */
[----:B------:R-:W2:Y:S02]  /*62340*/  LDL.LU R5, [R1+0x444] ;  /* 0x0004440001057983 */ /* 0x000ea40000300800 */
[----:B------:R-:W2:Y:S01]  /*62350*/  LDL.LU R6, [R1+0x448] ;  /* 0x0004480001067983 */ /* 0x000ea20000300800 */
[----:B------:R-:W2:Y:S01]  /*62360*/  LDL.LU R7, [R1+0x44c] ;  /* 0x00044c0001077983 */ /* 0x000ea20000300800 */
[----:B0-----:R-:W-:-:S03]  /*62370*/  IMAD.MOV.U32 R20, RZ, RZ, R0 ;  /* 0x000000ffff147224 */ /* 0x001fc600078e0000 */
[----:B--2---:R-:W-:Y:S01]  /*62380*/  STL.64 [R1+0x2c58], R6 ;  /* 0x002c580601007387 */ /* 0x004fe20000100a00 */
[----:B------:R0:W-:Y:S03]  /*62390*/  STL.64 [R1+0x2c50], R4 ;  /* 0x002c500401007387 */ /* 0x0001e60000100a00 */
[----:B0-----:R-:W2:Y:S01]  /*623a0*/  LDL.LU R4, [R1+0x180] ;  /* 0x0001800001047983 */ /* 0x001ea20000300800 */
[----:B------:R-:W-:Y:S02]  /*623b0*/  IMAD.MOV.U32 R5, RZ, RZ, R2 ;  /* 0x000000ffff057224 */ /* 0x000fe400078e0002 */
[----:B------:R-:W4:Y:S02]  /*623c0*/  LDL.LU R2, [R1+0x2cd0] ;  /* 0x002cd00001027983 */ /* 0x000f240000300800 */
[----:B------:R-:W4:Y:S02]  /*623d0*/  LDL.LU R0, [R1+0x2ccc] ;  /* 0x002ccc0001007983 */ /* 0x000f240000300800 */
[----:B------:R-:W-:-:S02]  /*623e0*/  IMAD.MOV.U32 R21, RZ, RZ, R29 ;  /* 0x000000ffff157224 */ /* 0x000fc400078e001d */
[----:B------:R-:W4:Y:S03]  /*623f0*/  LDL.LU R29, [R1+0x2cc8] ;  /* 0x002cc800011d7983 */ /* 0x000f260000300800 */
[----:B------:R3:W-:Y:S02]  /*62400*/  STL.64 [R1+0x2c90], R20 ;  /* 0x002c901401007387 */ /* 0x0007e40000100a00 */
[----:B---3--:R-:W-:Y:S02]  /*62410*/  IMAD.MOV.U32 R20, RZ, RZ, R15 ;  /* 0x000000ffff147224 */ /* 0x008fe400078e000f */
[----:B------:R-:W-:Y:S01]  /*62420*/  IMAD.MOV.U32 R21, RZ, RZ, R14 ;  /* 0x000000ffff157224 */ /* 0x000fe200078e000e */
[----:B------:R-:W3:Y:S01]  /*62430*/  LDL.LU R15, [R1+0x2cc4] ;  /* 0x002cc400010f7983 */ /* 0x000ee20000300800 */
[----:B------:R-:W3:Y:S03]  /*62440*/  LDL.LU R14, [R1+0x2cc0] ;  /* 0x002cc000010e7983 */ /* 0x000ee60000300800 */
[----:B--2---:R4:W-:Y:S02]  /*62450*/  STL.64 [R1+0x2c70], R4 ;  /* 0x002c700401007387 */ /* 0x0049e40000100a00 */
[----:B----4-:R-:W-:-:S02]  /*62460*/  IMAD.MOV.U32 R4, RZ, RZ, R2 ;  /* 0x000000ffff047224 */ /* 0x010fc400078e0002 */
[----:B------:R-:W-:Y:S01]  /*62470*/  IMAD.MOV.U32 R5, RZ, RZ, R0 ;  /* 0x000000ffff057224 */ /* 0x000fe200078e0000 */
[----:B------:R-:W2:Y:S01]  /*62480*/  LDL.LU R2, [R1+0x2cbc] ;  /* 0x002cbc0001027983 */ /* 0x000ea20000300800 */
[----:B------:R-:W4:Y:S05]  /*62490*/  LDL.LU R0, [R1+0x2cb8] ;  /* 0x002cb80001007983 */ /* 0x000f2a0000300800 */
[----:B------:R-:W-:Y:S01]  /*624a0*/  HMMA.16816.F32 R4, R24, R4, R8 ;  /* 0x000000041804723c */ /* 0x000fe20000001808 */
[----:B------:R-:W2:Y:S11]  /*624b0*/  LDL.LU.64 R8, [R1+0x2cb0] ;  /* 0x002cb00001087983 */ /* 0x000eb60000300a00 */
[----:B------:R-:W-:Y:S11]  /*624c0*/  @!UPT UIADD3 URZ, URZ, URZ, URZ ;  /* 0x0000003f3f3ff290 */ /* 0x000ff6000fffe03f */
[----:B------:R2:W-:Y:S01]  /*624d0*/  STL [R1+0x660], R4 ;  /* 0x0006600401007387 */ /* 0x0005e20000100800 */
[----:B------:R-:W-:Y:S02]  /*624e0*/  IMAD.MOV.U32 R12, RZ, RZ, R5 ;  /* 0x000000ffff0c7224 */ /* 0x000fe400078e0005 */
[----:B------:R-:W-:Y:S02]  /*624f0*/  IMAD.MOV.U32 R16, RZ, RZ, R6 ;  /* 0x000000ffff107224 */ /* 0x000fe400078e0006 */
[----:B------:R-:W-:Y:S02]  /*62500*/  IMAD.MOV.U32 R17, RZ, RZ, R7 ;  /* 0x000000ffff117224 */ /* 0x000fe400078e0007 */
[----:B--2---:R-:W-:Y:S02]  /*62510*/  IMAD.MOV.U32 R4, RZ, RZ, R9 ;  /* 0x000000ffff047224 */ /* 0x004fe400078e0009 */
[----:B------:R-:W-:-:S05]  /*62520*/  IMAD.MOV.U32 R5, RZ, RZ, R8 ;  /* 0x000000ffff057224 */ /* 0x000fca00078e0008 */
[----:B------:R0:W-:Y:S04]  /*62530*/  STL.64 [R1+0x2c88], R4 ;  /* 0x002c880401007387 */ /* 0x0001e80000100a00 */
        /* <DEDUP_REMOVED lines=20> */
[----:B------:R-:W-:Y:S01]  /*62680*/  HMMA.16816.F32 R20, R24, R20, R4 ;  /* 0x000000141814723c */ /* 0x000fe20000001804 */
[----:B------:R-:W-:Y:S01]  /*62690*/  IMAD.MOV.U32 R13, RZ, RZ, R19 ;  /* 0x000000ffff0d7224 */ /* 0x000fe200078e0013 */
[----:B--2---:R-:W-:Y:S01]  /*626a0*/  STL.64 [R1+0x2c80], R10 ;  /* 0x002c800a01007387 */ /* 0x004fe20000100a00 */
[----:B------:R0:W-:Y:S03]  /*626b0*/  STL.64 [R1+0x2c78], R8 ;  /* 0x002c780801007387 */ /* 0x0001e60000100a00 */
[----:B0-----:R-:W2:Y:S01]  /*626c0*/  LDL.LU R8, [R1+0x460] ;  /* 0x0004600001087983 */ /* 0x001ea20000300800 */
[----:B------:R-:W2:Y:S02]  /*626d0*/  LDL.LU R9, [R1+0x464] ;  /* 0x0004640001097983 */ /* 0x000ea40000300800 */
[----:B------:R-:W2:Y:S02]  /*626e0*/  LDL.LU R10, [R1+0x468] ;  /* 0x00046800010a7983 */ /* 0x000ea40000300800 */
[----:B------:R-:W2:Y:S01]  /*626f0*/  LDL.LU R11, [R1+0x46c] ;  /* 0x00046c00010b7983 */ /* 0x000ea20000300800 */
[----:B------:R-:W-:Y:S01]  /*62700*/  STL [R1+0x285c], R17 ;  /* 0x00285c1101007387 */ /* 0x000fe20000100800 */
[----:B------:R-:W-:Y:S02]  /*62710*/  STL [R1+0x2858], R16 ;  /* 0x0028581001007387 */ /* 0x000fe40000100800 */
[----:B------:R0:W-:Y:S02]  /*62720*/  STL [R1+0x2854], R12 ;  /* 0x0028540c01007387 */ /* 0x0001e40000100800 */
[----:B---3--:R-:W-:Y:S02]  /*62730*/  STL.64 [R1+0x2c00], R14 ;  /* 0x002c000e01007387 */ /* 0x008fe40000100a00 */
[----:B0-----:R-:W-:-:S02]  /*62740*/  IMAD.MOV.U32 R12, RZ, RZ, R18 ;  /* 0x000000ffff0c7224 */ /* 0x001fc400078e0012 */
[----:B------:R-:W3:Y:S01]  /*62750*/  LDL.LU R18, [R1+0x2cac] ;  /* 0x002cac0001127983 */ /* 0x000ee20000300800 */
[----:B------:R-:W3:Y:S02]  /*62760*/  LDL.LU R19, [R1+0x2ca8] ;  /* 0x002ca80001137983 */ /* 0x000ee40000300800 */
[----:B------:R-:W2:Y:S02]  /*62770*/  LDL.LU.64 R6, [R1+0x2ca0] ;  /* 0x002ca00001067983 */ /* 0x000ea40000300a00 */
[----:B------:R-:W2:Y:S01]  /*62780*/  LDL.LU.64 R4, [R1+0x2c98] ;  /* 0x002c980001047983 */ /* 0x000ea20000300a00 */
[----:B------:R0:W-:Y:S01]  /*62790*/  STL.64 [R1+0x650], R20 ;  /* 0x0006501401007387 */ /* 0x0001e20000100a00 */
[----:B------:R2:W-:Y:S03]  /*627a0*/  STL.64 [R1+0x658], R22 ;  /* 0x0006581601007387 */ /* 0x0005e60000100a00 */
[----:B0-----:R-:W2:Y:S02]  /*627b0*/  LDL.LU.64 R20, [R1+0x2c90] ;  /* 0x002c900001147983 */ /* 0x001ea40000300a00 */
[C---:B--2---:R-:W-:Y:S02]  /*627c0*/  HMMA.16816.F32 R20, R24.reuse, R20, R4 ;  /* 0x000000141814723c */ /* 0x044fe40000001804 */
[----:B------:R-:W2:Y:S11]  /*627d0*/  LDL.LU.64 R4, [R1+0x2c88] ;  /* 0x002c880001047983 */ /* 0x000eb60000300a00 */
[----:B------:R-:W-:Y:S10]  /*627e0*/  @!UPT UIADD3 URZ, URZ, URZ, URZ ;  /* 0x0000003f3f3ff290 */ /* 0x000ff4000fffe03f */
[----:B------:R-:W-:Y:S01]  /*627f0*/  STL.64 [R1+0x640], R20 ;  /* 0x0006401401007387 */ /* 0x000fe20000100a00 */
[----:B------:R0:W-:Y:S02]  /*62800*/  STL [R1+0x648], R22 ;  /* 0x0006481601007387 */ /* 0x0001e40000100800 */
[----:B------:R-:W-:Y:S02]  /*62810*/  IMAD.MOV.U32 R17, RZ, RZ, R23 ;  /* 0x000000ffff117224 */ /* 0x000fe400078e0017 */
[----:B0-----:R-:W2:Y:S04]  /*62820*/  LDL.64 R22, [R1+0x8] ;  /* 0x0000080001167983 */ /* 0x001ea80000100a00 */
[----:B--2---:R0:W-:Y:S04]  /*62830*/  STL.64 [R1+0x2c18], R22 ;  /* 0x002c181601007387 */ /* 0x0041e80000100a00 */
[----:B0-----:R-:W2:Y:S01]  /*62840*/  LDL.64 R22, [R1+0x18] ;  /* 0x0000180001167983 */ /* 0x001ea20000100a00 */
[C---:B------:R-:W-:Y:S03]  /*62850*/  HMMA.16816.F32 R4, R24.reuse, R4, R8 ;  /* 0x000000041804723c */ /* 0x040fe60000001808 */
[----:B--2---:R0:W-:Y:S04]  /*62860*/  STL.64 [R1+0x2c20], R22 ;  /* 0x002c201601007387 */ /* 0x0041e80000100a00 */
[----:B0-----:R-:W2:Y:S01]  /*62870*/  LDL.64 R22, [R1+0x28] ;  /* 0x0000280001167983 */ /* 0x001ea20000100a00 */
[----:B------:R0:W-:Y:S02]  /*62880*/  STL [R1+0x2864], R17 ;  /* 0x0028641101007387 */ /* 0x0001e40000100800 */
[----:B---3--:R1:W-:Y:S02]  /*62890*/  STL.64 [R1+0x2c10], R18 ;  /* 0x002c101201007387 */ /* 0x0083e40000100a00 */
[----:B------:R-:W3:Y:S01]  /*628a0*/  LDL.LU R16, [R1+0x290] ;  /* 0x0002900001107983 */ /* 0x000ee20000300800 */
[----:B0-----:R-:W3:Y:S01]  /*628b0*/  LDL.LU R17, [R1+0x294] ;  /* 0x0002940001117983 */ /* 0x001ee20000300800 */
[----:B-1----:R-:W3:Y:S02]  /*628c0*/  LDL.LU R18, [R1+0x298] ;  /* 0x0002980001127983 */ /* 0x002ee40000300800 */
[----:B------:R-:W3:Y:S02]  /*628d0*/  LDL.LU R19, [R1+0x29c] ;  /* 0x00029c0001137983 */ /* 0x000ee40000300800 */
[----:B------:R-:W2:Y:S01]  /*628e0*/  LDL.LU.64 R10, [R1+0x2c80] ;  /* 0x002c8000010a7983 */ /* 0x000ea20000300a00 */
[----:B------:R-:W2:Y:S04]  /*628f0*/  LDL.LU.64 R8, [R1+0x2c78] ;  /* 0x002c780001087983 */ /* 0x000ea80000300a00 */
[----:B------:R0:W-:Y:S02]  /*62900*/  STL.64 [R1+0x630], R4 ;  /* 0x0006300401007387 */ /* 0x0001e40000100a00 */
[----:B------:R2:W-:Y:S01]  /*62910*/  STL.64 [R1+0x638], R6 ;  /* 0x0006380601007387 */ /* 0x0005e20000100a00 */
[----:B0-----:R-:W2:Y:S02]  /*62920*/  LDL.LU.64 R4, [R1+0x2c70] ;  /* 0x002c700001047983 */ /* 0x001ea40000300a00 */
[C---:B--2---:R-:W-:Y:S02]  /*62930*/  HMMA.16816.F32 R4, R24.reuse, R4, R8 ;  /* 0x000000041804723c */ /* 0x044fe40000001808 */
[----:B------:R-:W2:Y:S01]  /*62940*/  LDL.LU.64 R10, [R1+0x2c68] ;  /* 0x002c6800010a7983 */ /* 0x000ea20000300a00 */
[----:B------:R-:W2:Y:S11]  /*62950*/  LDL.LU.64 R8, [R1+0x2c60] ;  /* 0x002c600001087983 */ /* 0x000eb60000300a00 */
[----:B------:R-:W-:Y:S09]  /*62960*/  @!UPT UIADD3 URZ, URZ, URZ, URZ ;  /* 0x0000003f3f3ff290 */ /* 0x000ff2000fffe03f */
[----:B------:R-:W-:Y:S01]  /*62970*/  STL.64 [R1+0x620], R4 ;  /* 0x0006200401007387 */ /* 0x000fe20000100a00 */
[----:B------:R0:W-:Y:S03]  /*62980*/  STL.64 [R1+0x628], R6 ;  /* 0x0006280601007387 */ /* 0x0001e60000100a00 */
[----:B0-----:R-:W2:Y:S01]  /*62990*/  LDL.LU.64 R6, [R1+0x2c58] ;  /* 0x002c580001067983 */ /* 0x001ea20000300a00 */
[----:B------:R-:W2:Y:S02]  /*629a0*/  LDL.LU.64 R4, [R1+0x2c50] ;  /* 0x002c500001047983 */ /* 0x000ea40000300a00 */
[----:B--2---:R-:W-:Y:S01]  /*629b0*/  HMMA.16816.F32 R12, R24, R12, R4 ;  /* 0x0000000c180c723c */ /* 0x004fe20000001804 */
[----:B------:R-:W2:Y:S11]  /*629c0*/  LDL.LU R7, [R1+0x2c48] ;  /* 0x002c480001077983 */ /* 0x000eb60000300800 */
[----:B------:R-:W-:Y:S11]  /*629d0*/  @!UPT UIADD3 URZ, URZ, URZ, URZ ;  /* 0x0000003f3f3ff290 */ /* 0x000ff6000fffe03f */
[----:B------:R4:W-:Y:S01]  /*629e0*/  STL.64 [R1+0x610], R12 ;  /* 0x0006100c01007387 */ /* 0x0009e20000100a00 */
[----:B------:R0:W-:Y:S02]  /*629f0*/  STL.64 [R1+0x618], R14 ;  /* 0x0006180e01007387 */ /* 0x0001e40000100a00 */
[----:B----4-:R-:W-:Y:S02]  /*62a00*/  IMAD.MOV.U32 R12, RZ, RZ, R0 ;  /* 0x000000ffff0c7224 */ /* 0x010fe400078e0000 */
[----:B------:R-:W-:Y:S01]  /*62a10*/  IMAD.MOV.U32 R13, RZ, RZ, R2 ;  /* 0x000000ffff0d7224 */ /* 0x000fe200078e0002 */
[----:B------:R-:W4:Y:S01]  /*62a20*/  LDL.LU R0, [R1+0x2c44] ;  /* 0x002c440001007983 */ /* 0x000f220000300800 */
[----:B------:R-:W3:Y:S02]  /*62a30*/  LDL.LU R2, [R1+0x2c40] ;  /* 0x002c400001027983 */ /* 0x000ee40000300800 */
[----:B0-----:R-:W3:Y:S02]  /*62a40*/  LDL.LU R14, [R1+0x288] ;  /* 0x00028800010e7983 */ /* 0x001ee40000300800 */
[----:B------:R-:W3:Y:S01]  /*62a50*/  LDL.LU R15, [R1+0x28c] ;  /* 0x00028c00010f7983 */ /* 0x000ee20000300800 */
[----:B--2---:R-:W0:Y:S04]  /*62a60*/  LDSM.16.MT88.4 R4, [R7+0x22800] ;  /* 0x022800000704783b */ /* 0x004e280000004200 */
[----:B0-----:R-:W-:Y:S01]  /*62a70*/  STL.64 [R1+0x2b40], R6 ;  /* 0x002b400601007387 */ /* 0x001fe20000100a00 */
[----:B------:R0:W-:Y:S02]  /*62a80*/  STL.64 [R1+0x2b38], R4 ;  /* 0x002b380401007387 */ /* 0x0001e40000100a00 */
[----:B0-----:R-:W-:-:S02]  /*62a90*/  IMAD.MOV.U32 R4, RZ, RZ, R28 ;  /* 0x000000ffff047224 */ /* 0x001fc400078e001c */
[----:B------:R-:W-:Y:S01]  /*62aa0*/  IMAD.MOV.U32 R5, RZ, RZ, R3 ;  /* 0x000000ffff057224 */ /* 0x000fe200078e0003 */
[----:B------:R-:W2:Y:S01]  /*62ab0*/  LDL.LU R28, [R1+0x2c3c] ;  /* 0x002c3c00011c7983 */ /* 0x000ea20000300800 */
[----:B------:R-:W2:Y:S05]  /*62ac0*/  LDL.LU R3, [R1+0x2c38] ;  /* 0x002c380001037983 */ /* 0x000eaa0000300800 */
[----:B------:R-:W-:Y:S01]  /*62ad0*/  HMMA.16816.F32 R24, R24, R4, R8 ;  /* 0x000000041818723c */ /* 0x000fe20000001808 */
[----:B---3--:R-:W-:Y:S02]  /*62ae0*/  IMAD.MOV.U32 R6, RZ, RZ, R2 ;  /* 0x000000ffff067224 */ /* 0x008fe400078e0002 */
[----:B----4-:R-:W-:Y:S01]  /*62af0*/  IMAD.MOV.U32 R7, RZ, RZ, R0 ;  /* 0x000000ffff077224 */ /* 0x010fe200078e0000 */
[----:B------:R-:W3:Y:S01]  /*62b00*/  LDL.LU.64 R10, [R1+0x2c30] ;  /* 0x002c3000010a7983 */ /* 0x000ee20000300a00 */
[----:B------:R-:W3:Y:S11]  /*62b10*/  LDL.LU.64 R8, [R1+0x2c28] ;  /* 0x002c280001087983 */ /* 0x000ef60000300a00 */
[----:B------:R-:W-:Y:S07]  /*62b20*/  @!UPT UIADD3 URZ, URZ, URZ, URZ ;  /* 0x0000003f3f3ff290 */ /* 0x000fee000fffe03f */
[----:B------:R-:W-:Y:S01]  /*62b30*/  STL.64 [R1+0x4c0], R24 ;  /* 0x0004c01801007387 */ /* 0x000fe20000100a00 */
[----:B------:R-:W-:Y:S02]  /*62b40*/  IMAD.MOV.U32 R2, RZ, RZ, R26 ;  /* 0x000000ffff027224 */ /* 0x000fe400078e001a */
[----:B------:R-:W-:Y:S02]  /*62b50*/  IMAD.MOV.U32 R0, RZ, RZ, R27 ;  /* 0x000000ffff007224 */ /* 0x000fe400078e001b */
[----:B------:R-:W4:Y:S01]  /*62b60*/  LDL R26, [R1+0x38] ;  /* 0x00003800011a7983 */ /* 0x000f220000100800 */
[----:B------:R-:W4:Y:S01]  /*62b70*/  LDL R27, [R1+0x3c] ;  /* 0x00003c00011b7983 */ /* 0x000f220000100800 */
[----:B------:R0:W-:Y:S02]  /*62b80*/  STL.64 [R1+0x2b58], R6 ;  /* 0x002b580601007387 */ /* 0x0001e40000100a00 */
[----:B------:R-:W3:Y:S02]  /*62b90*/  LDL.LU R4, [R1+0x2b0] ;  /* 0x0002b00001047983 */ /* 0x000ee40000300800 */
[----:B------:R-:W3:Y:S01]  /*62ba0*/  LDL.LU R5, [R1+0x2b4] ;  /* 0x0002b40001057983 */ /* 0x000ee20000300800 */
[----:B0-----:R-:W3:Y:S01]  /*62bb0*/  LDL.LU R6, [R1+0x2b8] ;  /* 0x0002b80001067983 */ /* 0x001ee20000300800 */
[----:B------:R-:W3:Y:S02]  /*62bc0*/  LDL.LU R7, [R1+0x2bc] ;  /* 0x0002bc0001077983 */ /* 0x000ee40000300800 */
[----:B------:R-:W-:Y:S02]  /*62bd0*/  STL [R1+0x2868], R0 ;  /* 0x0028680001007387 */ /* 0x000fe40000100800 */
[----:B------:R-:W-:Y:S01]  /*62be0*/  STL [R1+0x2860], R2 ;  /* 0x0028600201007387 */ /* 0x000fe20000100800 */
[C---:B---3--:R-:W-:Y:S11]  /*62bf0*/  HMMA.16816.F32 R4, R8.reuse, R22, R4 ;  /* 0x000000160804723c */ /* 0x048ff60000001804 */
[----:B------:R-:W-:Y:S11]  /*62c00*/  @!UPT UIADD3 URZ, URZ, URZ, URZ ;  /* 0x0000003f3f3ff290 */ /* 0x000ff6000fffe03f */
[----:B------:R-:W-:Y:S01]  /*62c10*/  @!UPT UIADD3 URZ, URZ, URZ, URZ ;  /* 0x0000003f3f3ff290 */ /* 0x000fe2000fffe03f */
[----:B------:R0:W-:Y:S01]  /*62c20*/  STL.64 [R1+0x490], R4 ;  /* 0x0004900401007387 */ /* 0x0001e20000100a00 */
[----:B------:R-:W-:Y:S02]  /*62c30*/  STL.64 [R1+0x498], R6 ;  /* 0x0004980601007387 */ /* 0x000fe40000100a00 */
[----:B0-----:R-:W-:Y:S02]  /*62c40*/  IMAD.MOV.U32 R4, RZ, RZ, R23 ;  /* 0x000000ffff047224 */ /* 0x001fe400078e0017 */
[----:B------:R-:W-:Y:S02]  /*62c50*/  IMAD.MOV.U32 R5, RZ, RZ, R22 ;  /* 0x000000ffff057224 */ /* 0x000fe400078e0016 */
[----:B------:R-:W3:Y:S01]  /*62c60*/  LDL.LU.64 R22, [R1+0x2c20] ;  /* 0x002c200001167983 */ /* 0x000ee20000300a00 */
[----:B------:R0:W-:Y:S02]  /*62c70*/  STL [R1+0x2b64], R4 ;  /* 0x002b640401007387 */ /* 0x0001e40000100800 */
[----:B------:R1:W-:Y:S01]  /*62c80*/  STL [R1+0x2b60], R5 ;  /* 0x002b600501007387 */ /* 0x0003e20000100800 */
[----:B0-----:R-:W3:Y:S01]  /*62c90*/  LDL.LU R4, [R1+0x2a0] ;  /* 0x0002a00001047983 */ /* 0x001ee20000300800 */
[----:B-1----:R-:W3:Y:S02]  /*62ca0*/  LDL.LU R5, [R1+0x2a4] ;  /* 0x0002a40001057983 */ /* 0x002ee40000300800 */
[----:B------:R-:W3:Y:S02]  /*62cb0*/  LDL.LU R6, [R1+0x2a8] ;  /* 0x0002a80001067983 */ /* 0x000ee40000300800 */
[----:B------:R-:W3:Y:S02]  /*62cc0*/  LDL.LU R7, [R1+0x2ac] ;  /* 0x0002ac0001077983 */ /* 0x000ee40000300800 */
[C---:B---3--:R-:W-:Y:S11]  /*62cd0*/  HMMA.16816.F32 R4, R8.reuse, R22, R4 ;  /* 0x000000160804723c */ /* 0x048ff60000001804 */
[----:B------:R-:W-:Y:S11]  /*62ce0*/  @!UPT UIADD3 URZ, URZ, URZ, URZ ;  /* 0x0000003f3f3ff290 */ /* 0x000ff6000fffe03f */
[----:B------:R-:W-:Y:S01]  /*62cf0*/  @!UPT UIADD3 URZ, URZ, URZ, URZ ;  /* 0x0000003f3f3ff290 */ /* 0x000fe2000fffe03f */
[----:B------:R-:W-:Y:S01]  /*62d00*/  STL.64 [R1+0x480], R4 ;  /* 0x0004800401007387 */ /* 0x000fe20000100a00 */
[----:B------:R0:W-:Y:S02]  /*62d10*/  STL.64 [R1+0x488], R6 ;  /* 0x0004880601007387 */ /* 0x0001e40000100a00 */
[----:B0-----:R-:W-:Y:S02]  /*62d20*/  IMAD.MOV.U32 R7, RZ, RZ, R22 ;  /* 0x000000ffff077224 */ /* 0x001fe400078e0016 */
[----:B------:R-:W-:Y:S02]  /*62d30*/  IMAD.MOV.U32 R6, RZ, RZ, R23 ;  /* 0x000000ffff067224 */ /* 0x000fe400078e0017 */
[----:B------:R-:W3:Y:S02]  /*62d40*/  LDL.LU.64 R22, [R1+0x2c18] ;  /* 0x002c180001167983 */ /* 0x000ee40000300a00 */
[----:B---3--:R-:W-:Y:S01]  /*62d50*/  HMMA.16816.F32 R16, R8, R22, R16 ;  /* 0x000000160810723c */ /* 0x008fe20000001810 */
[----:B------:R-:W-:-:S02]  /*62d60*/  IMAD.MOV.U32 R4, RZ, RZ, R22 ;  /* 0x000000ffff047224 */ /* 0x000fc400078e0016 */
[----:B------:R-:W-:Y:S11]  /*62d70*/  IMAD.MOV.U32 R5, RZ, RZ, R23 ;  /* 0x000000ffff057224 */ /* 0x000ff600078e0017 */
[----:B------:R-:W-:Y:S09]  /*62d80*/  @!UPT UIADD3 URZ, URZ, URZ, URZ ;  /* 0x0000003f3f3ff290 */ /* 0x000ff2000fffe03f */
[----:B------:R-:W-:Y:S01]  /*62d90*/  STL.64 [R1+0x470], R16 ;  /* 0x0004701001007387 */ /* 0x000fe20000100a00 */
[----:B------:R0:W-:Y:S03]  /*62da0*/  STL.64 [R1+0x478], R18 ;  /* 0x0004781201007387 */ /* 0x0001e60000100a00 */
[----:B0-----:R-:W3:Y:S01]  /*62db0*/  LDL.LU.64 R18, [R1+0x2c10] ;  /* 0x002c100001127983 */ /* 0x001ee20000300a00 */
[----:B------:R-:W2:Y:S02]  /*62dc0*/  LDL.LU.64 R22, [R1+0x2c08] ;  /* 0x002c080001167983 */ /* 0x000ea40000300a00 */
[----:B------:R-:W-:Y:S02]  /*62dd0*/  STL.64 [R1+0x2b70], R6 ;  /* 0x002b700601007387 */ /* 0x000fe40000100a00 */
[----:B------:R0:W-:Y:S02]  /*62de0*/  STL.64 [R1+0x2b68], R4 ;  /* 0x002b680401007387 */ /* 0x0001e40000100a00 */
[----:B0-----:R-:W3:Y:S01]  /*62df0*/  LDL.LU R4, [R1+0x270] ;  /* 0x0002700001047983 */ /* 0x001ee20000300800 */
[----:B------:R-:W3:Y:S02]  /*62e00*/  LDL.LU R5, [R1+0x274] ;  /* 0x0002740001057983 */ /* 0x000ee40000300800 */
[----:B------:R-:W3:Y:S01]  /*62e10*/  LDL.LU R6, [R1+0x278] ;  /* 0x0002780001067983 */ /* 0x000ee20000300800 */
[----:B--2---:R-:W-:Y:S11]  /*62e20*/  HMMA.16816.F32 R12, R8, R22, R12 ;  /* 0x00000016080c723c */ /* 0x004ff6000000180c */
[----:B------:R-:W-:Y:S11]  /*62e30*/  @!UPT UIADD3 URZ, URZ, URZ, URZ ;  /* 0x0000003f3f3ff290 */ /* 0x000ff6000fffe03f */
[----:B------:R-:W-:Y:S01]  /*62e40*/  @!UPT UIADD3 URZ, URZ, URZ, URZ ;  /* 0x0000003f3f3ff290 */ /* 0x000fe2000fffe03f */
[----:B------:R-:W-:Y:S01]  /*62e50*/  STL.64 [R1+0x460], R12 ;  /* 0x0004600c01007387 */ /* 0x000fe20000100a00 */
[----:B------:R0:W-:Y:S03]  /*62e60*/  STL.64 [R1+0x468], R14 ;  /* 0x0004680e01007387 */ /* 0x0001e60000100a00 */
[----:B0-----:R-:W2:Y:S01]  /*62e70*/  LDL.LU.64 R14, [R1+0x2c00] ;  /* 0x002c0000010e7983 */ /* 0x001ea20000300a00 */
[----:B------:R-:W-:-:S07]  /*62e80*/  IMAD.MOV.U32 R7, RZ, RZ, R3 ;  /* 0x000000ffff077224 */ /* 0x000fce00078e0003 */
[C---:B---3--:R-:W-:Y:S11]  /*62e90*/  HMMA.16816.F32 R4, R8.reuse, R18, R4 ;  /* 0x000000120804723c */ /* 0x048ff60000001804 */
[----:B------:R-:W-:Y:S11]  /*62ea0*/  @!UPT UIADD3 URZ, URZ, URZ, URZ ;  /* 0x0000003f3f3ff290 */ /* 0x000ff6000fffe03f */
[----:B------:R-:W-:Y:S01]  /*62eb0*/  @!UPT UIADD3 URZ, URZ, URZ, URZ ;  /* 0x0000003f3f3ff290 */ /* 0x000fe2000fffe03f */
[----:B------:R-:W-:Y:S01]  /*62ec0*/  STL.64 [R1+0x450], R4 ;  /* 0x0004500401007387 */ /* 0x000fe20000100a00 */
[----:B------:R-:W-:Y:S02]  /*62ed0*/  STL [R1+0x458], R6 ;  /* 0x0004580601007387 */ /* 0x000fe40000100800 */
[----:B------:R2:W-:Y:S02]  /*62ee0*/  STL.64 [R1+0x2bd0], R18 ;  /* 0x002bd01201007387 */ /* 0x0005e40000100a00 */
[----:B------:R-:W4:Y:S01]  /*62ef0*/  LDL.LU R16, [R1+0x250] ;  /* 0x0002500001107983 */ /* 0x000f220000300800 */
[----:B------:R-:W4:Y:S01]  /*62f00*/  LDL.LU R17, [R1+0x254] ;  /* 0x0002540001117983 */ /* 0x000f220000300800 */
[----:B------:R-:W-:Y:S02]  /*62f10*/  IMAD.MOV.U32 R3, RZ, RZ, R7 ;  /* 0x000000ffff037224 */ /* 0x000fe400078e0007 */
[----:B--2---:R-:W-:Y:S02]  /*62f20*/  IMAD.MOV.U32 R18, RZ, RZ, R14 ;  /* 0x000000ffff127224 */ /* 0x004fe400078e000e */
[----:B------:R-:W-:Y:S01]  /*62f30*/  IMAD.MOV.U32 R19, RZ, RZ, R15 ;  /* 0x000000ffff137224 */ /* 0x000fe200078e000f */
[----:B------:R-:W2:Y:S01]  /*62f40*/  LDL.LU R14, [R1+0x2bfc] ;  /* 0x002bfc00010e7983 */ /* 0x000ea20000300800 */
[----:B------:R-:W2:Y:S02]  /*62f50*/  LDL.LU R15, [R1+0x2bf8] ;  /* 0x002bf800010f7983 */ /* 0x000ea40000300800 */
[----:B------:R-:W3:Y:S02]  /*62f60*/  LDL.64 R6, [R1+0x198] ;  /* 0x0001980001067983 */ /* 0x000ee40000100a00 */
[----:B---3--:R0:W-:Y:S01]  /*62f70*/  STL.64 [R1+0x2b80], R6 ;  /* 0x002b800601007387 */ /* 0x0081e20000100a00 */
[----:B------:R-:W3:Y:S02]  /*62f80*/  LDL.LU R4, [R1+0x260] ;  /* 0x0002600001047983 */ /* 0x000ee40000300800 */
[----:B------:R-:W3:Y:S01]  /*62f90*/  LDL.LU R5, [R1+0x264] ;  /* 0x0002640001057983 */ /* 0x000ee20000300800 */
[----:B0-----:R-:W3:Y:S01]  /*62fa0*/  LDL.LU R6, [R1+0x268] ;  /* 0x0002680001067983 */ /* 0x001ee20000300800 */
[----:B------:R-:W3:Y:S02]  /*62fb0*/  LDL.LU R7, [R1+0x26c] ;  /* 0x00026c0001077983 */ /* 0x000ee40000300800 */
[----:B------:R-:W-:Y:S02]  /*62fc0*/  STL [R1+0x2770], R3 ;  /* 0x0027700301007387 */ /* 0x000fe40000100800 */
[----:B--2---:R-:W-:Y:S01]  /*62fd0*/  STL.64 [R1+0x2be8], R14 ;  /* 0x002be80e01007387 */ /* 0x004fe20000100a00 */
[C---:B---3--:R-:W-:Y:S11]  /*62fe0*/  HMMA.16816.F32 R4, R8.reuse, R14, R4 ;  /* 0x0000000e0804723c */ /* 0x048ff60000001804 */
[----:B------:R-:W-:Y:S11]  /*62ff0*/  @!UPT UIADD3 URZ, URZ, URZ, URZ ;  /* 0x0000003f3f3ff290 */ /* 0x000ff6000fffe03f */
[----:B------:R-:W-:Y:S01]  /*63000*/  @!UPT UIADD3 URZ, URZ, URZ, URZ ;  /* 0x0000003f3f3ff290 */ /* 0x000fe2000fffe03f */
[----:B------:R-:W-:Y:S01]  /*63010*/  STL.64 [R1+0x440], R4 ;  /* 0x0004400401007387 */ /* 0x000fe20000100a00 */
[----:B------:R0:W-:Y:S03]  /*63020*/  STL.64 [R1+0x448], R6 ;  /* 0x0004480601007387 */ /* 0x0001e60000100a00 */
[----:B0-----:R-:W2:Y:S01]  /*63030*/  LDL.64 R6, [R1+0x1a8] ;  /* 0x0001a80001067983 */ /* 0x001ea20000100a00 */
[----:B----4-:R-:W-:Y:S11]  /*63040*/  HMMA.16816.F32 R16, R8, R26, R16 ;  /* 0x0000001a0810723c */ /* 0x010ff60000001810 */
[----:B------:R-:W-:Y:S11]  /*63050*/  @!UPT UIADD3 URZ, URZ, URZ, URZ ;  /* 0x0000003f3f3ff290 */ /* 0x000ff6000fffe03f */
[----:B------:R-:W-:Y:S02]  /*63060*/  @!UPT UIADD3 URZ, URZ, URZ, URZ ;  /* 0x0000003f3f3ff290 */ /* 0x000fe4000fffe03f */
[----:B------:R-:W-:Y:S01]  /*63070*/  IMAD.MOV.U32 R3, RZ, RZ, R19 ;  /* 0x000000ffff037224 */ /* 0x000fe200078e0013 */
[----:B--2---:R-:W-:Y:S01]  /*63080*/  STL.64 [R1+0x2b98], R6 ;  /* 0x002b980601007387 */ /* 0x004fe20000100a00 */
[----:B------:R0:W-:Y:S02]  /*63090*/  STL.64 [R1+0x600], R16 ;  /* 0x0006001001007387 */ /* 0x0001e40000100a00 */
[----:B------:R1:W-:Y:S01]  /*630a0*/  STL [R1+0x608], R18 ;  /* 0x0006081201007387 */ /* 0x0003e20000100800 */
[----:B0-----:R-:W2:Y:S01]  /*630b0*/  LDL.LU R16, [R1+0x420] ;  /* 0x0004200001107983 */ /* 0x001ea20000300800 */
[----:B------:R-:W2:Y:S02]  /*630c0*/  LDL.LU R17, [R1+0x424] ;  /* 0x0004240001117983 */ /* 0x000ea40000300800 */
[----:B-1----:R-:W3:Y:S02]  /*630d0*/  LDL.LU R18, [R1+0x428] ;  /* 0x0004280001127983 */ /* 0x002ee40000300800 */
[----:B------:R-:W3:Y:S01]  /*630e0*/  LDL.LU R19, [R1+0x42c] ;  /* 0x00042c0001137983 */ /* 0x000ee20000300800 */
[----:B------:R-:W4:Y:S04]  /*630f0*/  LDL.64 R14, [R1+0x1e8] ;  /* 0x0001e800010e7983 */ /* 0x000f280000100a00 */
[----:B---3--:R-:W-:Y:S01]  /*63100*/  STL.64 [R1+0x2be0], R18 ;  /* 0x002be01201007387 */ /* 0x008fe20000100a00 */
[----:B--2---:R0:W-:Y:S03]  /*63110*/  STL.64 [R1+0x2bd8], R16 ;  /* 0x002bd81001007387 */ /* 0x0041e60000100a00 */
[----:B0-----:R-:W4:Y:S01]  /*63120*/  LDL.LU R16, [R1+0x430] ;  /* 0x0004300001107983 */ /* 0x001f220000300800 */
[----:B------:R-:W-:-:S02]  /*63130*/  IMAD.MOV.U32 R17, RZ, RZ, R28 ;  /* 0x000000ffff117224 */ /* 0x000fc400078e001c */
[----:B------:R-:W2:Y:S02]  /*63140*/  LDL.LU R28, [R1+0x2bf4] ;  /* 0x002bf400011c7983 */ /* 0x000ea40000300800 */
[----:B------:R-:W4:Y:S01]  /*63150*/  LDL.LU R18, [R1+0x438] ;  /* 0x0004380001127983 */ /* 0x000f220000300800 */
[----:B------:R-:W4:Y:S01]  /*63160*/  LDL.LU R19, [R1+0x43c] ;  /* 0x00043c0001137983 */ /* 0x000f220000300800 */
[----:B------:R-:W3:Y:S03]  /*63170*/  LDL.64 R6, [R1+0x1b8] ;  /* 0x0001b80001067983 */ /* 0x000ee60000100a00 */
[----:B--2---:R-:W0:Y:S04]  /*63180*/  LDSM.16.MT88.4 R24, [R28+0x22800] ;  /* 0x022800001c18783b */ /* 0x004e280000004200 */
[----:B---3--:R1:W-:Y:S04]  /*63190*/  STL.64 [R1+0x2bb0], R6 ;  /* 0x002bb00601007387 */ /* 0x0083e80000100a00 */
[----:B-1----:R-:W2:Y:S04]  /*631a0*/  LDL.64 R6, [R1+0x1c8] ;  /* 0x0001c80001067983 */ /* 0x002ea80000100a00 */
[----:B--2---:R1:W-:Y:S04]  /*631b0*/  STL.64 [R1+0x2bc8], R6 ;  /* 0x002bc80601007387 */ /* 0x0043e80000100a00 */
[----:B-1----:R-:W2:Y:S01]  /*631c0*/  LDL.64 R6, [R1+0x1d8] ;  /* 0x0001d80001067983 */ /* 0x002ea20000100a00 */
[----:B------:R-:W-:Y:S02]  /*631d0*/  STL [R1+0x286c], R3 ;  /* 0x00286c0301007387 */ /* 0x000fe40000100800 */
[----:B0-----:R0:W-:Y:S02]  /*631e0*/  STL.64 [R1+0x29f8], R26 ;  /* 0x0029f81a01007387 */ /* 0x0011e40000100a00 */
[----:B------:R1:W-:Y:S01]  /*631f0*/  STL.64 [R1+0x29f0], R24 ;  /* 0x0029f01801007387 */ /* 0x0003e20000100a00 */
[----:B0-----:R-:W3:Y:S04]  /*63200*/  LDL.64 R26, [R1+0x188] ;  /* 0x00018800011a7983 */ /* 0x001ee80000100a00 */
[----:B---3--:R0:W-:Y:S01]  /*63210*/  STL.64 [R1+0x2b78], R26 ;  /* 0x002b781a01007387 */ /* 0x0081e20000100a00 */
[----:B-1----:R-:W3:Y:S02]  /*63220*/  LDL.LU R24, [R1+0x3e0] ;  /* 0x0003e00001187983 */ /* 0x002ee40000300800 */
[----:B------:R-:W3:Y:S01]  /*63230*/  LDL.LU R25, [R1+0x3e4] ;  /* 0x0003e40001197983 */ /* 0x000ee20000300800 */
[----:B0-----:R-:W2:Y:S01]  /*63240*/  LDL.LU R26, [R1+0x3e8] ;  /* 0x0003e800011a7983 */ /* 0x001ea20000300800 */
[----:B------:R-:W2:Y:S03]  /*63250*/  LDL.LU R27, [R1+0x3ec] ;  /* 0x0003ec00011b7983 */ /* 0x000ea60000300800 */
[----:B--2---:R-:W-:Y:S01]  /*63260*/  STL.64 [R1+0x2b90], R26 ;  /* 0x002b901a01007387 */ /* 0x004fe20000100a00 */
[----:B---3--:R0:W-:Y:S03]  /*63270*/  STL.64 [R1+0x2b88], R24 ;  /* 0x002b881801007387 */ /* 0x0081e60000100a00 */
[----:B0-----:R-:W2:Y:S01]  /*63280*/  LDL.LU R24, [R1+0x3f0] ;  /* 0x0003f00001187983 */ /* 0x001ea20000300800 */
[----:B------:R-:W2:Y:S02]  /*63290*/  LDL.LU R25, [R1+0x3f4] ;  /* 0x0003f40001197983 */ /* 0x000ea40000300800 */
[----:B------:R-:W3:Y:S02]  /*632a0*/  LDL.LU R26, [R1+0x3f8] ;  /* 0x0003f800011a7983 */ /* 0x000ee40000300800 */
[----:B------:R-:W-:-:S02]  /*632b0*/  IMAD.MOV.U32 R27, RZ, RZ, R29 ;  /* 0x000000ffff1b7224 */ /* 0x000fc400078e001d */
[----:B------:R-:W2:Y:S01]  /*632c0*/  LDL.LU R29, [R1+0x2bf0] ;  /* 0x002bf000011d7983 */ /* 0x000ea20000300800 */
[----:B----4-:R-:W-:Y:S03]  /*632d0*/  HMMA.16816.F32 R16, R8, R14, R16 ;  /* 0x0000000e0810723c */ /* 0x010fe60000001810 */
        /* <DEDUP_REMOVED lines=13> */
[----:B------:R-:W-:Y:S01]  /*633b0*/  STL [R1+0x2870], R28 ;  /* 0x0028701c01007387 */ /* 0x000fe20000100800 */
[----:B------:R-:W3:Y:S01]  /*633c0*/  LDL.LU.64 R14, [R1+0x2be8] ;  /* 0x002be800010e7983 */ /* 0x000ee20000300a00 */
[----:B------:R-:W-:-:S02]  /*633d0*/  IMAD.MOV.U32 R27, RZ, RZ, R29 ;  /* 0x000000ffff1b7224 */ /* 0x000fc400078e001d */
[----:B------:R-:W-:Y:S02]  /*633e0*/  STL.64 [R1+0x4f0], R16 ;  /* 0x0004f01001007387 */ /* 0x000fe40000100a00 */
[----:B------:R0:W-:Y:S02]  /*633f0*/  STL [R1+0x4f8], R18 ;  /* 0x0004f81201007387 */ /* 0x0001e40000100800 */
[----:B------:R-:W-:Y:S02]  /*63400*/  IMAD.MOV.U32 R29, RZ, RZ, R19 ;  /* 0x000000ffff1d7224 */ /* 0x000fe400078e0013 */
[----:B0-----:R-:W4:Y:S01]  /*63410*/  LDL.LU.64 R18, [R1+0x2be0] ;  /* 0x002be00001127983 */ /* 0x001f220000300a00 */
[----:B------:R-:W4:Y:S02]  /*63420*/  LDL.LU.64 R16, [R1+0x2bd8] ;  /* 0x002bd80001107983 */ /* 0x000f240000300a00 */
[----:B------:R-:W-:Y:S02]  /*63430*/  STL [R1+0x2aa4], R13 ;  /* 0x002aa40d01007387 */ /* 0x000fe40000100800 */
[----:B------:R-:W-:Y:S01]  /*63440*/  STL [R1+0x2aa0], R20 ;  /* 0x002aa01401007387 */ /* 0x000fe20000100800 */
[----:B------:R-:W-:Y:S01]  /*63450*/  STL [R1+0x2874], R29 ;  /* 0x0028741d01007387 */ /* 0x000fe20000100800 */
[C---:B----4-:R-:W-:Y:S11]  /*63460*/  HMMA.16816.F32 R16, R8.reuse, R6, R16 ;  /* 0x000000060810723c */ /* 0x050ff60000001810 */
[----:B------:R-:W-:Y:S11]  /*63470*/  @!UPT UIADD3 URZ, URZ, URZ, URZ ;  /* 0x0000003f3f3ff290 */ /* 0x000ff6000fffe03f */
[----:B------:R-:W-:Y:S01]  /*63480*/  @!UPT UIADD3 URZ, URZ, URZ, URZ ;  /* 0x0000003f3f3ff290 */ /* 0x000fe2000fffe03f */
[----:B------:R0:W-:Y:S01]  /*63490*/  STL.64 [R1+0x4e0], R16 ;  /* 0x0004e01001007387 */ /* 0x0001e20000100a00 */
[----:B------:R1:W-:Y:S02]  /*634a0*/  STL.64 [R1+0x4e8], R18 ;  /* 0x0004e81201007387 */ /* 0x0003e40000100a00 */
[----:B0-----:R-:W-:Y:S01]  /*634b0*/  IMAD.MOV.U32 R17, RZ, RZ, R6 ;  /* 0x000000ffff117224 */ /* 0x001fe200078e0006 */
[----:B-1----:R-:W4:Y:S01]  /*634c0*/  LDL.LU.64 R18, [R1+0x2bd0] ;  /* 0x002bd00001127983 */ /* 0x002f220000300a00 */
[----:B------:R-:W-:Y:S02]  /*634d0*/  IMAD.MOV.U32 R16, RZ, RZ, R7 ;  /* 0x000000ffff107224 */ /* 0x000fe400078e0007 */
[----:B------:R-:W2:Y:S01]  /*634e0*/  LDL.LU.64 R6, [R1+0x2bc8] ;  /* 0x002bc80001067983 */ /* 0x000ea20000300a00 */
        /* <DEDUP_REMOVED lines=37> */
[----:B------:R-:W-:Y:S01]  /*63740*/  STL.64 [R1+0x2af0], R22 ;  /* 0x002af01601007387 */ /* 0x000fe20000100a00 */
[----:B------:R0:W-:Y:S04]  /*63750*/  STL.64 [R1+0x2ae8], R20 ;  /* 0x002ae81401007387 */ /* 0x0001e80000100a00 */
[----:B0-----:R-:W2:Y:S01]  /*63760*/  LDL.LU R20, [R1+0x3d0] ;  /* 0x0003d00001147983 */ /* 0x001ea20000300800 */
[----:B------:R-:W2:Y:S02]  /*63770*/  LDL.LU R21, [R1+0x3d4] ;  /* 0x0003d40001157983 */ /* 0x000ea40000300800 */
[----:B------:R-:W2:Y:S02]  /*63780*/  LDL.LU R22, [R1+0x3d8] ;  /* 0x0003d80001167983 */ /* 0x000ea40000300800 */
[----:B------:R-:W2:Y:S02]  /*63790*/  LDL.LU R23, [R1+0x3dc] ;  /* 0x0003dc0001177983 */ /* 0x000ea40000300800 */
[----:B--2---:R-:W-:Y:S01]  /*637a0*/  HMMA.16816.F32 R20, R8, R26, R20 ;  /* 0x0000001a0814723c */ /* 0x004fe20000001814 */
[----:B------:R-:W-:Y:S11]  /*637b0*/  IMAD.MOV.U32 R17, RZ, RZ, R26 ;  /* 0x000000ffff117224 */ /* 0x000ff600078e001a */
[----:B------:R-:W-:Y:S11]  /*637c0*/  @!UPT UIADD3 URZ, URZ, URZ, URZ ;  /* 0x0000003f3f3ff290 */ /* 0x000ff6000fffe03f */
[----:B------:R-:W-:Y:S01]  /*637d0*/  STL.64 [R1+0x420], R20 ;  /* 0x0004201401007387 */ /* 0x000fe20000100a00 */
[----:B------:R-:W-:Y:S02]  /*637e0*/  STL.64 [R1+0x428], R22 ;  /* 0x0004281601007387 */ /* 0x000fe40000100a00 */
[----:B----4-:R-:W-:Y:S02]  /*637f0*/  STL.64 [R1+0x2ae0], R18 ;  /* 0x002ae01201007387 */ /* 0x010fe40000100a00 */
[----:B------:R0:W-:Y:S02]  /*63800*/  STL.64 [R1+0x2ad8], R16 ;  /* 0x002ad81001007387 */ /* 0x0001e40000100a00 */
[----:B0-----:R-:W2:Y:S01]  /*63810*/  LDL.LU R16, [R1+0x380] ;  /* 0x0003800001107983 */ /* 0x001ea20000300800 */
[----:B------:R-:W2:Y:S02]  /*63820*/  LDL.LU R17, [R1+0x384] ;  /* 0x0003840001117983 */ /* 0x000ea40000300800 */
[----:B------:R-:W4:Y:S02]  /*63830*/  LDL.LU R18, [R1+0x388] ;  /* 0x0003880001127983 */ /* 0x000f240000300800 */
[----:B------:R-:W4:Y:S02]  /*63840*/  LDL.LU R19, [R1+0x38c] ;  /* 0x00038c0001137983 */ /* 0x000f240000300800 */
[----:B------:R-:W-:-:S02]  /*63850*/  IMAD.MOV.U32 R22, RZ, RZ, R4 ;  /* 0x000000ffff167224 */ /* 0x000fc400078e0004 */
[----:B------:R-:W-:Y:S02]  /*63860*/  IMAD.MOV.U32 R23, RZ, RZ, R5 ;  /* 0x000000ffff177224 */ /* 0x000fe400078e0005 */
[----:B------:R-:W-:Y:S01]  /*63870*/  IMAD.MOV.U32 R13, RZ, RZ, R27 ;  /* 0x000000ffff0d7224 */ /* 0x000fe200078e001b */
[----:B----4-:R-:W-:Y:S01]  /*63880*/  STL.64 [R1+0x2b00], R18 ;  /* 0x002b001201007387 */ /* 0x010fe20000100a00 */
[----:B--2---:R-:W-:Y:S02]  /*63890*/  STL.64 [R1+0x2af8], R16 ;  /* 0x002af81001007387 */ /* 0x004fe40000100a00 */
[----:B------:R-:W2:Y:S02]  /*638a0*/  LDL.LU R4, [R1+0x2b64] ;  /* 0x002b640001047983 */ /* 0x000ea40000300800 */
[----:B------:R-:W4:Y:S01]  /*638b0*/  LDL.LU R5, [R1+0x2b60] ;  /* 0x002b600001057983 */ /* 0x000f220000300800 */
[----:B------:R0:W-:Y:S01]  /*638c0*/  STL.64 [R1+0x2b08], R22 ;  /* 0x002b081601007387 */ /* 0x0001e20000100a00 */
[----:B------:R-:W3:Y:S02]  /*638d0*/  LDL.LU R24, [R1+0x3c0] ;  /* 0x0003c00001187983 */ /* 0x000ee40000300800 */
[----:B------:R-:W3:Y:S02]  /*638e0*/  LDL.LU R25, [R1+0x3c4] ;  /* 0x0003c40001197983 */ /* 0x000ee40000300800 */
[----:B------:R-:W3:Y:S01]  /*638f0*/  LDL.LU R26, [R1+0x3c8] ;  /* 0x0003c800011a7983 */ /* 0x000ee20000300800 */
[----:B------:R-:W3:Y:S01]  /*63900*/  LDL.LU R27, [R1+0x3cc] ;  /* 0x0003cc00011b7983 */ /* 0x000ee20000300800 */
[----:B0-----:R-:W-:-:S02]  /*63910*/  IMAD.MOV.U32 R22, RZ, RZ, R7 ;  /* 0x000000ffff167224 */ /* 0x001fc400078e0007 */
[----:B------:R-:W-:Y:S02]  /*63920*/  IMAD.MOV.U32 R23, RZ, RZ, R6 ;  /* 0x000000ffff177224 */ /* 0x000fe400078e0006 */
[----:B------:R-:W3:Y:S03]  /*63930*/  LDL.64 R6, [R1+0x178] ;  /* 0x0001780001067983 */ /* 0x000ee60000100a00 */
[----:B------:R2:W-:Y:S02]  /*63940*/  STL.64 [R1+0x2b20], R22 ;  /* 0x002b201601007387 */ /* 0x0005e40000100a00 */
[----:B------:R-:W3:Y:S02]  /*63950*/  LDL.LU R16, [R1+0x390] ;  /* 0x0003900001107983 */ /* 0x000ee40000300800 */
[----:B------:R-:W3:Y:S01]  /*63960*/  LDL.LU R17, [R1+0x394] ;  /* 0x0003940001117983 */ /* 0x000ee20000300800 */
[----:B------:R-:W3:Y:S01]  /*63970*/  LDL.LU R18, [R1+0x398] ;  /* 0x0003980001127983 */ /* 0x000ee20000300800 */
[----:B------:R-:W3:Y:S02]  /*63980*/  LDL.LU R19, [R1+0x39c] ;  /* 0x00039c0001137983 */ /* 0x000ee40000300800 */
[----:B------:R-:W3:Y:S02]  /*63990*/  LDL R21, [R1+0x1bc0] ;  /* 0x001bc00001157983 */ /* 0x000ee40000100800 */
[----:B--2---:R-:W-:-:S02]  /*639a0*/  IMAD.MOV.U32 R23, RZ, RZ, R4 ;  /* 0x000000ffff177224 */ /* 0x004fc400078e0004 */
[----:B----4-:R-:W-:-:S05]  /*639b0*/  IMAD.MOV.U32 R22, RZ, RZ, R5 ;  /* 0x000000ffff167224 */ /* 0x010fca00078e0005 */
[----:B------:R-:W-:Y:S04]  /*639c0*/  STL.64 [R1+0x2b50], R22 ;  /* 0x002b501601007387 */ /* 0x000fe80000100a00 */
[----:B---3--:R0:W-:Y:S01]  /*639d0*/  STL [R1+0x2b48], R21 ;  /* 0x002b481501007387 */ /* 0x0081e20000100800 */
[----:B------:R-:W2:Y:S03]  /*639e0*/  LDL.LU R20, [R1+0x240] ;  /* 0x0002400001147983 */ /* 0x000ea60000300800 */
[----:B0-----:R-:W2:Y:S01]  /*639f0*/  LDL.LU R21, [R1+0x244] ;  /* 0x0002440001157983 */ /* 0x001ea20000300800 */
[----:B------:R-:W2:Y:S02]  /*63a00*/  LDL.LU R22, [R1+0x248] ;  /* 0x0002480001167983 */ /* 0x000ea40000300800 */
[----:B------:R-:W2:Y:S02]  /*63a10*/  LDL.LU R23, [R1+0x24c] ;  /* 0x00024c0001177983 */ /* 0x000ea40000300800 */
[----:B------:R-:W-:Y:S01]  /*63a20*/  STL.64 [R1+0x2b18], R18 ;  /* 0x002b181201007387 */ /* 0x000fe20000100a00 */
[----:B------:R0:W-:Y:S04]  /*63a30*/  STL.64 [R1+0x2b10], R16 ;  /* 0x002b101001007387 */ /* 0x0001e80000100a00 */
        /* <DEDUP_REMOVED lines=10> */
[----:B------:R-:W3:Y:S01]  /*63ae0*/  LDL.LU R19, [R1+0x3bc] ;  /* 0x0003bc0001137983 */ /* 0x000ee20000300800 */
[----:B------:R-:W-:Y:S01]  /*63af0*/  STL.64 [R1+0x2ad0], R14 ;  /* 0x002ad00e01007387 */ /* 0x000fe20000100a00 */
[----:B------:R0:W-:Y:S03]  /*63b00*/  STL.64 [R1+0x2ac8], R12 ;  /* 0x002ac80c01007387 */ /* 0x0001e60000100a00 */
[----:B0-----:R-:W4:Y:S01]  /*63b10*/  LDL.LU R12, [R1+0x370] ;  /* 0x00037000010c7983 */ /* 0x001f220000300800 */
[----:B------:R-:W4:Y:S02]  /*63b20*/  LDL.LU R13, [R1+0x374] ;  /* 0x00037400010d7983 */ /* 0x000f240000300800 */
[----:B------:R-:W4:Y:S02]  /*63b30*/  LDL.LU R14, [R1+0x378] ;  /* 0x00037800010e7983 */ /* 0x000f240000300800 */
[----:B------:R-:W4:Y:S03]  /*63b40*/  LDL.LU R15, [R1+0x37c] ;  /* 0x00037c00010f7983 */ /* 0x000f260000300800 */
[----:B------:R0:W-:Y:S01]  /*63b50*/  STL.64 [R1+0x410], R24 ;  /* 0x0004101801007387 */ /* 0x0001e20000100a00 */
[----:B------:R-:W-:Y:S02]  /*63b60*/  STL.64 [R1+0x418], R26 ;  /* 0x0004181a01007387 */ /* 0x000fe40000100a00 */
[----:B0-----:R-:W-:-:S02]  /*63b70*/  IMAD.MOV.U32 R25, RZ, RZ, R6 ;  /* 0x000000ffff197224 */ /* 0x001fc400078e0006 */
[----:B------:R-:W-:Y:S02]  /*63b80*/  IMAD.MOV.U32 R24, RZ, RZ, R7 ;  /* 0x000000ffff187224 */ /* 0x000fe400078e0007 */
[----:B------:R-:W2:Y:S03]  /*63b90*/  LDL.LU.64 R6, [R1+0x2b58] ;  /* 0x002b580001067983 */ /* 0x000ea60000300a00 */
[----:B------:R0:W-:Y:S02]  /*63ba0*/  STL.64 [R1+0x2ab0], R24 ;  /* 0x002ab01801007387 */ /* 0x0001e40000100a00 */
        /* <DEDUP_REMOVED lines=11> */
[----:B------:R-:W3:Y:S01]  /*63c60*/  LDL.LU.64 R22, [R1+0x2b50] ;  /* 0x002b500001167983 */ /* 0x000ee20000300a00 */
[----:B------:R-:W2:Y:S02]  /*63c70*/  LDL.LU R21, [R1+0x2b48] ;  /* 0x002b480001157983 */ /* 0x000ea40000300800 */
[----:B------:R-:W3:Y:S02]  /*63c80*/  LDL.LU.64 R6, [R1+0x2b40] ;  /* 0x002b400001067983 */ /* 0x000ee40000300a00 */
[----:B------:R-:W3:Y:S07]  /*63c90*/  LDL.LU.64 R4, [R1+0x2b38] ;  /* 0x002b380001047983 */ /* 0x000eee0000300a00 */
[----:B------:R-:W-:Y:S01]  /*63ca0*/  STL.64 [R1+0x3c0], R8 ;  /* 0x0003c00801007387 */ /* 0x000fe20000100a00 */
[----:B------:R-:W-:Y:S03]  /*63cb0*/  STL.64 [R1+0x3c8], R10 ;  /* 0x0003c80a01007387 */ /* 0x000fe60000100a00 */
[----:B--2---:R-:W0:Y:S04]  /*63cc0*/  LDSM.16.MT88.4 R8, [R21+0x22800] ;  /* 0x022800001508783b */ /* 0x004e280000004200 */
[----:B0-----:R0:W-:Y:S01]  /*63cd0*/  STL.64 [R1+0x2918], R10 ;  /* 0x0029180a01007387 */ /* 0x0011e20000100a00 */
[----:B------:R-:W-:Y:S03]  /*63ce0*/  STL.64 [R1+0x2910], R8 ;  /* 0x0029100801007387 */ /* 0x000fe60000100a00 */
[----:B0-----:R-:W2:Y:S01]  /*63cf0*/  LDL.LU.64 R10, [R1+0x168] ;  /* 0x00016800010a7983 */ /* 0x001ea20000300a00 */
[C---:B---3--:R-:W-:Y:S03]  /*63d00*/  HMMA.16816.F32 R20, R4.reuse, R22, R16 ;  /* 0x000000160414723c */ /* 0x048fe60000001810 */
[----:B--2---:R0:W-:Y:S04]  /*63d10*/  STL.64 [R1+0x2a00], R10 ;  /* 0x002a000a01007387 */ /* 0x0041e80000100a00 */
[----:B0-----:R-:W2:Y:S04]  /*63d20*/  LDL R10, [R1+0x38] ;  /* 0x00003800010a7983 */ /* 0x001ea80000100800 */
[----:B------:R-:W2:Y:S01]  /*63d30*/  LDL R11, [R1+0x3c] ;  /* 0x00003c00010b7983 */ /* 0x000ea20000100800 */
        /* <DEDUP_REMOVED lines=19> */
[----:B------:R-:W2:Y:S01]  /*63e70*/  LDL.LU.64 R20, [R1+0x2ae8] ;  /* 0x002ae80001147983 */ /* 0x000ea20000300a00 */
[C---:B---3--:R-:W-:Y:S11]  /*63e80*/  HMMA.16816.F32 R16, R4.reuse, R22, R16 ;  /* 0x000000160410723c */ /* 0x048ff60000001810 */
[----:B------:R-:W-:Y:S11]  /*63e90*/  @!UPT UIADD3 URZ, URZ, URZ, URZ ;  /* 0x0000003f3f3ff290 */ /* 0x000ff6000fffe03f */
[----:B------:R-:W-:Y:S01]  /*63ea0*/  @!UPT UIADD3 URZ, URZ, URZ, URZ ;  /* 0x0000003f3f3ff290 */ /* 0x000fe2000fffe03f */
[----:B------:R-:W-:Y:S01]  /*63eb0*/  STL.64 [R1+0x2b0], R16 ;  /* 0x0002b01001007387 */ /* 0x000fe20000100a00 */
[----:B------:R0:W-:Y:S03]  /*63ec0*/  STL.64 [R1+0x2b8], R18 ;  /* 0x0002b81201007387 */ /* 0x0001e60000100a00 */
[----:B0-----:R-:W4:Y:S01]  /*63ed0*/  LDL.LU.64 R18, [R1+0x2ae0] ;  /* 0x002ae00001127983 */ /* 0x001f220000300a00 */
[----:B------:R-:W3:Y:S02]  /*63ee0*/  LDL.LU.64 R16, [R1+0x2ad8] ;  /* 0x002ad80001107983 */ /* 0x000ee40000300a00 */
[----:B------:R-:W-:Y:S01]  /*63ef0*/  STL.64 [R1+0x29c8], R22 ;  /* 0x0029c81601007387 */ /* 0x000fe20000100a00 */
        /* <DEDUP_REMOVED lines=13> */
[----:B0-----:R-:W2:Y:S01]  /*63fd0*/  LDL.LU.64 R26, [R1+0x2ac0] ;  /* 0x002ac000011a7983 */ /* 0x001ea20000300a00 */
[----:B------:R-:W2:Y:S02]  /*63fe0*/  LDL.LU.64 R24, [R1+0x2ab8] ;  /* 0x002ab80001187983 */ /* 0x000ea40000300a00 */
[----:B------:R-:W-:Y:S01]  /*63ff0*/  STL.64 [R1+0x2a60], R14 ;  /* 0x002a600e01007387 */ /* 0x000fe20000100a00 */
[----:B--2---:R-:W-:Y:S01]  /*64000*/  HMMA.16816.F32 R8, R4, R10, R24 ;  /* 0x0000000a0408723c */ /* 0x004fe20000001818 */
[----:B------:R-:W2:Y:S11]  /*64010*/  LDL.LU.64 R24, [R1+0x2ab0] ;  /* 0x002ab00001187983 */ /* 0x000eb60000300a00 */
[----:B------:R-:W-:Y:S11]  /*64020*/  @!UPT UIADD3 URZ, URZ, URZ, URZ ;  /* 0x0000003f3f3ff290 */ /* 0x000ff6000fffe03f */
[----:B------:R-:W-:Y:S01]  /*64030*/  STL.64 [R1+0x400], R8 ;  /* 0x0004000801007387 */ /* 0x000fe20000100a00 */
[----:B------:R2:W-:Y:S02]  /*64040*/  STL.64 [R1+0x408], R10 ;  /* 0x0004080a01007387 */ /* 0x0005e40000100a00 */
[----:B--2---:R-:W-:Y:S02]  /*64050*/  IMAD.MOV.U32 R10, RZ, RZ, R25 ;  /* 0x000000ffff0a7224 */ /* 0x004fe400078e0019 */
[----:B------:R-:W-:-:S05]  /*64060*/  IMAD.MOV.U32 R11, RZ, RZ, R24 ;  /* 0x000000ffff0b7224 */ /* 0x000fca00078e0018 */
[----:B------:R3:W-:Y:S01]  /*64070*/  STL.64 [R1+0x2a18], R10 ;  /* 0x002a180a01007387 */ /* 0x0007e20000100a00 */
[----:B------:R-:W2:Y:S02]  /*64080*/  LDL.LU R24, [R1+0x230] ;  /* 0x0002300001187983 */ /* 0x000ea40000300800 */
[----:B------:R-:W2:Y:S02]  /*64090*/  LDL.LU R25, [R1+0x234] ;  /* 0x0002340001197983 */ /* 0x000ea40000300800 */
[----:B------:R-:W4:Y:S01]  /*640a0*/  LDL.LU R26, [R1+0x238] ;  /* 0x00023800011a7983 */ /* 0x000f220000300800 */
[----:B------:R-:W4:Y:S01]  /*640b0*/  LDL.LU R27, [R1+0x23c] ;  /* 0x00023c00011b7983 */ /* 0x000f220000300800 */
[----:B---3--:R-:W-:-:S03]  /*640c0*/  IMAD.MOV.U32 R10, RZ, RZ, R17 ;  /* 0x000000ffff0a7224 */ /* 0x008fc600078e0011 */
[----:B------:R-:W3:Y:S01]  /*640d0*/  LDL.LU R17, [R1+0x2aa8] ;  /* 0x002aa80001117983 */ /* 0x000ee20000300800 */
[----:B------:R-:W-:Y:S02]  /*640e0*/  IMAD.MOV.U32 R11, RZ, RZ, R13 ;  /* 0x000000ffff0b7224 */ /* 0x000fe400078e000d */
[----:B------:R-:W3:Y:S02]  /*640f0*/  LDL.LU R13, [R1+0x2aa4] ;  /* 0x002aa400010d7983 */ /* 0x000ee40000300800 */
[----:B------:R-:W-:Y:S01]  /*64100*/  IMAD.MOV.U32 R22, RZ, RZ, R28 ;  /* 0x000000ffff167224 */ /* 0x000fe200078e001c */
[----:B------:R0:W-:Y:S01]  /*64110*/  STL.64 [R1+0x2a30], R10 ;  /* 0x002a300a01007387 */ /* 0x0001e20000100a00 */
[----:B------:R-:W-:Y:S02]  /*64120*/  IMAD.MOV.U32 R23, RZ, RZ, R21 ;  /* 0x000000ffff177224 */ /* 0x000fe400078e0015 */
[----:B0-----:R-:W-:Y:S01]  /*64130*/  IMAD.MOV.U32 R10, RZ, RZ, R20 ;  /* 0x000000ffff0a7224 */ /* 0x001fe200078e0014 */
[----:B----4-:R-:W-:Y:S01]  /*64140*/  STL.64 [R1+0x2a10], R26 ;  /* 0x002a101a01007387 */ /* 0x010fe20000100a00 */
[----:B--2---:R0:W-:Y:S03]  /*64150*/  STL.64 [R1+0x2a08], R24 ;  /* 0x002a081801007387 */ /* 0x0041e60000100a00 */
[----:B0-----:R-:W2:Y:S01]  /*64160*/  LDL.LU R24, [R1+0x2d0] ;  /* 0x0002d00001187983 */ /* 0x001ea20000300800 */
[----:B------:R-:W2:Y:S02]  /*64170*/  LDL.LU R25, [R1+0x2d4] ;  /* 0x0002d40001197983 */ /* 0x000ea40000300800 */
[----:B------:R-:W4:Y:S02]  /*64180*/  LDL.LU R26, [R1+0x2d8] ;  /* 0x0002d800011a7983 */ /* 0x000f240000300800 */
[----:B------:R-:W4:Y:S01]  /*64190*/  LDL.LU R27, [R1+0x2dc] ;  /* 0x0002dc00011b7983 */ /* 0x000f220000300800 */
[----:B------:R-:W2:Y:S01]  /*641a0*/  LDL.LU R20, [R1+0x2aa0] ;  /* 0x002aa00001147983 */ /* 0x000ea20000300800 */
[----:B------:R3:W-:Y:S02]  /*641b0*/  STL.64 [R1+0x2a70], R22 ;  /* 0x002a701601007387 */ /* 0x0007e40000100a00 */
[----:B---3--:R-:W-:-:S02]  /*641c0*/  IMAD.MOV.U32 R22, RZ, RZ, R17 ;  /* 0x000000ffff167224 */ /* 0x008fc400078e0011 */
[----:B------:R-:W-:-:S05]  /*641d0*/  IMAD.MOV.U32 R23, RZ, RZ, R16 ;  /* 0x000000ffff177224 */ /* 0x000fca00078e0010 */
[----:B------:R-:W-:Y:S01]  /*641e0*/  STL.64 [R1+0x2a88], R22 ;  /* 0x002a881601007387 */ /* 0x000fe20000100a00 */
[----:B------:R-:W3:Y:S02]  /*641f0*/  LDL.LU R16, [R1+0x320] ;  /* 0x0003200001107983 */ /* 0x000ee40000300800 */
[----:B------:R-:W3:Y:S02]  /*64200*/  LDL.LU R17, [R1+0x324] ;  /* 0x0003240001117983 */ /* 0x000ee40000300800 */
[----:B------:R-:W2:Y:S01]  /*64210*/  LDL.LU R18, [R1+0x328] ;  /* 0x0003280001127983 */ /* 0x000ea20000300800 */
[----:B------:R-:W2:Y:S04]  /*64220*/  LDL.LU R19, [R1+0x32c] ;  /* 0x00032c0001137983 */ /* 0x000ea80000300800 */
[----:B--2---:R-:W-:Y:S01]  /*64230*/  STL.64 [R1+0x2a80], R18 ;  /* 0x002a801201007387 */ /* 0x004fe20000100a00 */
[----:B---3--:R0:W-:Y:S03]  /*64240*/  STL.64 [R1+0x2a78], R16 ;  /* 0x002a781001007387 */ /* 0x0081e60000100a00 */
        /* <DEDUP_REMOVED lines=12> */
[----:B----4-:R-:W-:Y:S02]  /*64310*/  STL.64 [R1+0x2a28], R26 ;  /* 0x002a281a01007387 */ /* 0x010fe40000100a00 */
[----:B------:R0:W-:Y:S02]  /*64320*/  STL.64 [R1+0x2a20], R24 ;  /* 0x002a201801007387 */ /* 0x0001e40000100a00 */
[----:B0-----:R-:W3:Y:S01]  /*64330*/  LDL.LU R24, [R1+0x2e0] ;  /* 0x0002e00001187983 */ /* 0x001ee20000300800 */
[----:B------:R-:W3:Y:S02]  /*64340*/  LDL.LU R25, [R1+0x2e4] ;  /* 0x0002e40001197983 */ /* 0x000ee40000300800 */
[----:B------:R-:W4:Y:S02]  /*64350*/  LDL.LU R26, [R1+0x2e8] ;  /* 0x0002e800011a7983 */ /* 0x000f240000300800 */
[----:B------:R-:W4:Y:S02]  /*64360*/  LDL.LU R27, [R1+0x2ec] ;  /* 0x0002ec00011b7983 */ /* 0x000f240000300800 */
[----:B------:R-:W-:-:S02]  /*64370*/  IMAD.MOV.U32 R10, RZ, RZ, R12 ;  /* 0x000000ffff0a7224 */ /* 0x000fc400078e000c */
[----:B------:R-:W-:-:S05]  /*64380*/  IMAD.MOV.U32 R11, RZ, RZ, R3 ;  /* 0x000000ffff0b7224 */ /* 0x000fca00078e0003 */
[----:B------:R0:W-:Y:S01]  /*64390*/  STL.64 [R1+0x2a68], R10 ;  /* 0x002a680a01007387 */ /* 0x0001e20000100a00 */
[----:B------:R-:W2:Y:S02]  /*643a0*/  LDL.LU R8, [R1+0x310] ;  /* 0x0003100001087983 */ /* 0x000ea40000300800 */
[----:B------:R-:W2:Y:S01]  /*643b0*/  LDL.LU R9, [R1+0x314] ;  /* 0x0003140001097983 */ /* 0x000ea20000300800 */
[----:B0-----:R-:W2:Y:S01]  /*643c0*/  LDL.LU R10, [R1+0x318] ;  /* 0x00031800010a7983 */ /* 0x001ea20000300800 */
[----:B------:R-:W2:Y:S03]  /*643d0*/  LDL.LU R11, [R1+0x31c] ;  /* 0x00031c00010b7983 */ /* 0x000ea60000300800 */
[----:B----4-:R-:W-:Y:S01]  /*643e0*/  STL.64 [R1+0x2a40], R26 ;  /* 0x002a401a01007387 */ /* 0x010fe20000100a00 */
[----:B---3--:R0:W-:Y:S03]  /*643f0*/  STL.64 [R1+0x2a38], R24 ;  /* 0x002a381801007387 */ /* 0x0081e60000100a00 */
[----:B0-----:R-:W3:Y:S01]  /*64400*/  LDL.LU R24, [R1+0x2f0] ;  /* 0x0002f00001187983 */ /* 0x001ee20000300800 */
[----:B------:R-:W3:Y:S02]  /*64410*/  LDL.LU R25, [R1+0x2f4] ;  /* 0x0002f40001197983 */ /* 0x000ee40000300800 */
[----:B------:R-:W4:Y:S02]  /*64420*/  LDL.LU R26, [R1+0x2f8] ;  /* 0x0002f800011a7983 */ /* 0x000f240000300800 */
[----:B------:R-:W4:Y:S02]  /*64430*/  LDL.LU R27, [R1+0x2fc] ;  /* 0x0002fc00011b7983 */ /* 0x000f240000300800 */
[----:B------:R-:W-:-:S02]  /*64440*/  IMAD.MOV.U32 R22, RZ, RZ, R20 ;  /* 0x000000ffff167224 */ /* 0x000fc400078e0014 */
[----:B------:R-:W-:-:S07]  /*64450*/  IMAD.MOV.U32 R23, RZ, RZ, R13 ;  /* 0x000000ffff177224 */ /* 0x000fce00078e000d */
[C---:B--2---:R-:W-:Y:S01]  /*64460*/  HMMA.16816.F32 R20, R4.reuse, R22, R16 ;  /* 0x000000160414723c */ /* 0x044fe20000001810 */
[----:B----4-:R-:W-:Y:S01]  /*64470*/  STL.64 [R1+0x2a58], R26 ;  /* 0x002a581a01007387 */ /* 0x010fe20000100a00 */
[----:B---3--:R0:W-:Y:S03]  /*64480*/  STL.64 [R1+0x2a50], R24 ;  /* 0x002a501801007387 */ /* 0x0081e60000100a00 */
[----:B0-----:R-:W2:Y:S01]  /*64490*/  LDL.LU R24, [R1+0x300] ;  /* 0x0003000001187983 */ /* 0x001ea20000300800 */
[----:B------:R-:W2:Y:S02]  /*644a0*/  LDL.LU R25, [R1+0x304] ;  /* 0x0003040001197983 */ /* 0x000ea40000300800 */
[----:B------:R-:W2:Y:S02]  /*644b0*/  LDL.LU R26, [R1+0x308] ;  /* 0x00030800011a7983 */ /* 0x000ea40000300800 */
[----:B------:R-:W2:Y:S01]  /*644c0*/  LDL.LU R27, [R1+0x30c] ;  /* 0x00030c00011b7983 */ /* 0x000ea20000300800 */
[----:B------:R-:W3:Y:S01]  /*644d0*/  LDL.LU.64 R18, [R1+0x2a98] ;  /* 0x002a980001127983 */ /* 0x000ee20000300a00 */
[----:B------:R-:W3:Y:S11]  /*644e0*/  LDL.LU.64 R16, [R1+0x2a90] ;  /* 0x002a900001107983 */ /* 0x000ef60000300a00 */
[----:B------:R-:W-:Y:S02]  /*644f0*/  STL.64 [R1+0x3f0], R20 ;  /* 0x0003f01401007387 */ /* 0x000fe40000100a00 */
[----:B------:R0:W-:Y:S02]  /*64500*/  STL.64 [R1+0x3f8], R22 ;  /* 0x0003f81601007387 */ /* 0x0001e40000100a00 */
        /* <DEDUP_REMOVED lines=9> */
[----:B------:R-:W3:Y:S04]  /*645a0*/  LDL.LU.64 R22, [R1+0x8] ;  /* 0x0000080001167983 */ /* 0x000ee80000300a00 */
[----:B---3--:R0:W-:Y:S11]  /*645b0*/  STL.64 [R1+0x29d0], R22 ;  /* 0x0029d01601007387 */ /* 0x0081f60000100a00 */
[----:B------:R-:W-:Y:S06]  /*645c0*/  @!UPT UIADD3 URZ, URZ, URZ, URZ ;  /* 0x0000003f3f3ff290 */ /* 0x000fec000fffe03f */
[----:B------:R-:W-:Y:S02]  /*645d0*/  STL.64 [R1+0x3d0], R16 ;  /* 0x0003d01001007387 */ /* 0x000fe40000100a00 */
[----:B------:R-:W-:Y:S01]  /*645e0*/  STL.64 [R1+0x3d8], R18 ;  /* 0x0003d81201007387 */ /* 0x000fe20000100a00 */
[----:B0-----:R-:W3:Y:S01]  /*645f0*/  LDL.LU.64 R22, [R1+0x18] ;  /* 0x0000180001167983 */ /* 0x001ee20000300a00 */
[----:B------:R-:W-:Y:S02]  /*64600*/  IMAD.MOV.U32 R14, RZ, RZ, R2 ;  /* 0x000000ffff0e7224 */ /* 0x000fe400078e0002 */
[----:B------:R-:W-:Y:S01]  /*64610*/  IMAD.MOV.U32 R15, RZ, RZ, R0 ;  /* 0x000000ffff0f7224 */ /* 0x000fe200078e0000 */
[----:B---3--:R0:W-:Y:S04]  /*64620*/  STL.64 [R1+0x29e8], R22 ;  /* 0x0029e81601007387 */ /* 0x0081e80000100a00 */
[----:B0-----:R-:W3:Y:S01]  /*64630*/  LDL.LU.64 R22, [R1+0x28] ;  /* 0x0000280001167983 */ /* 0x001ee20000300a00 */
[----:B------:R-:W4:Y:S02]  /*64640*/  LDL.LU R16, [R1+0x1f0] ;  /* 0x0001f00001107983 */ /* 0x000f240000300800 */
[----:B------:R-:W4:Y:S02]  /*64650*/  LDL.LU R17, [R1+0x1f4] ;  /* 0x0001f40001117983 */ /* 0x000f240000300800 */
[----:B------:R-:W2:Y:S01]  /*64660*/  LDL.LU R18, [R1+0x1f8] ;  /* 0x0001f80001127983 */ /* 0x000ea20000300800 */
[----:B------:R-:W2:Y:S01]  /*64670*/  LDL.LU R19, [R1+0x1fc] ;  /* 0x0001fc0001137983 */ /* 0x000ea20000300800 */
[C---:B------:R-:W-:Y:S03]  /*64680*/  HMMA.16816.F32 R12, R4.reuse, R14, R8 ;  /* 0x0000000e040c723c */ /* 0x040fe60000001808 */
[----:B--2---:R-:W-:Y:S01]  /*64690*/  STL.64 [R1+0x29e0], R18 ;  /* 0x0029e01201007387 */ /* 0x004fe20000100a00 */
[----:B----4-:R0:W-:Y:S03]  /*646a0*/  STL.64 [R1+0x29d8], R16 ;  /* 0x0029d81001007387 */ /* 0x0101e60000100a00 */
[----:B0-----:R-:W2:Y:S01]  /*646b0*/  LDL.LU R16, [R1+0x210] ;  /* 0x0002100001107983 */ /* 0x001ea20000300800 */
[----:B------:R-:W2:Y:S02]  /*646c0*/  LDL.LU R17, [R1+0x214] ;  /* 0x0002140001117983 */ /* 0x000ea40000300800 */
[----:B------:R-:W2:Y:S02]  /*646d0*/  LDL.LU R18, [R1+0x218] ;  /* 0x0002180001127983 */ /* 0x000ea40000300800 */
[----:B------:R-:W2:Y:S01]  /*646e0*/  LDL.LU R19, [R1+0x21c] ;  /* 0x00021c0001137983 */ /* 0x000ea20000300800 */
[----:B------:R-:W4:Y:S10]  /*646f0*/  LDL.LU.64 R10, [R1+0x2a68] ;  /* 0x002a6800010a7983 */ /* 0x000f340000300a00 */
[----:B------:R-:W-:Y:S02]  /*64700*/  STL.64 [R1+0x390], R12 ;  /* 0x0003900c01007387 */ /* 0x000fe40000100a00 */
[----:B------:R0:W-:Y:S02]  /*64710*/  STL.64 [R1+0x398], R14 ;  /* 0x0003980e01007387 */ /* 0x0001e40000100a00 */
[----:B0-----:R-:W2:Y:S01]  /*64720*/  LDL.LU.64 R14, [R1+0x2a60] ;  /* 0x002a6000010e7983 */ /* 0x001ea20000300a00 */
[----:B------:R-:W3:Y:S01]  /*64730*/  LDL R13, [R1+0x4bc] ;  /* 0x0004bc00010d7983 */ /* 0x000ee20000100800 */
[C---:B----4-:R-:W-:Y:S02]  /*64740*/  HMMA.16816.F32 R8, R4.reuse, R10, R24 ;  /* 0x0000000a0408723c */ /* 0x050fe40000001818 */
[----:B--2---:R-:W-:Y:S01]  /*64750*/  STL.64 [R1+0x29b8], R14 ;  /* 0x0029b80e01007387 */ /* 0x004fe20000100a00 */
[----:B---3--:R0:W-:Y:S02]  /*64760*/  STL [R1+0x29b0], R13 ;  /* 0x0029b00d01007387 */ /* 0x0081e40000100800 */
[----:B------:R-:W2:Y:S01]  /*64770*/  LDL.LU R12, [R1+0x150] ;  /* 0x00015000010c7983 */ /* 0x000ea20000300800 */
[----:B0-----:R-:W2:Y:S01]  /*64780*/  LDL.LU R13, [R1+0x154] ;  /* 0x00015400010d7983 */ /* 0x001ea20000300800 */
[----:B------:R-:W2:Y:S02]  /*64790*/  LDL.LU R14, [R1+0x158] ;  /* 0x00015800010e7983 */ /* 0x000ea40000300800 */
[----:B------:R-:W2:Y:S02]  /*647a0*/  LDL.LU R15, [R1+0x15c] ;  /* 0x00015c00010f7983 */ /* 0x000ea40000300800 */
        /* <DEDUP_REMOVED lines=26> */
[----:B---3--:R-:W-:Y:S02]  /*64950*/  HMMA.16816.F32 R4, R4, R10, R24 ;  /* 0x0000000a0404723c */ /* 0x008fe40000001818 */
[----:B------:R-:W3:Y:S01]  /*64960*/  LDL.LU.64 R26, [R1+0x29f8] ;  /* 0x0029f800011a7983 */ /* 0x000ee20000300a00 */
[----:B------:R-:W3:Y:S11]  /*64970*/  LDL.LU.64 R24, [R1+0x29f0] ;  /* 0x0029f00001187983 */ /* 0x000ef60000300a00 */
[----:B------:R-:W-:Y:S09]  /*64980*/  @!UPT UIADD3 URZ, URZ, URZ, URZ ;  /* 0x0000003f3f3ff290 */ /* 0x000ff2000fffe03f */
[----:B------:R0:W-:Y:S01]  /*64990*/  STL.64 [R1+0x280], R4 ;  /* 0x0002800401007387 */ /* 0x0001e20000100a00 */
[----:B------:R1:W-:Y:S03]  /*649a0*/  STL.64 [R1+0x288], R6 ;  /* 0x0002880601007387 */ /* 0x0003e60000100a00 */
[----:B0-----:R-:W4:Y:S01]  /*649b0*/  LDL.LU R4, [R1+0x140] ;  /* 0x0001400001047983 */ /* 0x001f220000300800 */
[----:B------:R-:W4:Y:S02]  /*649c0*/  LDL.LU R5, [R1+0x144] ;  /* 0x0001440001057983 */ /* 0x000f240000300800 */
[----:B-1----:R-:W4:Y:S02]  /*649d0*/  LDL.LU R6, [R1+0x148] ;  /* 0x0001480001067983 */ /* 0x002f240000300800 */
[----:B------:R-:W4:Y:S01]  /*649e0*/  LDL.LU R7, [R1+0x14c] ;  /* 0x00014c0001077983 */ /* 0x000f220000300800 */
[----:B------:R0:W-:Y:S01]  /*649f0*/  STL [R1+0x2934], R10 ;  /* 0x0029340a01007387 */ /* 0x0001e20000100800 */
[----:B------:R1:W-:Y:S02]  /*64a00*/  STL [R1+0x2930], R11 ;  /* 0x0029300b01007387 */ /* 0x0003e40000100800 */
[----:B------:R-:W3:Y:S02]  /*64a10*/  LDL.LU R8, [R1+0x220] ;  /* 0x0002200001087983 */ /* 0x000ee40000300800 */
[----:B------:R-:W3:Y:S01]  /*64a20*/  LDL.LU R9, [R1+0x224] ;  /* 0x0002240001097983 */ /* 0x000ee20000300800 */
[----:B0-----:R-:W3:Y:S01]  /*64a30*/  LDL.LU R10, [R1+0x228] ;  /* 0x00022800010a7983 */ /* 0x001ee20000300800 */
[----:B-1----:R-:W3:Y:S02]  /*64a40*/  LDL.LU R11, [R1+0x22c] ;  /* 0x00022c00010b7983 */ /* 0x002ee40000300800 */
[C---:B---3--:R-:W-:Y:S11]  /*64a50*/  HMMA.16816.F32 R8, R24.reuse, R22, R8 ;  /* 0x000000161808723c */ /* 0x048ff60000001808 */
[----:B------:R-:W-:Y:S11]  /*64a60*/  @!UPT UIADD3 URZ, URZ, URZ, URZ ;  /* 0x0000003f3f3ff290 */ /* 0x000ff6000fffe03f */
[----:B------:R-:W-:Y:S01]  /*64a70*/  @!UPT UIADD3 URZ, URZ, URZ, URZ ;  /* 0x0000003f3f3ff290 */ /* 0x000fe2000fffe03f */
[----:B------:R0:W-:Y:S01]  /*64a80*/  STL.64 [R1+0x270], R8 ;  /* 0x0002700801007387 */ /* 0x0001e20000100a00 */
[----:B------:R1:W-:Y:S02]  /*64a90*/  STL.64 [R1+0x278], R10 ;  /* 0x0002780a01007387 */ /* 0x0003e40000100a00 */
[----:B0-----:R-:W-:Y:S02]  /*64aa0*/  IMAD.MOV.U32 R9, RZ, RZ, R22 ;  /* 0x000000ffff097224 */ /* 0x001fe400078e0016 */
[----:B------:R-:W-:Y:S02]  /*64ab0*/  IMAD.MOV.U32 R8, RZ, RZ, R23 ;  /* 0x000000ffff087224 */ /* 0x000fe400078e0017 */
[----:B------:R-:W3:Y:S02]  /*64ac0*/  LDL.LU.64 R22, [R1+0x29e8] ;  /* 0x0029e80001167983 */ /* 0x000ee40000300a00 */
[----:B---3--:R-:W-:Y:S01]  /*64ad0*/  HMMA.16816.F32 R16, R24, R22, R16 ;  /* 0x000000161810723c */ /* 0x008fe20000001810 */
[----:B-1----:R-:W-:-:S02]  /*64ae0*/  IMAD.MOV.U32 R10, RZ, RZ, R22 ;  /* 0x000000ffff0a7224 */ /* 0x002fc400078e0016 */
[----:B------:R-:W-:Y:S11]  /*64af0*/  IMAD.MOV.U32 R11, RZ, RZ, R23 ;  /* 0x000000ffff0b7224 */ /* 0x000ff600078e0017 */
[----:B------:R-:W-:Y:S09]  /*64b00*/  @!UPT UIADD3 URZ, URZ, URZ, URZ ;  /* 0x0000003f3f3ff290 */ /* 0x000ff2000fffe03f */
[----:B------:R-:W-:Y:S01]  /*64b10*/  STL.64 [R1+0x260], R16 ;  /* 0x0002601001007387 */ /* 0x000fe20000100a00 */
[----:B------:R0:W-:Y:S03]  /*64b20*/  STL.64 [R1+0x268], R18 ;  /* 0x0002681201007387 */ /* 0x0001e60000100a00 */
[----:B0-----:R-:W3:Y:S01]  /*64b30*/  LDL.LU.64 R18, [R1+0x29e0] ;  /* 0x0029e00001127983 */ /* 0x001ee20000300a00 */
[----:B------:R-:W3:Y:S02]  /*64b40*/  LDL.LU.64 R16, [R1+0x29d8] ;  /* 0x0029d80001107983 */ /* 0x000ee40000300a00 */
[----:B------:R-:W2:Y:S02]  /*64b50*/  LDL.LU.64 R22, [R1+0x29d0] ;  /* 0x0029d00001167983 */ /* 0x000ea40000300a00 */
[----:B------:R-:W-:Y:S01]  /*64b60*/  STL.64 [R1+0x2940], R10 ;  /* 0x0029400a01007387 */ /* 0x000fe20000100a00 */
[----:B------:R0:W-:Y:S04]  /*64b70*/  STL.64 [R1+0x2938], R8 ;  /* 0x0029380801007387 */ /* 0x0001e80000100a00 */
[----:B0-----:R-:W2:Y:S01]  /*64b80*/  LDL.LU R8, [R1+0x200] ;  /* 0x0002000001087983 */ /* 0x001ea20000300800 */
[----:B------:R-:W2:Y:S02]  /*64b90*/  LDL.LU R9, [R1+0x204] ;  /* 0x0002040001097983 */ /* 0x000ea40000300800 */
[----:B------:R-:W2:Y:S02]  /*64ba0*/  LDL.LU R10, [R1+0x208] ;  /* 0x00020800010a7983 */ /* 0x000ea40000300800 */
[----:B------:R-:W2:Y:S02]  /*64bb0*/  LDL.LU R11, [R1+0x20c] ;  /* 0x00020c00010b7983 */ /* 0x000ea40000300800 */
[C---:B--2---:R-:W-:Y:S11]  /*64bc0*/  HMMA.16816.F32 R8, R24.reuse, R22, R8 ;  /* 0x000000161808723c */ /* 0x044ff60000001808 */
[----:B------:R-:W-:Y:S11]  /*64bd0*/  @!UPT UIADD3 URZ, URZ, URZ, URZ ;  /* 0x0000003f3f3ff290 */ /* 0x000ff6000fffe03f */
[----:B------:R-:W-:Y:S01]  /*64be0*/  @!UPT UIADD3 URZ, URZ, URZ, URZ ;  /* 0x0000003f3f3ff290 */ /* 0x000fe2000fffe03f */
[----:B------:R0:W-:Y:S01]  /*64bf0*/  STL.64 [R1+0x250], R8 ;  /* 0x0002500801007387 */ /* 0x0001e20000100a00 */
[----:B------:R-:W-:Y:S02]  /*64c00*/  STL.64 [R1+0x258], R10 ;  /* 0x0002580a01007387 */ /* 0x000fe40000100a00 */
[----:B0-----:R-:W-:Y:S02]  /*64c10*/  IMAD.MOV.U32 R9, RZ, RZ, R22 ;  /* 0x000000ffff097224 */ /* 0x001fe400078e0016 */
[----:B------:R-:W-:Y:S02]  /*64c20*/  IMAD.MOV.U32 R8, RZ, RZ, R23 ;  /* 0x000000ffff087224 */ /* 0x000fe400078e0017 */
[----:B------:R-:W3:Y:S02]  /*64c30*/  LDL.LU.64 R22, [R1+0x29c8] ;  /* 0x0029c80001167983 */ /* 0x000ee40000300a00 */
[C---:B---3--:R-:W-:Y:S11]  /*64c40*/  HMMA.16816.F32 R16, R24.reuse, R22, R16 ;  /* 0x000000161810723c */ /* 0x048ff60000001810 */
[----:B------:R-:W-:Y:S11]  /*64c50*/  @!UPT UIADD3 URZ, URZ, URZ, URZ ;  /* 0x0000003f3f3ff290 */ /* 0x000ff6000fffe03f */
[----:B------:R-:W-:Y:S01]  /*64c60*/  @!UPT UIADD3 URZ, URZ, URZ, URZ ;  /* 0x0000003f3f3ff290 */ /* 0x000fe2000fffe03f */
[----:B------:R-:W-:Y:S01]  /*64c70*/  STL.64 [R1+0x240], R16 ;  /* 0x0002401001007387 */ /* 0x000fe20000100a00 */
[----:B------:R0:W-:Y:S03]  /*64c80*/  STL.64 [R1+0x248], R18 ;  /* 0x0002481201007387 */ /* 0x0001e60000100a00 */
[----:B0-----:R-:W2:Y:S02]  /*64c90*/  LDL.LU.64 R18, [R1+0x29c0] ;  /* 0x0029c00001127983 */ /* 0x001ea40000300a00 */
[C---:B--2---:R-:W-:Y:S11]  /*64ca0*/  HMMA.16816.F32 R12, R24.reuse, R18, R12 ;  /* 0x00000012180c723c */ /* 0x044ff6000000180c */
[----:B------:R-:W-:Y:S11]  /*64cb0*/  @!UPT UIADD3 URZ, URZ, URZ, URZ ;  /* 0x0000003f3f3ff290 */ /* 0x000ff6000fffe03f */
[----:B------:R-:W-:Y:S01]  /*64cc0*/  @!UPT UIADD3 URZ, URZ, URZ, URZ ;  /* 0x0000003f3f3ff290 */ /* 0x000fe2000fffe03f */
[----:B------:R-:W-:Y:S01]  /*64cd0*/  STL.64 [R1+0x230], R12 ;  /* 0x0002300c01007387 */ /* 0x000fe20000100a00 */
[----:B------:R0:W-:Y:S03]  /*64ce0*/  STL.64 [R1+0x238], R14 ;  /* 0x0002380e01007387 */ /* 0x0001e60000100a00 */
[----:B0-----:R-:W4:Y:S01]  /*64cf0*/  LDL.LU.64 R14, [R1+0x29b8] ;  /* 0x0029b800010e7983 */ /* 0x001f220000300a00 */
[----:B------:R-:W2:Y:S02]  /*64d00*/  LDL.LU R13, [R1+0x29b0] ;  /* 0x0029b000010d7983 */ /* 0x000ea40000300800 */
[----:B------:R0:W-:Y:S02]  /*64d10*/  STL.64 [R1+0x2990], R18 ;  /* 0x0029901201007387 */ /* 0x0001e40000100a00 */
[----:B0-----:R-:W3:Y:S01]  /*64d20*/  LDL.LU.64 R18, [R1+0x38] ;  /* 0x0000380001127983 */ /* 0x001ee20000300a00 */
[C---:B----4-:R-:W-:Y:S11]  /*64d30*/  HMMA.16816.F32 R4, R24.reuse, R14, R4 ;  /* 0x0000000e1804723c */ /* 0x050ff60000001804 */
        /* <DEDUP_REMOVED lines=8> */
[----:B------:R-:W-:Y:S01]  /*64dc0*/  STL.64 [R1+0x2988], R14 ;  /* 0x0029880e01007387 */ /* 0x000fe20000100a00 */
[----:B--2---:R0:W-:Y:S02]  /*64dd0*/  STL [R1+0x2980], R13 ;  /* 0x0029800d01007387 */ /* 0x0041e40000100800 */
[----:B------:R-:W3:Y:S01]  /*64de0*/  LDL.LU R12, [R1+0x130] ;  /* 0x00013000010c7983 */ /* 0x000ee20000300800 */
[----:B0-----:R-:W3:Y:S01]  /*64df0*/  LDL.LU R13, [R1+0x134] ;  /* 0x00013400010d7983 */ /* 0x001ee20000300800 */
[----:B------:R-:W3:Y:S02]  /*64e00*/  LDL.LU R14, [R1+0x138] ;  /* 0x00013800010e7983 */ /* 0x000ee40000300800 */
[----:B------:R-:W3:Y:S02]  /*64e10*/  LDL.LU R15, [R1+0x13c] ;  /* 0x00013c00010f7983 */ /* 0x000ee40000300800 */
[C---:B---3--:R-:W-:Y:S11]  /*64e20*/  HMMA.16816.F32 R12, R24.reuse, R18, R12 ;  /* 0x00000012180c723c */ /* 0x048ff6000000180c */
[----:B------:R-:W-:Y:S11]  /*64e30*/  @!UPT UIADD3 URZ, URZ, URZ, URZ ;  /* 0x0000003f3f3ff290 */ /* 0x000ff6000fffe03f */
[----:B------:R-:W-:Y:S01]  /*64e40*/  @!UPT UIADD3 URZ, URZ, URZ, URZ ;  /* 0x0000003f3f3ff290 */ /* 0x000fe2000fffe03f */
[----:B------:R-:W-:Y:S01]  /*64e50*/  STL.64 [R1+0x210], R12 ;  /* 0x0002100c01007387 */ /* 0x000fe20000100a00 */
[----:B------:R-:W-:Y:S02]  /*64e60*/  STL.64 [R1+0x218], R14 ;  /* 0x0002180e01007387 */ /* 0x000fe40000100a00 */
[----:B------:R-:W2:Y:S02]  /*64e70*/  LDL.LU.64 R10, [R1+0x198] ;  /* 0x00019800010a7983 */ /* 0x000ea40000300a00 */
[----:B------:R-:W-:Y:S02]  /*64e80*/  IMAD.MOV.U32 R20, RZ, RZ, R18 ;  /* 0x000000ffff147224 */ /* 0x000fe400078e0012 */
[----:B------:R-:W-:Y:S01]  /*64e90*/  IMAD.MOV.U32 R21, RZ, RZ, R19 ;  /* 0x000000ffff157224 */ /* 0x000fe200078e0013 */
[----:B--2---:R-:W-:Y:S01]  /*64ea0*/  STL.64 [R1+0x2960], R10 ;  /* 0x0029600a01007387 */ /* 0x004fe20000100a00 */
[----:B------:R0:W-:Y:S03]  /*64eb0*/  STL.64 [R1+0x2958], R8 ;  /* 0x0029580801007387 */ /* 0x0001e60000100a00 */
[----:B0-----:R-:W2:Y:S01]  /*64ec0*/  LDL.LU R8, [R1+0xe0] ;  /* 0x0000e00001087983 */ /* 0x001ea20000300800 */
[----:B------:R-:W2:Y:S02]  /*64ed0*/  LDL.LU R9, [R1+0xe4] ;  /* 0x0000e40001097983 */ /* 0x000ea40000300800 */
[----:B------:R-:W3:Y:S02]  /*64ee0*/  LDL.LU R10, [R1+0xe8] ;  /* 0x0000e800010a7983 */ /* 0x000ee40000300800 */
[----:B------:R-:W3:Y:S01]  /*64ef0*/  LDL.LU R11, [R1+0xec] ;  /* 0x0000ec00010b7983 */ /* 0x000ee20000300800 */
[----:B------:R-:W2:Y:S01]  /*64f00*/  LDL.LU R16, [R1+0x100] ;  /* 0x0001000001107983 */ /* 0x000ea20000300800 */
[----:B------:R-:W2:Y:S02]  /*64f10*/  LDL.LU R17, [R1+0x104] ;  /* 0x0001040001117983 */ /* 0x000ea40000300800 */
[----:B------:R-:W2:Y:S02]  /*64f20*/  LDL.LU R18, [R1+0x108] ;  /* 0x0001080001127983 */ /* 0x000ea40000300800 */
[----:B------:R-:W2:Y:S02]  /*64f30*/  LDL.LU R19, [R1+0x10c] ;  /* 0x00010c0001137983 */ /* 0x000ea40000300800 */
[----:B--2---:R0:W-:Y:S01]  /*64f40*/  STL.64 [R1+0x29a0], R18 ;  /* 0x0029a01201007387 */ /* 0x0041e20000100a00 */
[----:B------:R-:W-:Y:S03]  /*64f50*/  STL.64 [R1+0x2998], R16 ;  /* 0x0029981001007387 */ /* 0x000fe60000100a00 */
[----:B0-----:R-:W2:Y:S04]  /*64f60*/  LDL.LU.64 R18, [R1+0x1d8] ;  /* 0x0001d80001127983 */ /* 0x001ea80000300a00 */
[----:B--2---:R0:W-:Y:S04]  /*64f70*/  STL.64 [R1+0x29a8], R18 ;  /* 0x0029a81201007387 */ /* 0x0041e80000100a00 */
[----:B0-----:R-:W4:Y:S01]  /*64f80*/  LDL.LU.64 R18, [R1+0x1e8] ;  /* 0x0001e80001127983 */ /* 0x001f220000300a00 */
[----:B------:R-:W2:Y:S02]  /*64f90*/  LDL.LU.64 R14, [R1+0x1c8] ;  /* 0x0001c800010e7983 */ /* 0x000ea40000300a00 */
[----:B---3--:R0:W-:Y:S02]  /*64fa0*/  STL.64 [R1+0x2970], R10 ;  /* 0x0029700a01007387 */ /* 0x0081e40000100a00 */
[----:B------:R-:W-:Y:S01]  /*64fb0*/  STL.64 [R1+0x2968], R8 ;  /* 0x0029680801007387 */ /* 0x000fe20000100a00 */
[----:B0-----:R-:W3:Y:S01]  /*64fc0*/  LDL.LU.64 R10, [R1+0x1b8] ;  /* 0x0001b800010a7983 */ /* 0x001ee20000300a00 */
[----:B------:R0:W-:Y:S02]  /*64fd0*/  STL.64 [R1+0x28c8], R22 ;  /* 0x0028c81601007387 */ /* 0x0001e40000100a00 */
[----:B------:R1:W-:Y:S01]  /*64fe0*/  STL.64 [R1+0x28c0], R20 ;  /* 0x0028c01401007387 */ /* 0x0003e20000100a00 */
[----:B0-----:R-:W2:Y:S01]  /*64ff0*/  LDL.LU.64 R22, [R1+0x1a8] ;  /* 0x0001a80001167983 */ /* 0x001ea20000300a00 */
[C---:B----4-:R-:W-:Y:S03]  /*65000*/  HMMA.16816.F32 R4, R24.reuse, R18, R4 ;  /* 0x000000121804723c */ /* 0x050fe60000001804 */
[----:B--2---:R0:W-:Y:S01]  /*65010*/  STL.64 [R1+0x2978], R22 ;  /* 0x0029781601007387 */ /* 0x0041e20000100a00 */
[----:B-1----:R-:W3:Y:S02]  /*65020*/  LDL.LU R20, [R1+0xf0] ;  /* 0x0000f00001147983 */ /* 0x002ee40000300800 */
[----:B------:R-:W3:Y:S01]  /*65030*/  LDL.LU R21, [R1+0xf4] ;  /* 0x0000f40001157983 */ /* 0x000ee20000300800 */
[----:B0-----:R-:W3:Y:S01]  /*65040*/  LDL.LU R22, [R1+0xf8] ;  /* 0x0000f80001167983 */ /* 0x001ee20000300800 */
[----:B------:R-:W3:Y:S11]  /*65050*/  LDL.LU R23, [R1+0xfc] ;  /* 0x0000fc0001177983 */ /* 0x000ef60000300800 */
[----:B------:R-:W-:Y:S04]  /*65060*/  @!UPT UIADD3 URZ, URZ, URZ, URZ ;  /* 0x0000003f3f3ff290 */ /* 0x000fe8000fffe03f */
[----:B------:R0:W-:Y:S02]  /*65070*/  STL.64 [R1+0x5d0], R4 ;  /* 0x0005d00401007387 */ /* 0x0001e40000100a00 */
[----:B------:R-:W-:Y:S02]  /*65080*/  STL.64 [R1+0x5d8], R6 ;  /* 0x0005d80601007387 */ /* 0x000fe40000100a00 */
[----:B0-----:R-:W-:Y:S02]  /*65090*/  IMAD.MOV.U32 R4, RZ, RZ, R19 ;  /* 0x000000ffff047224 */ /* 0x001fe400078e0013 */
[----:B------:R-:W-:Y:S02]  /*650a0*/  IMAD.MOV.U32 R5, RZ, RZ, R18 ;  /* 0x000000ffff057224 */ /* 0x000fe400078e0012 */
[----:B------:R-:W2:Y:S01]  /*650b0*/  LDL.LU.64 R18, [R1+0x29a8] ;  /* 0x0029a80001127983 */ /* 0x000ea20000300a00 */
[----:B------:R0:W-:Y:S02]  /*650c0*/  STL [R1+0x287c], R4 ;  /* 0x00287c0401007387 */ /* 0x0001e40000100800 */
[----:B------:R1:W-:Y:S01]  /*650d0*/  STL [R1+0x2878], R5 ;  /* 0x0028780501007387 */ /* 0x0003e20000100800 */
[----:B0-----:R-:W2:Y:S01]  /*650e0*/  LDL.LU R4, [R1+0x110] ;  /* 0x0001100001047983 */ /* 0x001ea20000300800 */
[----:B-1----:R-:W2:Y:S02]  /*650f0*/  LDL.LU R5, [R1+0x114] ;  /* 0x0001140001057983 */ /* 0x002ea40000300800 */
[----:B------:R-:W2:Y:S02]  /*65100*/  LDL.LU R6, [R1+0x118] ;  /* 0x0001180001067983 */ /* 0x000ea40000300800 */
[----:B------:R-:W2:Y:S02]  /*65110*/  LDL.LU R7, [R1+0x11c] ;  /* 0x00011c0001077983 */ /* 0x000ea40000300800 */
[C---:B--2---:R-:W-:Y:S11]  /*65120*/  HMMA.16816.F32 R4, R24.reuse, R18, R4 ;  /* 0x000000121804723c */ /* 0x044ff60000001804 */
        /* <DEDUP_REMOVED lines=8> */
[----:B------:R0:W-:Y:S02]  /*651b0*/  STL [R1+0x2884], R6 ;  /* 0x0028840601007387 */ /* 0x0001e40000100800 */
[----:B------:R1:W-:Y:S01]  /*651c0*/  STL [R1+0x2880], R7 ;  /* 0x0028800701007387 */ /* 0x0003e20000100800 */
[----:B------:R-:W4:Y:S01]  /*651d0*/  LDL.LU R4, [R1+0xc0] ;  /* 0x0000c00001047983 */ /* 0x000f220000300800 */
[----:B------:R-:W4:Y:S03]  /*651e0*/  LDL.LU R5, [R1+0xc4] ;  /* 0x0000c40001057983 */ /* 0x000f260000300800 */
[----:B0-----:R-:W3:Y:S01]  /*651f0*/  LDL.LU R6, [R1+0xc8] ;  /* 0x0000c80001067983 */ /* 0x001ee20000300800 */
[----:B-1----:R-:W3:Y:S02]  /*65200*/  LDL.LU R7, [R1+0xcc] ;  /* 0x0000cc0001077983 */ /* 0x002ee40000300800 */
[----:B------:R-:W-:Y:S01]  /*65210*/  IMAD.MOV.U32 R12, RZ, RZ, R15 ;  /* 0x000000ffff0c7224 */ /* 0x000fe200078e000f */
[C---:B--2---:R-:W-:Y:S01]  /*65220*/  HMMA.16816.F32 R16, R24.reuse, R14, R16 ;  /* 0x0000000e1810723c */ /* 0x044fe20000001810 */
[----:B---3--:R-:W-:Y:S01]  /*65230*/  STL.64 [R1+0x2950], R6 ;  /* 0x0029500601007387 */ /* 0x008fe20000100a00 */
[----:B----4-:R0:W-:Y:S03]  /*65240*/  STL.64 [R1+0x2948], R4 ;  /* 0x0029480401007387 */ /* 0x0101e60000100a00 */
[----:B0-----:R-:W2:Y:S01]  /*65250*/  LDL.LU R4, [R1+0xd0] ;  /* 0x0000d00001047983 */ /* 0x001ea20000300800 */
[----:B------:R-:W2:Y:S02]  /*65260*/  LDL.LU R5, [R1+0xd4] ;  /* 0x0000d40001057983 */ /* 0x000ea40000300800 */
[----:B------:R-:W2:Y:S02]  /*65270*/  LDL.LU R6, [R1+0xd8] ;  /* 0x0000d80001067983 */ /* 0x000ea40000300800 */
[----:B------:R-:W2:Y:S11]  /*65280*/  LDL.LU R7, [R1+0xdc] ;  /* 0x0000dc0001077983 */ /* 0x000eb60000300800 */
[----:B------:R-:W-:Y:S02]  /*65290*/  @!UPT UIADD3 URZ, URZ, URZ, URZ ;  /* 0x0000003f3f3ff290 */ /* 0x000fe4000fffe03f */
[----:B------:R0:W-:Y:S01]  /*652a0*/  STL.64 [R1+0x5b0], R16 ;  /* 0x0005b01001007387 */ /* 0x0001e20000100a00 */
[----:B------:R1:W-:Y:S02]  /*652b0*/  STL.64 [R1+0x5b8], R18 ;  /* 0x0005b81201007387 */ /* 0x0003e40000100a00 */
[----:B0-----:R-:W-:Y:S01]  /*652c0*/  IMAD.MOV.U32 R16, RZ, RZ, R14 ;  /* 0x000000ffff107224 */ /* 0x001fe200078e000e */
[----:B-1----:R-:W3:Y:S01]  /*652d0*/  LDL.LU.64 R18, [R1+0x2990] ;  /* 0x0029900001127983 */ /* 0x002ee20000300a00 */
[----:B------:R-:W4:Y:S02]  /*652e0*/  LDL.LU.64 R14, [R1+0x2988] ;  /* 0x00298800010e7983 */ /* 0x000f240000300a00 */
[----:B------:R-:W2:Y:S01]  /*652f0*/  LDL.LU R13, [R1+0x2980] ;  /* 0x00298000010d7983 */ /* 0x000ea20000300800 */
[----:B------:R-:W-:Y:S01]  /*65300*/  HMMA.16816.F32 R20, R24, R10, R20 ;  /* 0x0000000a1814723c */ /* 0x000fe20000001814 */
[----:B------:R-:W-:Y:S01]  /*65310*/  STL [R1+0x288c], R12 ;  /* 0x00288c0c01007387 */ /* 0x000fe20000100800 */
[----:B------:R-:W-:-:S02]  /*65320*/  IMAD.MOV.U32 R17, RZ, RZ, R10 ;  /* 0x000000ffff117224 */ /* 0x000fc400078e000a */
[----:B------:R-:W-:Y:S01]  /*65330*/  IMAD.MOV.U32 R2, RZ, RZ, R11 ;  /* 0x000000ffff027224 */ /* 0x000fe200078e000b */
[----:B----4-:R0:W-:Y:S01]  /*65340*/  STL.64 [R1+0x2928], R14 ;  /* 0x0029280e01007387 */ /* 0x0101e20000100a00 */
[----:B--2---:R-:W-:Y:S03]  /*65350*/  STL [R1+0x2920], R13 ;  /* 0x0029200d01007387 */ /* 0x004fe60000100800 */
[----:B0-----:R-:W2:Y:S01]  /*65360*/  LDL.LU.64 R14, [R1+0x178] ;  /* 0x00017800010e7983 */ /* 0x001ea20000300a00 */
[----:B------:R-:W-:Y:S11]  /*65370*/  STL [R1+0x2888], R16 ;  /* 0x0028881001007387 */ /* 0x000ff60000100800 */
[----:B------:R-:W-:Y:S02]  /*65380*/  @!UPT UIADD3 URZ, URZ, URZ, URZ ;  /* 0x0000003f3f3ff290 */ /* 0x000fe4000fffe03f */
[----:B------:R-:W-:Y:S02]  /*65390*/  STL.64 [R1+0x5a0], R20 ;  /* 0x0005a01401007387 */ /* 0x000fe40000100a00 */
[----:B------:R0:W-:Y:S02]  /*653a0*/  STL.64 [R1+0x5a8], R22 ;  /* 0x0005a81601007387 */ /* 0x0001e40000100a00 */
        /* <DEDUP_REMOVED lines=8> */
[----:B0-----:R-:W4:Y:S01]  /*65430*/  LDL.LU.64 R10, [R1+0x2960] ;  /* 0x00296000010a7983 */ /* 0x001f220000300a00 */
[----:B------:R-:W2:Y:S02]  /*65440*/  LDL.LU.64 R8, [R1+0x2958] ;  /* 0x0029580001087983 */ /* 0x000ea40000300a00 */
[----:B------:R-:W-:Y:S02]  /*65450*/  IMAD.MOV.U32 R3, RZ, RZ, R22 ;  /* 0x000000ffff037224 */ /* 0x000fe400078e0016 */
[----:B------:R-:W-:Y:S01]  /*65460*/  IMAD.MOV.U32 R0, RZ, RZ, R23 ;  /* 0x000000ffff007224 */ /* 0x000fe200078e0017 */
[----:B----4-:R-:W-:Y:S01]  /*65470*/  HMMA.16816.F32 R4, R24, R10, R4 ;  /* 0x0000000a1804723c */ /* 0x010fe20000001804 */
[----:B--2---:R-:W-:-:S02]  /*65480*/  IMAD.MOV.U32 R22, RZ, RZ, R9 ;  /* 0x000000ffff167224 */ /* 0x004fc400078e0009 */
[----:B------:R-:W-:-:S05]  /*65490*/  IMAD.MOV.U32 R23, RZ, RZ, R8 ;  /* 0x000000ffff177224 */ /* 0x000fca00078e0008 */
[----:B------:R0:W-:Y:S04]  /*654a0*/  STL.64 [R1+0x28e0], R22 ;  /* 0x0028e01601007387 */ /* 0x0001e80000100a00 */
[----:B0-----:R-:W2:Y:S11]  /*654b0*/  LDL.LU.64 R22, [R1+0x188] ;  /* 0x0001880001167983 */ /* 0x001eb60000300a00 */
[----:B------:R-:W-:Y:S01]  /*654c0*/  STL.64 [R1+0x580], R4 ;  /* 0x0005800401007387 */ /* 0x000fe20000100a00 */
[----:B------:R0:W-:Y:S03]  /*654d0*/  STL.64 [R1+0x588], R6 ;  /* 0x0005880601007387 */ /* 0x0001e60000100a00 */
[----:B0-----:R-:W2:Y:S01]  /*654e0*/  LDL.LU.64 R6, [R1+0x2950] ;  /* 0x0029500001067983 */ /* 0x001ea20000300a00 */
[----:B------:R-:W2:Y:S02]  /*654f0*/  LDL.LU.64 R4, [R1+0x2948] ;  /* 0x0029480001047983 */ /* 0x000ea40000300a00 */
[----:B------:R-:W-:-:S02]  /*65500*/  IMAD.MOV.U32 R29, RZ, RZ, R10 ;  /* 0x000000ffff1d7224 */ /* 0x000fc400078e000a */
[----:B------:R-:W-:Y:S02]  /*65510*/  IMAD.MOV.U32 R28, RZ, RZ, R11 ;  /* 0x000000ffff1c7224 */ /* 0x000fe400078e000b */
[----:B------:R-:W4:Y:S01]  /*65520*/  LDL.LU.64 R10, [R1+0x2940] ;  /* 0x00294000010a7983 */ /* 0x000f220000300a00 */
[----:B------:R-:W3:Y:S01]  /*65530*/  LDL.LU.64 R8, [R1+0x2938] ;  /* 0x0029380001087983 */ /* 0x000ee20000300a00 */
[----:B--2---:R-:W-:Y:S11]  /*65540*/  HMMA.16816.F32 R4, R24, R22, R4 ;  /* 0x000000161804723c */ /* 0x004ff60000001804 */
[----:B------:R-:W-:Y:S11]  /*65550*/  @!UPT UIADD3 URZ, URZ, URZ, URZ ;  /* 0x0000003f3f3ff290 */ /* 0x000ff6000fffe03f */
[----:B------:R-:W-:Y:S01]  /*65560*/  @!UPT UIADD3 URZ, URZ, URZ, URZ ;  /* 0x0000003f3f3ff290 */ /* 0x000fe2000fffe03f */
[----:B------:R0:W-:Y:S01]  /*65570*/  STL.64 [R1+0x570], R4 ;  /* 0x0005700401007387 */ /* 0x0001e20000100a00 */
[----:B------:R-:W-:Y:S02]  /*65580*/  STL.64 [R1+0x578], R6 ;  /* 0x0005780601007387 */ /* 0x000fe40000100a00 */
[----:B0-----:R-:W-:Y:S02]  /*65590*/  IMAD.MOV.U32 R4, RZ, RZ, R22 ;  /* 0x000000ffff047224 */ /* 0x001fe400078e0016 */
[----:B------:R-:W-:Y:S02]  /*655a0*/  IMAD.MOV.U32 R5, RZ, RZ, R23 ;  /* 0x000000ffff057224 */ /* 0x000fe400078e0017 */
[----:B----4-:R-:W-:Y:S02]  /*655b0*/  IMAD.MOV.U32 R22, RZ, RZ, R10 ;  /* 0x000000ffff167224 */ /* 0x010fe400078e000a */
[----:B------:R-:W-:Y:S01]  /*655c0*/  IMAD.MOV.U32 R23, RZ, RZ, R11 ;  /* 0x000000ffff177224 */ /* 0x000fe200078e000b */
[----:B------:R-:W2:Y:S01]  /*655d0*/  LDL.LU R10, [R1+0x2934] ;  /* 0x00293400010a7983 */ /* 0x000ea20000300800 */
[----:B------:R-:W2:Y:S03]  /*655e0*/  LDL.LU R11, [R1+0x2930] ;  /* 0x00293000010b7983 */ /* 0x000ea60000300800 */
[----:B------:R0:W-:Y:S01]  /*655f0*/  STL.64 [R1+0x28f8], R22 ;  /* 0x0028f81601007387 */ /* 0x0001e20000100a00 */
[----:B------:R-:W4:Y:S02]  /*65600*/  LDL.LU R20, [R1+0xb0] ;  /* 0x0000b00001147983 */ /* 0x000f240000300800 */
[----:B------:R-:W4:Y:S01]  /*65610*/  LDL.LU R21, [R1+0xb4] ;  /* 0x0000b40001157983 */ /* 0x000f220000300800 */
[----:B0-----:R-:W4:Y:S01]  /*65620*/  LDL.LU R22, [R1+0xb8] ;  /* 0x0000b80001167983 */ /* 0x001f220000300800 */
[----:B------:R-:W4:Y:S02]  /*65630*/  LDL.LU R23, [R1+0xbc] ;  /* 0x0000bc0001177983 */ /* 0x000f240000300800 */
[----:B------:R-:W-:-:S02]  /*65640*/  IMAD.MOV.U32 R6, RZ, RZ, R14 ;  /* 0x000000ffff067224 */ /* 0x000fc400078e000e */
[----:B------:R-:W-:Y:S01]  /*65650*/  IMAD.MOV.U32 R7, RZ, RZ, R15 ;  /* 0x000000ffff077224 */ /* 0x000fe200078e000f */
[C---:B----4-:R-:W-:Y:S11]  /*65660*/  HMMA.16816.F32 R20, R24.reuse, R14, R20 ;  /* 0x0000000e1814723c */ /* 0x050ff60000001814 */
[----:B------:R-:W-:Y:S11]  /*65670*/  @!UPT UIADD3 URZ, URZ, URZ, URZ ;  /* 0x0000003f3f3ff290 */ /* 0x000ff6000fffe03f */
[----:B------:R-:W-:Y:S01]  /*65680*/  @!UPT UIADD3 URZ, URZ, URZ, URZ ;  /* 0x0000003f3f3ff290 */ /* 0x000fe2000fffe03f */
[----:B------:R-:W-:Y:S01]  /*65690*/  STL.64 [R1+0x560], R20 ;  /* 0x0005601401007387 */ /* 0x000fe20000100a00 */
[----:B------:R-:W-:Y:S02]  /*656a0*/  STL.64 [R1+0x568], R22 ;  /* 0x0005681601007387 */ /* 0x000fe40000100a00 */
[----:B------:R-:W2:Y:S02]  /*656b0*/  LDL.LU R12, [R1+0xa0] ;  /* 0x0000a000010c7983 */ /* 0x000ea40000300800 */
[----:B------:R-:W2:Y:S01]  /*656c0*/  LDL.LU R13, [R1+0xa4] ;  /* 0x0000a400010d7983 */ /* 0x000ea20000300800 */
[----:B------:R-:W2:Y:S01]  /*656d0*/  LDL.LU R14, [R1+0xa8] ;  /* 0x0000a800010e7983 */ /* 0x000ea20000300800 */
[----:B------:R-:W2:Y:S02]  /*656e0*/  LDL.LU R15, [R1+0xac] ;  /* 0x0000ac00010f7983 */ /* 0x000ea40000300800 */
[----:B------:R0:W-:Y:S02]  /*656f0*/  STL.64 [R1+0x2898], R6 ;  /* 0x0028980601007387 */ /* 0x0001e40000100a00 */
[----:B0-----:R-:W4:Y:S01]  /*65700*/  LDL R7, [R1+0x694] ;  /* 0x0006940001077983 */ /* 0x001f220000100800 */
[----:B------:R0:W-:Y:S03]  /*65710*/  STL.64 [R1+0x2890], R4 ;  /* 0x0028900401007387 */ /* 0x0001e60000100a00 */
[----:B----4-:R1:W-:Y:S01]  /*65720*/  STL [R1+0x28a0], R7 ;  /* 0x0028a00701007387 */ /* 0x0103e20000100800 */
[----:B0-----:R-:W4:Y:S02]  /*65730*/  LDL.LU R4, [R1+0x50] ;  /* 0x0000500001047983 */ /* 0x001f240000300800 */
[----:B------:R-:W4:Y:S02]  /*65740*/  LDL.LU R5, [R1+0x54] ;  /* 0x0000540001057983 */ /* 0x000f240000300800 */
[----:B------:R-:W2:Y:S01]  /*65750*/  LDL.LU R6, [R1+0x58] ;  /* 0x0000580001067983 */ /* 0x000ea20000300800 */
[----:B-1----:R-:W2:Y:S04]  /*65760*/  LDL.LU R7, [R1+0x5c] ;  /* 0x00005c0001077983 */ /* 0x002ea80000300800 */
        /* <DEDUP_REMOVED lines=11> */
[----:B------:R-:W4:Y:S01]  /*65820*/  LDL.LU R7, [R1+0x7c] ;  /* 0x00007c0001077983 */ /* 0x000f220000300800 */
[----:B------:R-:W-:Y:S01]  /*65830*/  HMMA.16816.F32 R24, R24, R10, R12 ;  /* 0x0000000a1818723c */ /* 0x000fe2000000180c */
[----:B----4-:R-:W-:Y:S01]  /*65840*/  STL.64 [R1+0x28f0], R6 ;  /* 0x0028f00601007387 */ /* 0x010fe20000100a00 */
[----:B--2---:R0:W-:Y:S03]  /*65850*/  STL.64 [R1+0x28e8], R4 ;  /* 0x0028e80401007387 */ /* 0x0041e60000100a00 */
[----:B0-----:R-:W2:Y:S01]  /*65860*/  LDL.LU R4, [R1+0x80] ;  /* 0x0000800001047983 */ /* 0x001ea20000300800 */
[----:B------:R-:W2:Y:S02]  /*65870*/  LDL.LU R5, [R1+0x84] ;  /* 0x0000840001057983 */ /* 0x000ea40000300800 */
[----:B------:R-:W4:Y:S02]  /*65880*/  LDL.LU R6, [R1+0x88] ;  /* 0x0000880001067983 */ /* 0x000f240000300800 */
[----:B------:R-:W4:Y:S02]  /*65890*/  LDL.LU R7, [R1+0x8c] ;  /* 0x00008c0001077983 */ /* 0x000f240000300800 */
[----:B------:R-:W-:-:S02]  /*658a0*/  IMAD.MOV.U32 R12, RZ, RZ, R10 ;  /* 0x000000ffff0c7224 */ /* 0x000fc400078e000a */
[----:B------:R-:W-:Y:S02]  /*658b0*/  IMAD.MOV.U32 R16, RZ, RZ, R11 ;  /* 0x000000ffff107224 */ /* 0x000fe400078e000b */
[----:B---3--:R-:W-:Y:S02]  /*658c0*/  IMAD.MOV.U32 R22, RZ, RZ, R9 ;  /* 0x000000ffff167224 */ /* 0x008fe400078e0009 */
[----:B------:R-:W-:Y:S01]  /*658d0*/  IMAD.MOV.U32 R23, RZ, RZ, R8 ;  /* 0x000000ffff177224 */ /* 0x000fe200078e0008 */
[----:B----4-:R-:W-:Y:S01]  /*658e0*/  STL.64 [R1+0x2908], R6 ;  /* 0x0029080601007387 */ /* 0x010fe20000100a00 */
[----:B--2---:R0:W-:Y:S03]  /*658f0*/  STL.64 [R1+0x2900], R4 ;  /* 0x0029000401007387 */ /* 0x0041e60000100a00 */
[----:B0-----:R-:W2:Y:S01]  /*65900*/  LDL.LU R4, [R1+0x90] ;  /* 0x0000900001047983 */ /* 0x001ea20000300800 */
[----:B------:R-:W2:Y:S02]  /*65910*/  LDL.LU R5, [R1+0x94] ;  /* 0x0000940001057983 */ /* 0x000ea40000300800 */
[----:B------:R-:W2:Y:S02]  /*65920*/  LDL.LU R6, [R1+0x98] ;  /* 0x0000980001067983 */ /* 0x000ea40000300800 */
[----:B------:R-:W2:Y:S01]  /*65930*/  LDL.LU R7, [R1+0x9c] ;  /* 0x00009c0001077983 */ /* 0x000ea20000300800 */
[----:B------:R-:W3:Y:S01]  /*65940*/  LDL.LU.64 R14, [R1+0x2928] ;  /* 0x00292800010e7983 */ /* 0x000ee20000300a00 */
[----:B------:R-:W4:Y:S02]  /*65950*/  LDL.LU R13, [R1+0x2920] ;  /* 0x00292000010d7983 */ /* 0x000f240000300800 */
[----:B------:R0:W-:Y:S02]  /*65960*/  STL.64 [R1+0x550], R24 ;  /* 0x0005501801007387 */ /* 0x0001e40000100a00 */
[----:B------:R1:W-:Y:S01]  /*65970*/  STL.64 [R1+0x558], R26 ;  /* 0x0005581a01007387 */ /* 0x0003e20000100a00 */
[----:B------:R-:W2:Y:S01]  /*65980*/  LDL.LU.64 R10, [R1+0x2918] ;  /* 0x00291800010a7983 */ /* 0x000ea20000300a00 */
[----:B------:R-:W2:Y:S03]  /*65990*/  LDL.LU.64 R8, [R1+0x2910] ;  /* 0x0029100001087983 */ /* 0x000ea60000300a00 */
[----:B0-----:R-:W3:Y:S01]  /*659a0*/  LDL.LU R24, [R1+0x40] ;  /* 0x0000400001187983 */ /* 0x001ee20000300800 */
[----:B------:R-:W3:Y:S02]  /*659b0*/  LDL.LU R25, [R1+0x44] ;  /* 0x0000440001197983 */ /* 0x000ee40000300800 */
[----:B-1----:R-:W3:Y:S02]  /*659c0*/  LDL.LU R26, [R1+0x48] ;  /* 0x00004800011a7983 */ /* 0x002ee40000300800 */
[----:B------:R-:W3:Y:S01]  /*659d0*/  LDL.LU R27, [R1+0x4c] ;  /* 0x00004c00011b7983 */ /* 0x000ee20000300800 */
[C---:B--2---:R-:W-:Y:S01]  /*659e0*/  HMMA.16816.F32 R20, R8.reuse, R22, R4 ;  /* 0x000000160814723c */ /* 0x044fe20000001804 */
[----:B------:R-:W2:Y:S01]  /*659f0*/  LDL.LU.64 R6, [R1+0x2908] ;  /* 0x0029080001067983 */ /* 0x000ea20000300a00 */
[----:B------:R-:W2:Y:S11]  /*65a00*/  LDL.LU.64 R4, [R1+0x2900] ;  /* 0x0029000001047983 */ /* 0x000eb60000300a00 */
[----:B------:R-:W-:Y:S10]  /*65a10*/  @!UPT UIADD3 URZ, URZ, URZ, URZ ;  /* 0x0000003f3f3ff290 */ /* 0x000ff4000fffe03f */
        /* <DEDUP_REMOVED lines=17> */
[----:B------:R-:W3:Y:S01]  /*65b30*/  LDL.LU.64 R20, [R1+0x28c0] ;  /* 0x0028c00001147983 */ /* 0x000ee20000300a00 */
[C---:B--2---:R-:W-:Y:S11]  /*65b40*/  HMMA.16816.F32 R4, R8.reuse, R22, R4 ;  /* 0x000000160804723c */ /* 0x044ff60000001804 */
[----:B------:R-:W-:Y:S11]  /*65b50*/  @!UPT UIADD3 URZ, URZ, URZ, URZ ;  /* 0x0000003f3f3ff290 */ /* 0x000ff6000fffe03f */
[----:B------:R-:W-:Y:S01]  /*65b60*/  @!UPT UIADD3 URZ, URZ, URZ, URZ ;  /* 0x0000003f3f3ff290 */ /* 0x000fe2000fffe03f */
[----:B------:R-:W-:Y:S01]  /*65b70*/  STL.64 [R1+0x510], R4 ;  /* 0x0005100401007387 */ /* 0x000fe20000100a00 */
[----:B------:R0:W-:Y:S03]  /*65b80*/  STL.64 [R1+0x518], R6 ;  /* 0x0005180601007387 */ /* 0x0001e60000100a00 */
[----:B0-----:R-:W2:Y:S01]  /*65b90*/  LDL.LU.64 R6, [R1+0x28b8] ;  /* 0x0028b80001067983 */ /* 0x001ea20000300a00 */
[----:B------:R-:W2:Y:S02]  /*65ba0*/  LDL.LU.64 R4, [R1+0x28b0] ;  /* 0x0028b00001047983 */ /* 0x000ea40000300a00 */
[----:B---3--:R-:W-:Y:S02]  /*65bb0*/  IMAD.MOV.U32 R22, RZ, RZ, R20 ;  /* 0x000000ffff167224 */ /* 0x008fe400078e0014 */
[----:B------:R-:W-:Y:S01]  /*65bc0*/  IMAD.MOV.U32 R23, RZ, RZ, R21 ;  /* 0x000000ffff177224 */ /* 0x000fe200078e0015 */
[----:B------:R-:W3:Y:S01]  /*65bd0*/  LDL.LU R20, [R1+0x28a8] ;  /* 0x0028a80001147983 */ /* 0x000ee20000300800 */
[----:B------:R-:W3:Y:S01]  /*65be0*/  LDL.LU R21, [R1+0x28a4] ;  /* 0x0028a40001157983 */ /* 0x000ee20000300800 */
[C---:B--2---:R-:W-:Y:S11]  /*65bf0*/  HMMA.16816.F32 R4, R8.reuse, R18, R4 ;  /* 0x000000120804723c */ /* 0x044ff60000001804 */
[----:B------:R-:W-:Y:S11]  /*65c00*/  @!UPT UIADD3 URZ, URZ, URZ, URZ ;  /* 0x0000003f3f3ff290 */ /* 0x000ff6000fffe03f */
[----:B------:R-:W-:Y:S01]  /*65c10*/  @!UPT UIADD3 URZ, URZ, URZ, URZ ;  /* 0x0000003f3f3ff290 */ /* 0x000fe2000fffe03f */
[----:B------:R-:W-:Y:S01]  /*65c20*/  STL.64 [R1+0x500], R4 ;  /* 0x0005000401007387 */ /* 0x000fe20000100a00 */
[----:B------:R0:W-:Y:S03]  /*65c30*/  STL.64 [R1+0x508], R6 ;  /* 0x0005080601007387 */ /* 0x0001e60000100a00 */
[----:B0-----:R-:W2:Y:S01]  /*65c40*/  LDL.LU R7, [R1+0x28a0] ;  /* 0x0028a00001077983 */ /* 0x001ea20000300800 */
[----:B------:R-:W-:Y:S11]  /*65c50*/  HMMA.16816.F32 R24, R8, R14, R24 ;  /* 0x0000000e0818723c */ /* 0x000ff60000001818 */
[----:B------:R-:W-:Y:S11]  /*65c60*/  @!UPT UIADD3 URZ, URZ, URZ, URZ ;  /* 0x0000003f3f3ff290 */ /* 0x000ff6000fffe03f */
[----:B------:R-:W-:Y:S01]  /*65c70*/  @!UPT UIADD3 URZ, URZ, URZ, URZ ;  /* 0x0000003f3f3ff290 */ /* 0x000fe2000fffe03f */
[----:B------:R-:W-:Y:S01]  /*65c80*/  STL.64 [R1+0x200], R24 ;  /* 0x0002001801007387 */ /* 0x000fe20000100a00 */
[----:B------:R-:W-:Y:S03]  /*65c90*/  STL.64 [R1+0x208], R26 ;  /* 0x0002081a01007387 */ /* 0x000fe60000100a00 */
[----:B--2---:R-:W0:Y:S02]  /*65ca0*/  LDSM.16.MT88.4 R24, [R7+0x23000] ;  /* 0x023000000718783b */ /* 0x004e240000004200 */
[----:B----4-:R-:W1:Y:S02]  /*65cb0*/  LDSM.16.M88.4 R4, [R13+0x80] ;  /* 0x000080000d04783b */ /* 0x010e640000000200 */
[----:B0-----:R-:W-:Y:S02]  /*65cc0*/  STL.64 [R1+0x2790], R26 ;  /* 0x0027901a01007387 */ /* 0x001fe40000100a00 */
[----:B------:R0:W-:Y:S02]  /*65cd0*/  STL.64 [R1+0x2788], R24 ;  /* 0x0027881801007387 */ /* 0x0001e40000100a00 */
[----:B0-----:R-:W2:Y:S01]  /*65ce0*/  LDL.LU R24, [R1+0x4a0] ;  /* 0x0004a00001187983 */ /* 0x001ea20000300800 */
[----:B------:R-:W2:Y:S02]  /*65cf0*/  LDL.LU R25, [R1+0x4a4] ;  /* 0x0004a40001197983 */ /* 0x000ea40000300800 */
[----:B-1----:R-:W-:Y:S02]  /*65d00*/  STL.64 [R1+0xc0], R4 ;  /* 0x0000c00401007387 */ /* 0x002fe40000100a00 */
[----:B------:R-:W-:Y:S02]  /*65d10*/  STL.64 [R1+0xc8], R6 ;  /* 0x0000c80601007387 */ /* 0x000fe40000100a00 */
[----:B------:R-:W0:Y:S04]  /*65d20*/  LDSM.16.M88.4 R4, [R13+0x2080] ;  /* 0x002080000d04783b */ /* 0x000e280000000200 */
        /* <DEDUP_REMOVED lines=13> */
[----:B------:R0:W-:Y:S02]  /*65e00*/  STL.64 [R1+0x78], R6 ;  /* 0x0000780601007387 */ /* 0x0001e40000100a00 */
[----:B0-----:R-:W4:Y:S01]  /*65e10*/  LDL.LU.64 R6, [R1+0x2898] ;  /* 0x0028980001067983 */ /* 0x001f220000300a00 */
[----:B------:R-:W4:Y:S02]  /*65e20*/  LDL.LU.64 R4, [R1+0x2890] ;  /* 0x0028900001047983 */ /* 0x000f240000300a00 */
[----:B---3--:R-:W-:-:S02]  /*65e30*/  IMAD.MOV.U32 R26, RZ, RZ, R21 ;  /* 0x000000ffff1a7224 */ /* 0x008fc400078e0015 */
[----:B------:R-:W-:-:S07]  /*65e40*/  IMAD.MOV.U32 R27, RZ, RZ, R20 ;  /* 0x000000ffff1b7224 */ /* 0x000fce00078e0014 */
[----:B--2---:R-:W-:Y:S01]  /*65e50*/  HMMA.16816.F32 R20, R8, R22, R24 ;  /* 0x000000160814723c */ /* 0x004fe20000001818 */
[----:B------:R-:W0:Y:S11]  /*65e60*/  LDSM.16.M88.4 R24, [R13+0xc080] ;  /* 0x00c080000d18783b */ /* 0x000e360000000200 */
[----:B------:R-:W-:Y:S11]  /*65e70*/  @!UPT UIADD3 URZ, URZ, URZ, URZ ;  /* 0x0000003f3f3ff290 */ /* 0x000ff6000fffe03f */
        /* <DEDUP_REMOVED lines=17> */
[----:B------:R-:W-:Y:S01]  /*65f90*/  LDSM.16.M88.4 R24, [R13+0x18080] ;  /* 0x018080000d18783b */ /* 0x000fe20000000200 */
[----:B-1----:R-:W-:Y:S03]  /*65fa0*/  STL.64 [R1+0x10], R20 ;  /* 0x0000101401007387 */ /* 0x002fe60000100a00 */
[----:B------:R-:W-:Y:S02]  /*65fb0*/  STL.64 [R1+0x18], R22 ;  /* 0x0000181601007387 */ /* 0x000fe40000100a00 */
[----:B------:R-:W0:Y:S02]  /*65fc0*/  LDSM.16.M88.4 R20, [R13+0x1a080] ;  /* 0x01a080000d14783b */ /* 0x000e240000000200 */
[----:B0-----:R0:W-:Y:S02]  /*65fd0*/  STL [R1+0x247c], R22 ;  /* 0x00247c1601007387 */ /* 0x0011e40000100800 */
[----:B------:R-:W-:Y:S02]  /*65fe0*/  STL.64 [R1], R24 ;  /* 0x0000001801007387 */ /* 0x000fe40000100a00 */
[----:B------:R-:W-:Y:S02]  /*65ff0*/  STL.64 [R1+0x8], R26 ;  /* 0x0000081a01007387 */ /* 0x000fe40000100a00 */
[----:B------:R1:W-:Y:S01]  /*66000*/  STL [R1+0x2478], R23 ;  /* 0x0024781701007387 */ /* 0x0003e20000100800 */
[----:B------:R-:W-:Y:S01]  /*66010*/  STL.64 [R1+0x2700], R20 ;  /* 0x0027001401007387 */ /* 0x000fe20000100a00 */
[----:B0-----:R-:W-:-:S03]  /*66020*/  IMAD.MOV.U32 R22, RZ, RZ, R12 ;  /* 0x000000ffff167224 */ /* 0x001fc600078e000c */
[----:B------:R-:W2:Y:S01]  /*66030*/  LDL.LU R12, [R1+0x288c] ;  /* 0x00288c00010c7983 */ /* 0x000ea20000300800 */
[----:B-1----:R-:W-:Y:S02]  /*66040*/  IMAD.MOV.U32 R23, RZ, RZ, R16 ;  /* 0x000000ffff177224 */ /* 0x002fe400078e0010 */
[----:B------:R-:W3:Y:S03]  /*66050*/  LDL.LU R16, [R1+0x2888] ;  /* 0x0028880001107983 */ /* 0x000ee60000300800 */
[----:B------:R-:W-:Y:S01]  /*66060*/  STL.64 [R1+0x2798], R22 ;  /* 0x0027981601007387 */ /* 0x000fe20000100a00 */
[----:B----4-:R-:W-:Y:S02]  /*66070*/  IMAD.MOV.U32 R26, RZ, RZ, R6 ;  /* 0x000000ffff1a7224 */ /* 0x010fe400078e0006 */
[----:B------:R-:W-:Y:S01]  /*66080*/  IMAD.MOV.U32 R27, RZ, RZ, R7 ;  /* 0x000000ffff1b7224 */ /* 0x000fe200078e0007 */
[----:B------:R-:W4:Y:S01]  /*66090*/  LDL.LU R6, [R1+0x2884] ;  /* 0x0028840001067983 */ /* 0x000f220000300800 */
[----:B------:R-:W2:Y:S03]  /*660a0*/  LDL.LU R7, [R1+0x2880] ;  /* 0x0028800001077983 */ /* 0x000ea60000300800 */
[----:B------:R0:W-:Y:S02]  /*660b0*/  STL.64 [R1+0x27a0], R26 ;  /* 0x0027a01a01007387 */ /* 0x0001e40000100a00 */
[----:B0-----:R-:W-:-:S02]  /*660c0*/  IMAD.MOV.U32 R26, RZ, RZ, R4 ;  /* 0x000000ffff1a7224 */ /* 0x001fc400078e0004 */
[----:B------:R-:W-:Y:S01]  /*660d0*/  IMAD.MOV.U32 R27, RZ, RZ, R5 ;  /* 0x000000ffff1b7224 */ /* 0x000fe200078e0005 */
[----:B------:R-:W2:Y:S01]  /*660e0*/  LDL.LU R4, [R1+0x287c] ;  /* 0x00287c0001047983 */ /* 0x000ea20000300800 */
[----:B------:R-:W2:Y:S03]  /*660f0*/  LDL.LU R5, [R1+0x2878] ;  /* 0x0028780001057983 */ /* 0x000ea60000300800 */
[----:B------:R0:W-:Y:S01]  /*66100*/  STL.64 [R1+0x27b8], R26 ;  /* 0x0027b81a01007387 */ /* 0x0001e20000100a00 */
[----:B------:R-:W2:Y:S02]  /*66110*/  LDL.LU R20, [R1+0x610] ;  /* 0x0006100001147983 */ /* 0x000ea40000300800 */
[----:B------:R-:W2:Y:S02]  /*66120*/  LDL.LU R21, [R1+0x614] ;  /* 0x0006140001157983 */ /* 0x000ea40000300800 */
[----:B------:R-:W2:Y:S01]  /*66130*/  LDL.LU R22, [R1+0x618] ;  /* 0x0006180001167983 */ /* 0x000ea20000300800 */
[----:B------:R-:W2:Y:S01]  /*66140*/  LDL.LU R23, [R1+0x61c] ;  /* 0x00061c0001177983 */ /* 0x000ea20000300800 */
[----:B0-----:R-:W-:-:S02]  /*66150*/  IMAD.MOV.U32 R26, RZ, RZ, R29 ;  /* 0x000000ffff1a7224 */ /* 0x001fc400078e001d */
        /* <DEDUP_REMOVED lines=31> */
[----:B---3--:R-:W-:-:S02]  /*66350*/  IMAD.MOV.U32 R26, RZ, RZ, R16 ;  /* 0x000000ffff1a7224 */ /* 0x008fc400078e0010 */
[----:B------:R-:W-:Y:S02]  /*66360*/  IMAD.MOV.U32 R27, RZ, RZ, R12 ;  /* 0x000000ffff1b7224 */ /* 0x000fe400078e000c */
[----:B------:R-:W-:Y:S02]  /*66370*/  IMAD.MOV.U32 R23, RZ, RZ, R17 ;  /* 0x000000ffff177224 */ /* 0x000fe400078e0011 */
[----:B------:R-:W3:Y:S01]  /*66380*/  LDL.LU R17, [R1+0x285c] ;  /* 0x00285c0001117983 */ /* 0x000ee20000300800 */
[----:B------:R-:W3:Y:S02]  /*66390*/  LDL.LU R16, [R1+0x2858] ;  /* 0x0028580001107983 */ /* 0x000ee40000300800 */
[----:B------:R-:W3:Y:S02]  /*663a0*/  LDL.LU R12, [R1+0x2854] ;  /* 0x00285400010c7983 */ /* 0x000ee40000300800 */
[----:B------:R-:W-:Y:S01]  /*663b0*/  STL.64 [R1+0x2818], R26 ;  /* 0x0028181a01007387 */ /* 0x000fe20000100a00 */
[----:B--2---:R-:W-:Y:S01]  /*663c0*/  STL.64 [R1+0x27f8], R22 ;  /* 0x0027f81601007387 */ /* 0x004fe20000100a00 */
[----:B------:R0:W-:Y:S03]  /*663d0*/  STL.64 [R1+0x27f0], R20 ;  /* 0x0027f01401007387 */ /* 0x0001e60000100a00 */
[----:B0-----:R-:W2:Y:S01]  /*663e0*/  LDL.LU R20, [R1+0x650] ;  /* 0x0006500001147983 */ /* 0x001ea20000300800 */
[----:B------:R-:W2:Y:S02]  /*663f0*/  LDL.LU R21, [R1+0x654] ;  /* 0x0006540001157983 */ /* 0x000ea40000300800 */
[----:B------:R-:W2:Y:S02]  /*66400*/  LDL.LU R22, [R1+0x658] ;  /* 0x0006580001167983 */ /* 0x000ea40000300800 */
[----:B------:R-:W2:Y:S02]  /*66410*/  LDL.LU R23, [R1+0x65c] ;  /* 0x00065c0001177983 */ /* 0x000ea40000300800 */
[----:B------:R-:W-:-:S02]  /*66420*/  IMAD.MOV.U32 R26, RZ, RZ, R7 ;  /* 0x000000ffff1a7224 */ /* 0x000fc400078e0007 */
[----:B----4-:R-:W-:-:S05]  /*66430*/  IMAD.MOV.U32 R27, RZ, RZ, R6 ;  /* 0x000000ffff1b7224 */ /* 0x010fca00078e0006 */
[----:B------:R-:W-:Y:S01]  /*66440*/  STL.64 [R1+0x2830], R26 ;  /* 0x0028301a01007387 */ /* 0x000fe20000100a00 */
[----:B------:R-:W4:Y:S03]  /*66450*/  LDL R7, [R1+0x1bc8] ;  /* 0x001bc80001077983 */ /* 0x000f260000100800 */
[----:B--2---:R-:W-:Y:S01]  /*66460*/  STL.64 [R1+0x2810], R22 ;  /* 0x0028101601007387 */ /* 0x004fe20000100a00 */
[----:B------:R0:W-:Y:S03]  /*66470*/  STL.64 [R1+0x2808], R20 ;  /* 0x0028081401007387 */ /* 0x0001e60000100a00 */
[----:B0-----:R-:W2:Y:S01]  /*66480*/  LDL.LU R20, [R1+0x660] ;  /* 0x0006600001147983 */ /* 0x001ea20000300800 */
[----:B---3--:R-:W-:Y:S02]  /*66490*/  IMAD.MOV.U32 R22, RZ, RZ, R16 ;  /* 0x000000ffff167224 */ /* 0x008fe400078e0010 */
[----:B------:R-:W-:-:S02]  /*664a0*/  IMAD.MOV.U32 R23, RZ, RZ, R17 ;  /* 0x000000ffff177224 */ /* 0x000fc400078e0011 */
[----:B------:R-:W-:Y:S02]  /*664b0*/  IMAD.MOV.U32 R21, RZ, RZ, R12 ;  /* 0x000000ffff157224 */ /* 0x000fe400078e000c */
[----:B------:R-:W3:Y:S01]  /*664c0*/  LDL.LU R12, [R1+0x2850] ;  /* 0x00285000010c7983 */ /* 0x000ee20000300800 */
[----:B------:R-:W3:Y:S02]  /*664d0*/  LDL.LU R16, [R1+0x284c] ;  /* 0x00284c0001107983 */ /* 0x000ee40000300800 */
[----:B------:R-:W3:Y:S02]  /*664e0*/  LDL.LU R17, [R1+0x2848] ;  /* 0x0028480001117983 */ /* 0x000ee40000300800 */
[----:B------:R-:W-:Y:S01]  /*664f0*/  STL.64 [R1+0x2828], R22 ;  /* 0x0028281601007387 */ /* 0x000fe20000100a00 */
[----:B--2---:R0:W-:Y:S04]  /*66500*/  STL.64 [R1+0x2820], R20 ;  /* 0x0028201401007387 */ /* 0x0041e80000100a00 */
[----:B0-----:R-:W2:Y:S01]  /*66510*/  LDL.LU R20, [R1+0x670] ;  /* 0x0006700001147983 */ /* 0x001ea20000300800 */
[----:B------:R-:W2:Y:S02]  /*66520*/  LDL.LU R21, [R1+0x674] ;  /* 0x0006740001157983 */ /* 0x000ea40000300800 */
[----:B------:R-:W2:Y:S02]  /*66530*/  LDL.LU R22, [R1+0x678] ;  /* 0x0006780001167983 */ /* 0x000ea40000300800 */
[----:B------:R-:W2:Y:S02]  /*66540*/  LDL.LU R23, [R1+0x67c] ;  /* 0x00067c0001177983 */ /* 0x000ea40000300800 */
[----:B--2---:R3:W-:Y:S01]  /*66550*/  STL.64 [R1+0x2840], R22 ;  /* 0x0028401601007387 */ /* 0x0047e20000100a00 */
[----:B------:R0:W-:Y:S02]  /*66560*/  STL.64 [R1+0x2838], R20 ;  /* 0x0028381401007387 */ /* 0x0001e40000100a00 */
[----:B---3--:R-:W-:-:S02]  /*66570*/  IMAD.MOV.U32 R22, RZ, RZ, R16 ;  /* 0x000000ffff167224 */ /* 0x008fc400078e0010 */
[----:B0-----:R-:W-:Y:S02]  /*66580*/  IMAD.MOV.U32 R21, RZ, RZ, R17 ;  /* 0x000000ffff157224 */ /* 0x001fe400078e0011 */
[----:B------:R-:W-:Y:S01]  /*66590*/  IMAD.MOV.U32 R23, RZ, RZ, R12 ;  /* 0x000000ffff177224 */ /* 0x000fe200078e000c */
[----:B------:R-:W0:Y:S02]  /*665a0*/  LDSM.16.M88.4 R16, [R13+0x1c080] ;  /* 0x01c080000d10783b */ /* 0x000e240000000200 */
[----:B------:R-:W1:Y:S02]  /*665b0*/  LDSM.16.M88.4 R12, [R13+0x1e080] ;  /* 0x01e080000d0c783b */ /* 0x000e640000000200 */
[----:B------:R-:W2:Y:S04]  /*665c0*/  LDL.LU R20, [R1+0x680] ;  /* 0x0006800001147983 */ /* 0x000ea80000300800 */
[----:B0-----:R-:W-:Y:S01]  /*665d0*/  STL [R1+0x26b4], R16 ;  /* 0x0026b41001007387 */ /* 0x001fe20000100800 */
[----:B------:R0:W-:Y:S02]  /*665e0*/  STL [R1+0x26b0], R17 ;  /* 0x0026b01101007387 */ /* 0x0001e40000100800 */
[----:B------:R-:W-:Y:S02]  /*665f0*/  STL [R1+0x220c], R18 ;  /* 0x00220c1201007387 */ /* 0x000fe40000100800 */
[----:B------:R-:W-:Y:S01]  /*66600*/  STL [R1+0x2208], R19 ;  /* 0x0022081301007387 */ /* 0x000fe20000100800 */
[----:B0-----:R-:W3:Y:S01]  /*66610*/  LDL.64 R16, [R1+0xc0] ;  /* 0x0000c00001107983 */ /* 0x001ee20000100a00 */
[----:B-1----:R-:W-:Y:S02]  /*66620*/  STL [R1+0x2284], R14 ;  /* 0x0022840e01007387 */ /* 0x002fe40000100800 */
[----:B------:R-:W-:Y:S02]  /*66630*/  STL [R1+0x2280], R15 ;  /* 0x0022800f01007387 */ /* 0x000fe40000100800 */
[----:B------:R0:W-:Y:S02]  /*66640*/  STL.64 [R1+0x2778], R12 ;  /* 0x0027780c01007387 */ /* 0x0001e40000100a00 */
[----:B0-----:R-:W3:Y:S01]  /*66650*/  LDL.64 R12, [R1+0xb0] ;  /* 0x0000b000010c7983 */ /* 0x001ee20000100a00 */
[----:B------:R-:W-:-:S02]  /*66660*/  IMAD.MOV.U32 R26, RZ, RZ, R5 ;  /* 0x000000ffff1a7224 */ /* 0x000fc400078e0005 */
[----:B------:R-:W-:Y:S02]  /*66670*/  IMAD.MOV.U32 R27, RZ, RZ, R4 ;  /* 0x000000ffff1b7224 */ /* 0x000fe400078e0004 */
[----:B----4-:R-:W0:Y:S05]  /*66680*/  LDSM.16.MT88.4 R4, [R7+0x23000] ;  /* 0x023000000704783b */ /* 0x010e2a0000004200 */
[C---:B--2---:R-:W-:Y:S01]  /*66690*/  HMMA.16816.F32 R24, R8.reuse, R26, R20 ;  /* 0x0000001a0818723c */ /* 0x044fe20000001814 */
[----:B---3--:R1:W-:Y:S04]  /*666a0*/  STL.64 [R1+0x2780], R12 ;  /* 0x0027800c01007387 */ /* 0x0083e80000100a00 */
[----:B-1----:R-:W2:Y:S01]  /*666b0*/  LDL.LU R12, [R1+0x490] ;  /* 0x00049000010c7983 */ /* 0x002ea20000300800 */
[----:B------:R-:W2:Y:S02]  /*666c0*/  LDL.LU R13, [R1+0x494] ;  /* 0x00049400010d7983 */ /* 0x000ea40000300800 */
[----:B------:R-:W2:Y:S02]  /*666d0*/  LDL.LU R14, [R1+0x498] ;  /* 0x00049800010e7983 */ /* 0x000ea40000300800 */
[----:B------:R-:W2:Y:S01]  /*666e0*/  LDL.LU R15, [R1+0x49c] ;  /* 0x00049c00010f7983 */ /* 0x000ea20000300800 */
[----:B0-----:R-:W-:Y:S01]  /*666f0*/  STL.64 [R1+0x2698], R6 ;  /* 0x0026980601007387 */ /* 0x001fe20000100a00 */
[----:B------:R0:W-:Y:S03]  /*66700*/  STL.64 [R1+0x2690], R4 ;  /* 0x0026900401007387 */ /* 0x0001e60000100a00 */
[----:B0-----:R-:W3:Y:S01]  /*66710*/  LDL.LU R4, [R1+0x4c0] ;  /* 0x0004c00001047983 */ /* 0x001ee20000300800 */
[----:B------:R-:W3:Y:S02]  /*66720*/  LDL.LU R5, [R1+0x4c4] ;  /* 0x0004c40001057983 */ /* 0x000ee40000300800 */
[----:B------:R-:W4:Y:S02]  /*66730*/  LDL.LU.64 R22, [R1+0x2840] ;  /* 0x0028400001167983 */ /* 0x000f240000300a00 */
[----:B------:R-:W4:Y:S03]  /*66740*/  LDL.LU.64 R20, [R1+0x2838] ;  /* 0x0028380001147983 */ /* 0x000f260000300a00 */
        /* <DEDUP_REMOVED lines=46> */
[----:B------:R-:W3:Y:S11]  /*66a30*/  LDL.LU.64 R22, [R1+0x2798] ;  /* 0x0027980001167983 */ /* 0x000ef60000300a00 */
[----:B------:R-:W-:Y:S10]  /*66a40*/  @!UPT UIADD3 URZ, URZ, URZ, URZ ;  /* 0x0000003f3f3ff290 */ /* 0x000ff4000fffe03f */
[----:B------:R-:W-:Y:S01]  /*66a50*/  STL.64 [R1+0xe0], R24 ;  /* 0x0000e01801007387 */ /* 0x000fe20000100a00 */
[----:B------:R0:W-:Y:S03]  /*66a60*/  STL.64 [R1+0xe8], R26 ;  /* 0x0000e81a01007387 */ /* 0x0001e60000100a00 */
[----:B0-----:R-:W2:Y:S01]  /*66a70*/  LDL.LU.64 R26, [R1+0x2790] ;  /* 0x00279000011a7983 */ /* 0x001ea20000300a00 */
[----:B------:R-:W2:Y:S02]  /*66a80*/  LDL.LU.64 R24, [R1+0x2788] ;  /* 0x0027880001187983 */ /* 0x000ea40000300a00 */
[----:B------:R-:W-:Y:S02]  /*66a90*/  IMAD.MOV.U32 R6, RZ, RZ, R2 ;  /* 0x000000ffff067224 */ /* 0x000fe400078e0002 */
[----:B------:R-:W-:-:S07]  /*66aa0*/  IMAD.MOV.U32 R7, RZ, RZ, R0 ;  /* 0x000000ffff077224 */ /* 0x000fce00078e0000 */
[----:B---3--:R-:W-:Y:S08]  /*66ab0*/  HMMA.16816.F32 R4, R8, R22, R4 ;  /* 0x000000160804723c */ /* 0x008ff00000001804 */
[----:B--2---:R-:W-:Y:S11]  /*66ac0*/  HMMA.16816.F32 R12, R24, R16, R12 ;  /* 0x00000010180c723c */ /* 0x004ff6000000180c */
[----:B------:R-:W-:Y:S04]  /*66ad0*/  @!UPT UIADD3 URZ, URZ, URZ, URZ ;  /* 0x0000003f3f3ff290 */ /* 0x000fe8000fffe03f */
[----:B------:R-:W-:Y:S01]  /*66ae0*/  STL.64 [R1+0xd0], R4 ;  /* 0x0000d00401007387 */ /* 0x000fe20000100a00 */
[----:B------:R-:W-:Y:S02]  /*66af0*/  IMAD.MOV.U32 R0, RZ, RZ, R7 ;  /* 0x000000ffff007224 */ /* 0x000fe400078e0007 */
[----:B------:R-:W2:Y:S02]  /*66b00*/  LDL.LU R8, [R1+0x480] ;  /* 0x0004800001087983 */ /* 0x000ea40000300800 */
[----:B------:R-:W-:Y:S01]  /*66b10*/  IMAD.MOV.U32 R2, RZ, RZ, R6 ;  /* 0x000000ffff027224 */ /* 0x000fe200078e0006 */
[----:B------:R-:W2:Y:S01]  /*66b20*/  LDL.LU R9, [R1+0x484] ;  /* 0x0004840001097983 */ /* 0x000ea20000300800 */
[----:B------:R-:W2:Y:S02]  /*66b30*/  LDL.LU R10, [R1+0x488] ;  /* 0x00048800010a7983 */ /* 0x000ea40000300800 */
[----:B------:R-:W2:Y:S02]  /*66b40*/  LDL.LU R11, [R1+0x48c] ;  /* 0x00048c00010b7983 */ /* 0x000ea40000300800 */
[----:B------:R-:W3:Y:S01]  /*66b50*/  LDL.64 R20, [R1+0xa0] ;  /* 0x0000a00001147983 */ /* 0x000ee20000100a00 */
[----:B------:R-:W-:Y:S01]  /*66b60*/  STL [R1+0x22bc], R0 ;  /* 0x0022bc0001007387 */ /* 0x000fe20000100800 */
[----:B------:R-:W-:Y:S03]  /*66b70*/  STL [R1+0x22b8], R2 ;  /* 0x0022b80201007387 */ /* 0x000fe60000100800 */
[----:B------:R0:W-:Y:S04]  /*66b80*/  STL.64 [R1+0x370], R12 ;  /* 0x0003700c01007387 */ /* 0x0001e80000100a00 */
[----:B0-----:R-:W2:Y:S01]  /*66b90*/  LDL.LU.64 R12, [R1+0x2780] ;  /* 0x00278000010c7983 */ /* 0x001ea20000300a00 */
[----:B------:R-:W-:-:S02]  /*66ba0*/  IMAD.MOV.U32 R4, RZ, RZ, R17 ;  /* 0x000000ffff047224 */ /* 0x000fc400078e0011 */
[----:B------:R-:W-:Y:S02]  /*66bb0*/  IMAD.MOV.U32 R5, RZ, RZ, R16 ;  /* 0x000000ffff057224 */ /* 0x000fe400078e0010 */
[----:B------:R-:W-:Y:S02]  /*66bc0*/  IMAD.MOV.U32 R19, RZ, RZ, R15 ;  /* 0x000000ffff137224 */ /* 0x000fe400078e000f */
[----:B------:R-:W-:Y:S01]  /*66bd0*/  IMAD.MOV.U32 R18, RZ, RZ, R14 ;  /* 0x000000ffff127224 */ /* 0x000fe200078e000e */
[----:B------:R-:W-:Y:S01]  /*66be0*/  STL [R1+0x26bc], R4 ;  /* 0x0026bc0401007387 */ /* 0x000fe20000100800 */
[----:B------:R-:W-:Y:S02]  /*66bf0*/  STL [R1+0x26b8], R5 ;  /* 0x0026b80501007387 */ /* 0x000fe40000100800 */
[----:B------:R-:W-:Y:S02]  /*66c00*/  STL [R1+0x2444], R19 ;  /* 0x0024441301007387 */ /* 0x000fe40000100800 */
[----:B------:R0:W-:Y:S01]  /*66c10*/  STL [R1+0x2440], R18 ;  /* 0x0024401201007387 */ /* 0x0001e20000100800 */
[----:B------:R-:W3:Y:S01]  /*66c20*/  LDL.LU R16, [R1+0x470] ;  /* 0x0004700001107983 */ /* 0x000ee20000300800 */
[----:B------:R-:W3:Y:S03]  /*66c30*/  LDL.LU R17, [R1+0x474] ;  /* 0x0004740001117983 */ /* 0x000ee60000300800 */
[----:B0-----:R-:W3:Y:S01]  /*66c40*/  LDL.LU R18, [R1+0x478] ;  /* 0x0004780001127983 */ /* 0x001ee20000300800 */
[----:B------:R-:W3:Y:S01]  /*66c50*/  LDL.LU R19, [R1+0x47c] ;  /* 0x00047c0001137983 */ /* 0x000ee20000300800 */
[----:B--2---:R-:W-:Y:S01]  /*66c60*/  HMMA.16816.F32 R8, R24, R12, R8 ;  /* 0x0000000c1808723c */ /* 0x004fe20000001808 */
[----:B------:R-:W-:-:S02]  /*66c70*/  IMAD.MOV.U32 R7, RZ, RZ, R12 ;  /* 0x000000ffff077224 */ /* 0x000fc400078e000c */
[----:B------:R-:W-:Y:S02]  /*66c80*/  IMAD.MOV.U32 R6, RZ, RZ, R13 ;  /* 0x000000ffff067224 */ /* 0x000fe400078e000d */
[----:B------:R-:W2:Y:S11]  /*66c90*/  LDL.LU.64 R12, [R1+0x2778] ;  /* 0x00277800010c7983 */ /* 0x000eb60000300a00 */
[----:B------:R-:W-:Y:S07]  /*66ca0*/  @!UPT UIADD3 URZ, URZ, URZ, URZ ;  /* 0x0000003f3f3ff290 */ /* 0x000fee000fffe03f */
[----:B------:R0:W-:Y:S01]  /*66cb0*/  STL.64 [R1+0x368], R10 ;  /* 0x0003680a01007387 */ /* 0x0001e20000100a00 */
[----:B------:R-:W-:Y:S02]  /*66cc0*/  IMAD.MOV.U32 R0, RZ, RZ, R8 ;  /* 0x000000ffff007224 */ /* 0x000fe400078e0008 */
[----:B------:R-:W-:Y:S02]  /*66cd0*/  IMAD.MOV.U32 R2, RZ, RZ, R9 ;  /* 0x000000ffff027224 */ /* 0x000fe400078e0009 */
[----:B------:R-:W4:Y:S01]  /*66ce0*/  LDL.LU R8, [R1+0x440] ;  /* 0x0004400001087983 */ /* 0x000f220000300800 */
[----:B------:R-:W4:Y:S04]  /*66cf0*/  LDL.LU R9, [R1+0x444] ;  /* 0x0004440001097983 */ /* 0x000f280000300800 */
[----:B0-----:R-:W2:Y:S01]  /*66d00*/  LDL.LU R10, [R1+0x448] ;  /* 0x00044800010a7983 */ /* 0x001ea20000300800 */
[----:B------:R-:W2:Y:S03]  /*66d10*/  LDL.LU R11, [R1+0x44c] ;  /* 0x00044c00010b7983 */ /* 0x000ea60000300800 */
[----:B--2---:R-:W-:Y:S01]  /*66d20*/  STL.64 [R1+0x2758], R10 ;  /* 0x0027580a01007387 */ /* 0x004fe20000100a00 */
[----:B----4-:R0:W-:Y:S03]  /*66d30*/  STL.64 [R1+0x2750], R8 ;  /* 0x0027500801007387 */ /* 0x0101e60000100a00 */
[----:B0-----:R-:W2:Y:S04]  /*66d40*/  LDL.64 R8, [R1+0x80] ;  /* 0x0000800001087983 */ /* 0x001ea80000100a00 */
[----:B--2---:R0:W-:Y:S04]  /*66d50*/  STL.64 [R1+0x2768], R8 ;  /* 0x0027680801007387 */ /* 0x0041e80000100a00 */
[----:B0-----:R-:W2:Y:S01]  /*66d60*/  LDL.LU R8, [R1+0x460] ;  /* 0x0004600001087983 */ /* 0x001ea20000300800 */
[----:B------:R-:W2:Y:S02]  /*66d70*/  LDL.LU R9, [R1+0x464] ;  /* 0x0004640001097983 */ /* 0x000ea40000300800 */
[----:B------:R-:W2:Y:S02]  /*66d80*/  LDL.LU R10, [R1+0x468] ;  /* 0x00046800010a7983 */ /* 0x000ea40000300800 */
[----:B------:R-:W2:Y:S01]  /*66d90*/  LDL.LU R11, [R1+0x46c] ;  /* 0x00046c00010b7983 */ /* 0x000ea20000300800 */
[----:B------:R-:W-:Y:S01]  /*66da0*/  STL [R1+0x26c4], R6 ;  /* 0x0026c40601007387 */ /* 0x000fe20000100800 */
[----:B------:R3:W-:Y:S02]  /*66db0*/  STL [R1+0x26c0], R7 ;  /* 0x0026c00701007387 */ /* 0x0007e40000100800 */
[----:B---3--:R-:W-:Y:S01]  /*66dc0*/  HMMA.16816.F32 R4, R24, R20, R16 ;  /* 0x000000141804723c */ /* 0x008fe20000001810 */
[----:B------:R-:W-:Y:S01]  /*66dd0*/  STL [R1+0x244c], R2 ;  /* 0x00244c0201007387 */ /* 0x000fe20000100800 */
[----:B------:R-:W-:Y:S05]  /*66de0*/  STL [R1+0x2448], R0 ;  /* 0x0024480001007387 */ /* 0x000fea0000100800 */
[----:B------:R-:W-:-:S02]  /*66df0*/  IMAD.MOV.U32 R17, RZ, RZ, R20 ;  /* 0x000000ffff117224 */ /* 0x000fc400078e0014 */
[----:B------:R-:W-:Y:S11]  /*66e00*/  IMAD.MOV.U32 R18, RZ, RZ, R21 ;  /* 0x000000ffff127224 */ /* 0x000ff600078e0015 */
[----:B------:R-:W-:Y:S03]  /*66e10*/  @!UPT UIADD3 URZ, URZ, URZ, URZ ;  /* 0x0000003f3f3ff290 */ /* 0x000fe6000fffe03f */
[----:B------:R-:W-:Y:S01]  /*66e20*/  STL.64 [R1+0x350], R4 ;  /* 0x0003500401007387 */ /* 0x000fe20000100a00 */
[----:B------:R-:W-:Y:S02]  /*66e30*/  STL.64 [R1+0x358], R6 ;  /* 0x0003580601007387 */ /* 0x000fe40000100a00 */
[----:B------:R-:W3:Y:S02]  /*66e40*/  LDL.64 R20, [R1+0x50] ;  /* 0x0000500001147983 */ /* 0x000ee40000100a00 */
[----:B------:R-:W-:Y:S01]  /*66e50*/  IMAD.MOV.U32 R23, RZ, RZ, R3 ;  /* 0x000000ffff177224 */ /* 0x000fe200078e0003 */
[----:B---3--:R0:W-:Y:S04]  /*66e60*/  STL.64 [R1+0x2738], R20 ;  /* 0x0027381401007387 */ /* 0x0081e80000100a00 */
[----:B0-----:R-:W3:Y:S01]  /*66e70*/  LDL.LU R20, [R1+0x600] ;  /* 0x0006000001147983 */ /* 0x001ee20000300800 */
[----:B------:R-:W3:Y:S02]  /*66e80*/  LDL.LU R21, [R1+0x604] ;  /* 0x0006040001157983 */ /* 0x000ee40000300800 */
[----:B------:R-:W4:Y:S02]  /*66e90*/  LDL.LU R22, [R1+0x608] ;  /* 0x0006080001167983 */ /* 0x000f240000300800 */
[----:B------:R-:W2:Y:S01]  /*66ea0*/  LDL.LU R3, [R1+0x2770] ;  /* 0x0027700001037983 */ /* 0x000ea20000300800 */
[----:B----4-:R-:W-:Y:S01]  /*66eb0*/  STL.64 [R1+0x2748], R22 ;  /* 0x0027481601007387 */ /* 0x010fe20000100a00 */
[----:B---3--:R0:W-:Y:S03]  /*66ec0*/  STL.64 [R1+0x2740], R20 ;  /* 0x0027401401007387 */ /* 0x0081e60000100a00 */
[----:B0-----:R-:W3:Y:S04]  /*66ed0*/  LDL.64 R20, [R1+0x70] ;  /* 0x0000700001147983 */ /* 0x001ee80000100a00 */
[----:B---3--:R0:W-:Y:S04]  /*66ee0*/  STL.64 [R1+0x2760], R20 ;  /* 0x0027601401007387 */ /* 0x0081e80000100a00 */
[----:B0-----:R-:W3:Y:S01]  /*66ef0*/  LDL.LU R20, [R1+0x450] ;  /* 0x0004500001147983 */ /* 0x001ee20000300800 */
[----:B------:R-:W3:Y:S02]  /*66f00*/  LDL.LU R21, [R1+0x454] ;  /* 0x0004540001157983 */ /* 0x000ee40000300800 */
[----:B------:R-:W3:Y:S02]  /*66f10*/  LDL.LU R22, [R1+0x458] ;  /* 0x0004580001167983 */ /* 0x000ee40000300800 */
[----:B------:R-:W-:Y:S01]  /*66f20*/  STL [R1+0x26cc], R18 ;  /* 0x0026cc1201007387 */ /* 0x000fe20000100800 */
[----:B------:R0:W-:Y:S04]  /*66f30*/  STL [R1+0x26c8], R17 ;  /* 0x0026c81101007387 */ /* 0x0001e80000100800 */
[----:B0-----:R-:W2:Y:S02]  /*66f40*/  LDL.64 R16, [R1+0x90] ;  /* 0x0000900001107983 */ /* 0x001ea40000100a00 */
[----:B--2---:R-:W-:Y:S11]  /*66f50*/  HMMA.16816.F32 R8, R24, R16, R8 ;  /* 0x000000101808723c */ /* 0x004ff60000001808 */
[----:B------:R-:W-:Y:S11]  /*66f60*/  @!UPT UIADD3 URZ, URZ, URZ, URZ ;  /* 0x0000003f3f3ff290 */ /* 0x000ff6000fffe03f */
[----:B------:R-:W-:Y:S01]  /*66f70*/  @!UPT UIADD3 URZ, URZ, URZ, URZ ;  /* 0x0000003f3f3ff290 */ /* 0x000fe2000fffe03f */
[----:B------:R0:W-:Y:S01]  /*66f80*/  STL [R1+0x340], R8 ;  /* 0x0003400801007387 */ /* 0x0001e20000100800 */
[----:B------:R-:W-:-:S03]  /*66f90*/  IMAD.MOV.U32 R14, RZ, RZ, R9 ;  /* 0x000000ffff0e7224 */ /* 0x000fc600078e0009 */
[----:B0-----:R-:W3:Y:S01]  /*66fa0*/  LDL.LU.64 R8, [R1+0x2768] ;  /* 0x0027680001087983 */ /* 0x001ee20000300a00 */
[----:B------:R-:W-:Y:S02]  /*66fb0*/  IMAD.MOV.U32 R23, RZ, RZ, R3 ;  /* 0x000000ffff177224 */ /* 0x000fe400078e0003 */
[----:B------:R-:W-:Y:S02]  /*66fc0*/  IMAD.MOV.U32 R3, RZ, RZ, R11 ;  /* 0x000000ffff037224 */ /* 0x000fe400078e000b */
[----:B------:R-:W-:-:S03]  /*66fd0*/  IMAD.MOV.U32 R15, RZ, RZ, R10 ;  /* 0x000000ffff0f7224 */ /* 0x000fc600078e000a */
[----:B------:R-:W-:Y:S02]  /*66fe0*/  STL [R1+0x2290], R3 ;  /* 0x0022900301007387 */ /* 0x000fe40000100800 */
[----:B------:R-:W-:Y:S02]  /*66ff0*/  STL [R1+0x228c], R15 ;  /* 0x00228c0f01007387 */ /* 0x000fe40000100800 */
[----:B------:R-:W-:Y:S01]  /*67000*/  STL [R1+0x2288], R14 ;  /* 0x0022880e01007387 */ /* 0x000fe20000100800 */
[C---:B---3--:R-:W-:Y:S01]  /*67010*/  HMMA.16816.F32 R20, R24.reuse, R8, R20 ;  /* 0x000000081814723c */ /* 0x048fe20000001814 */
[----:B------:R-:W-:Y:S02]  /*67020*/  IMAD.MOV.U32 R4, RZ, RZ, R8 ;  /* 0x000000ffff047224 */ /* 0x000fe400078e0008 */
[----:B------:R-:W-:Y:S11]  /*67030*/  IMAD.MOV.U32 R19, RZ, RZ, R9 ;  /* 0x000000ffff137224 */ /* 0x000ff600078e0009 */
[----:B------:R-:W-:Y:S09]  /*67040*/  @!UPT UIADD3 URZ, URZ, URZ, URZ ;  /* 0x0000003f3f3ff290 */ /* 0x000ff2000fffe03f */
[----:B------:R0:W-:Y:S01]  /*67050*/  STL.64 [R1+0x330], R20 ;  /* 0x0003301401007387 */ /* 0x0001e20000100a00 */
[----:B------:R1:W-:Y:S03]  /*67060*/  STL.64 [R1+0x338], R22 ;  /* 0x0003381601007387 */ /* 0x0003e60000100a00 */
[----:B0-----:R-:W2:Y:S01]  /*67070*/  LDL.LU.64 R20, [R1+0x2760] ;  /* 0x0027600001147983 */ /* 0x001ea20000300a00 */
[----:B------:R-:W2:Y:S02]  /*67080*/  LDL.LU.64 R10, [R1+0x2758] ;  /* 0x00275800010a7983 */ /* 0x000ea40000300a00 */
[----:B------:R-:W2:Y:S02]  /*67090*/  LDL.LU.64 R8, [R1+0x2750] ;  /* 0x0027500001087983 */ /* 0x000ea40000300a00 */
[----:B-1----:R-:W3:Y:S01]  /*670a0*/  LDL.LU.64 R22, [R1+0x2748] ;  /* 0x0027480001167983 */ /* 0x002ee20000300a00 */
[----:B--2---:R-:W-:Y:S01]  /*670b0*/  HMMA.16816.F32 R8, R24, R20, R8 ;  /* 0x000000141808723c */ /* 0x004fe20000001808 */
[----:B------:R-:W-:-:S02]  /*670c0*/  IMAD.MOV.U32 R2, RZ, RZ, R20 ;  /* 0x000000ffff027224 */ /* 0x000fc400078e0014 */
[----:B------:R-:W-:Y:S02]  /*670d0*/  IMAD.MOV.U32 R0, RZ, RZ, R21 ;  /* 0x000000ffff007224 */ /* 0x000fe400078e0015 */
[----:B------:R-:W3:Y:S11]  /*670e0*/  LDL.LU.64 R20, [R1+0x2740] ;  /* 0x0027400001147983 */ /* 0x000ef60000300a00 */
[----:B------:R-:W-:Y:S07]  /*670f0*/  @!UPT UIADD3 URZ, URZ, URZ, URZ ;  /* 0x0000003f3f3ff290 */ /* 0x000fee000fffe03f */
[----:B------:R-:W-:Y:S01]  /*67100*/  STL [R1+0x320], R8 ;  /* 0x0003200801007387 */ /* 0x000fe20000100800 */
[----:B------:R-:W-:Y:S02]  /*67110*/  IMAD.MOV.U32 R3, RZ, RZ, R9 ;  /* 0x000000ffff037224 */ /* 0x000fe400078e0009 */
[----:B------:R-:W-:Y:S02]  /*67120*/  IMAD.MOV.U32 R15, RZ, RZ, R10 ;  /* 0x000000ffff0f7224 */ /* 0x000fe400078e000a */
[----:B------:R-:W-:Y:S02]  /*67130*/  IMAD.MOV.U32 R14, RZ, RZ, R11 ;  /* 0x000000ffff0e7224 */ /* 0x000fe400078e000b */
[----:B------:R-:W0:Y:S04]  /*67140*/  LDSM.16.MT88.4 R8, [R28+0x23000] ;  /* 0x023000001c08783b */ /* 0x000e280000004200 */
[----:B------:R-:W-:Y:S01]  /*67150*/  STL [R1+0x229c], R14 ;  /* 0x00229c0e01007387 */ /* 0x000fe20000100800 */
[----:B------:R-:W-:Y:S02]  /*67160*/  STL [R1+0x2298], R15 ;  /* 0x0022980f01007387 */ /* 0x000fe40000100800 */
[----:B------:R1:W-:Y:S02]  /*67170*/  STL.64 [R1+0x2730], R12 ;  /* 0x0027300c01007387 */ /* 0x0003e40000100a00 */
[----:B-1----:R-:W2:Y:S01]  /*67180*/  LDL.LU R12, [R1+0x4f0] ;  /* 0x0004f000010c7983 */ /* 0x002ea20000300800 */
[----:B------:R-:W2:Y:S02]  /*67190*/  LDL.LU R13, [R1+0x4f4] ;  /* 0x0004f400010d7983 */ /* 0x000ea40000300800 */
[----:B------:R-:W2:Y:S02]  /*671a0*/  LDL.LU R14, [R1+0x4f8] ;  /* 0x0004f800010e7983 */ /* 0x000ea40000300800 */
[----:B------:R-:W-:Y:S01]  /*671b0*/  STL [R1+0x2294], R3 ;  /* 0x0022940301007387 */ /* 0x000fe20000100800 */
[----:B0-----:R-:W-:Y:S01]  /*671c0*/  STL.64 [R1+0x2558], R10 ;  /* 0x0025580a01007387 */ /* 0x001fe20000100a00 */
[----:B------:R0:W-:Y:S03]  /*671d0*/  STL.64 [R1+0x2550], R8 ;  /* 0x0025500801007387 */ /* 0x0001e60000100a00 */
[----:B0-----:R-:W3:Y:S02]  /*671e0*/  LDL.64 R8, [R1+0x60] ;  /* 0x0000600001087983 */ /* 0x001ee40000100a00 */
[----:B---3--:R-:W-:Y:S11]  /*671f0*/  HMMA.16816.F32 R20, R24, R8, R20 ;  /* 0x000000081814723c */ /* 0x008ff60000001814 */
[----:B------:R-:W-:Y:S11]  /*67200*/  @!UPT UIADD3 URZ, URZ, URZ, URZ ;  /* 0x0000003f3f3ff290 */ /* 0x000ff6000fffe03f */
[----:B------:R-:W-:Y:S01]  /*67210*/  @!UPT UIADD3 URZ, URZ, URZ, URZ ;  /* 0x0000003f3f3ff290 */ /* 0x000fe2000fffe03f */
[----:B------:R0:W-:Y:S01]  /*67220*/  STL.64 [R1+0x310], R20 ;  /* 0x0003101401007387 */ /* 0x0001e20000100a00 */
[----:B------:R-:W-:Y:S03]  /*67230*/  STL.64 [R1+0x318], R22 ;  /* 0x0003181601007387 */ /* 0x000fe60000100a00 */
[----:B0-----:R-:W2:Y:S01]  /*67240*/  LDL.LU.64 R20, [R1+0x2738] ;  /* 0x0027380001147983 */ /* 0x001ea20000300a00 */
[----:B------:R-:W-:Y:S02]  /*67250*/  IMAD.MOV.U32 R15, RZ, RZ, R29 ;  /* 0x000000ffff0f7224 */ /* 0x000fe400078e001d */
[----:B------:R-:W-:Y:S02]  /*67260*/  IMAD.MOV.U32 R6, RZ, RZ, R8 ;  /* 0x000000ffff067224 */ /* 0x000fe400078e0008 */
[----:B------:R-:W-:Y:S02]  /*67270*/  IMAD.MOV.U32 R7, RZ, RZ, R9 ;  /* 0x000000ffff077224 */ /* 0x000fe400078e0009 */
[----:B------:R-:W-:-:S02]  /*67280*/  IMAD.MOV.U32 R5, RZ, RZ, R16 ;  /* 0x000000ffff057224 */ /* 0x000fc400078e0010 */
[----:B------:R-:W-:Y:S01]  /*67290*/  IMAD.MOV.U32 R16, RZ, RZ, R17 ;  /* 0x000000ffff107224 */ /* 0x000fe200078e0011 */
[----:B------:R-:W-:Y:S02]  /*672a0*/  STL.64 [R1+0x26d8], R6 ;  /* 0x0026d80601007387 */ /* 0x000fe40000100a00 */
[----:B------:R-:W-:Y:S01]  /*672b0*/  STL.64 [R1+0x26d0], R4 ;  /* 0x0026d00401007387 */ /* 0x000fe20000100a00 */
[----:B--2---:R-:W-:Y:S01]  /*672c0*/  HMMA.16816.F32 R8, R24, R20, R12 ;  /* 0x000000141808723c */ /* 0x004fe2000000180c */
[----:B------:R-:W-:Y:S02]  /*672d0*/  IMAD.MOV.U32 R18, RZ, RZ, R20 ;  /* 0x000000ffff127224 */ /* 0x000fe400078e0014 */
[----:B------:R-:W-:Y:S11]  /*672e0*/  IMAD.MOV.U32 R17, RZ, RZ, R21 ;  /* 0x000000ffff117224 */ /* 0x000ff600078e0015 */
[----:B------:R-:W-:Y:S09]  /*672f0*/  @!UPT UIADD3 URZ, URZ, URZ, URZ ;  /* 0x0000003f3f3ff290 */ /* 0x000ff2000fffe03f */
[----:B------:R-:W-:Y:S01]  /*67300*/  STL.64 [R1+0x4f0], R8 ;  /* 0x0004f00801007387 */ /* 0x000fe20000100a00 */
[----:B------:R-:W-:Y:S02]  /*67310*/  STL.64 [R1+0x26e8], R18 ;  /* 0x0026e81201007387 */ /* 0x000fe40000100a00 */
[----:B------:R0:W-:Y:S02]  /*67320*/  STL.64 [R1+0x26e0], R16 ;  /* 0x0026e01001007387 */ /* 0x0001e40000100a00 */
[----:B0-----:R-:W2:Y:S01]  /*67330*/  LDL.LU R16, [R1+0x430] ;  /* 0x0004300001107983 */ /* 0x001ea20000300800 */
[----:B------:R-:W2:Y:S02]  /*67340*/  LDL.LU R17, [R1+0x434] ;  /* 0x0004340001117983 */ /* 0x000ea40000300800 */
[----:B------:R-:W3:Y:S02]  /*67350*/  LDL.LU R18, [R1+0x438] ;  /* 0x0004380001127983 */ /* 0x000ee40000300800 */
[----:B------:R-:W3:Y:S01]  /*67360*/  LDL.LU R19, [R1+0x43c] ;  /* 0x00043c0001137983 */ /* 0x000ee20000300800 */
[----:B------:R-:W4:Y:S01]  /*67370*/  LDL.64 R12, [R1+0x40] ;  /* 0x00004000010c7983 */ /* 0x000f220000100a00 */
[----:B------:R-:W2:Y:S02]  /*67380*/  LDL.LU R20, [R1+0x5e0] ;  /* 0x0005e00001147983 */ /* 0x000ea40000300800 */
[----:B------:R-:W2:Y:S02]  /*67390*/  LDL.LU R21, [R1+0x5e4] ;  /* 0x0005e40001157983 */ /* 0x000ea40000300800 */
[----:B------:R-:W2:Y:S01]  /*673a0*/  LDL.LU R22, [R1+0x5e8] ;  /* 0x0005e80001167983 */ /* 0x000ea20000300800 */
[----:B------:R-:W2:Y:S04]  /*673b0*/  LDL.LU R23, [R1+0x5ec] ;  /* 0x0005ec0001177983 */ /* 0x000ea80000300800 */
[----:B--2---:R-:W-:Y:S01]  /*673c0*/  STL.64 [R1+0x2710], R22 ;  /* 0x0027101601007387 */ /* 0x004fe20000100a00 */
[----:B------:R0:W-:Y:S03]  /*673d0*/  STL.64 [R1+0x2708], R20 ;  /* 0x0027081401007387 */ /* 0x0001e60000100a00 */
[----:B0-----:R-:W2:Y:S04]  /*673e0*/  LDL.64 R20, [R1+0x20] ;  /* 0x0000200001147983 */ /* 0x001ea80000100a00 */
[----:B--2---:R0:W-:Y:S04]  /*673f0*/  STL.64 [R1+0x2720], R20 ;  /* 0x0027201401007387 */ /* 0x0041e80000100a00 */
[----:B0-----:R-:W2:Y:S04]  /*67400*/  LDL.64 R20, [R1+0x30] ;  /* 0x0000300001147983 */ /* 0x001ea80000100a00 */
[----:B--2---:R0:W-:Y:S04]  /*67410*/  STL.64 [R1+0x2728], R20 ;  /* 0x0027281401007387 */ /* 0x0041e80000100a00 */
[----:B0-----:R-:W4:Y:S01]  /*67420*/  LDL.LU R20, [R1+0x4e0] ;  /* 0x0004e00001147983 */ /* 0x001f220000300800 */
[----:B------:R-:W4:Y:S02]  /*67430*/  LDL.LU R21, [R1+0x4e4] ;  /* 0x0004e40001157983 */ /* 0x000f240000300800 */
[----:B------:R-:W4:Y:S02]  /*67440*/  LDL.LU R22, [R1+0x4e8] ;  /* 0x0004e80001167983 */ /* 0x000f240000300800 */
[----:B------:R-:W4:Y:S01]  /*67450*/  LDL.LU R23, [R1+0x4ec] ;  /* 0x0004ec0001177983 */ /* 0x000f220000300800 */
[----:B---3--:R-:W-:Y:S01]  /*67460*/  STL.64 [R1+0x26f8], R18 ;  /* 0x0026f81201007387 */ /* 0x008fe20000100a00 */
[----:B------:R0:W-:Y:S03]  /*67470*/  STL.64 [R1+0x26f0], R16 ;  /* 0x0026f01001007387 */ /* 0x0001e60000100a00 */
[----:B0-----:R-:W2:Y:S01]  /*67480*/  LDL.64 R16, [R1+0x10] ;  /* 0x0000100001107983 */ /* 0x001ea20000100a00 */
[----:B------:R-:W-:-:S02]  /*67490*/  IMAD.MOV.U32 R29, RZ, RZ, R10 ;  /* 0x000000ffff1d7224 */ /* 0x000fc400078e000a */
[----:B------:R-:W-:Y:S01]  /*674a0*/  IMAD.MOV.U32 R28, RZ, RZ, R11 ;  /* 0x000000ffff1c7224 */ /* 0x000fe200078e000b */
[----:B--2---:R0:W-:Y:S04]  /*674b0*/  STL.64 [R1+0x2718], R16 ;  /* 0x0027181001007387 */ /* 0x0041e80000100a00 */
        /* <DEDUP_REMOVED lines=8> */
[----:B------:R-:W2:Y:S01]  /*67540*/  LDL.LU R8, [R1+0x2e0] ;  /* 0x0002e00001087983 */ /* 0x000ea20000300800 */
[----:B------:R-:W2:Y:S02]  /*67550*/  LDL.LU R9, [R1+0x2e4] ;  /* 0x0002e40001097983 */ /* 0x000ea40000300800 */
[----:B------:R-:W2:Y:S02]  /*67560*/  LDL.LU R10, [R1+0x2e8] ;  /* 0x0002e800010a7983 */ /* 0x000ea40000300800 */
[----:B------:R-:W2:Y:S01]  /*67570*/  LDL.LU R11, [R1+0x2ec] ;  /* 0x0002ec00010b7983 */ /* 0x000ea20000300800 */
[----:B----4-:R-:W-:Y:S01]  /*67580*/  HMMA.16816.F32 R20, R24, R12, R20 ;  /* 0x0000000c1814723c */ /* 0x010fe20000001814 */
[----:B--2---:R-:W-:Y:S01]  /*67590*/  STL.64 [R1+0x2568], R10 ;  /* 0x0025680a01007387 */ /* 0x004fe20000100a00 */
[----:B------:R0:W-:Y:S03]  /*675a0*/  STL.64 [R1+0x2560], R8 ;  /* 0x0025600801007387 */ /* 0x0001e60000100a00 */
[----:B0-----:R-:W2:Y:S01]  /*675b0*/  LDL.64 R8, [R1] ;  /* 0x0000000001087983 */ /* 0x001ea20000100a00 */
[----:B------:R-:W-:Y:S02]  /*675c0*/  STL [R1+0x2454], R28 ;  /* 0x0024541c01007387 */ /* 0x000fe40000100800 */
[----:B------:R-:W-:Y:S02]  /*675d0*/  STL [R1+0x2450], R29 ;  /* 0x0024501d01007387 */ /* 0x000fe40000100800 */
[----:B------:R-:W-:-:S02]  /*675e0*/  IMAD.MOV.U32 R11, RZ, RZ, R12 ;  /* 0x000000ffff0b7224 */ /* 0x000fc400078e000c */
[----:B------:R-:W-:Y:S02]  /*675f0*/  IMAD.MOV.U32 R10, RZ, RZ, R13 ;  /* 0x000000ffff0a7224 */ /* 0x000fe400078e000d */
[----:B------:R-:W4:Y:S10]  /*67600*/  LDL.LU.64 R12, [R1+0x2730] ;  /* 0x00273000010c7983 */ /* 0x000f340000300a00 */
[----:B------:R-:W-:-:S02]  /*67610*/  IMAD.MOV.U32 R14, RZ, RZ, R21 ;  /* 0x000000ffff0e7224 */ /* 0x000fc400078e0015 */
[----:B------:R-:W-:Y:S02]  /*67620*/  IMAD.MOV.U32 R15, RZ, RZ, R22 ;  /* 0x000000ffff0f7224 */ /* 0x000fe400078e0016 */
[----:B------:R0:W-:Y:S02]  /*67630*/  STL [R1+0x4e0], R20 ;  /* 0x0004e01401007387 */ /* 0x0001e40000100800 */
[----:B0-----:R-:W2:Y:S01]  /*67640*/  LDL.LU.64 R20, [R1+0x2728] ;  /* 0x0027280001147983 */ /* 0x001ea20000300a00 */
[----:B------:R-:W-:Y:S03]  /*67650*/  STL.64 [R1+0x26a8], R14 ;  /* 0x0026a80e01007387 */ /* 0x000fe60000100a00 */
[----:B----4-:R0:W-:Y:S04]  /*67660*/  STL.64 [R1+0x26a0], R12 ;  /* 0x0026a00c01007387 */ /* 0x0101e80000100a00 */
[----:B0-----:R-:W4:Y:S01]  /*67670*/  LDL.LU R12, [R1+0x4d0] ;  /* 0x0004d000010c7983 */ /* 0x001f220000300800 */
[----:B------:R-:W4:Y:S02]  /*67680*/  LDL.LU R13, [R1+0x4d4] ;  /* 0x0004d400010d7983 */ /* 0x000f240000300800 */
[----:B------:R-:W4:Y:S02]  /*67690*/  LDL.LU R14, [R1+0x4d8] ;  /* 0x0004d800010e7983 */ /* 0x000f240000300800 */
[----:B------:R-:W4:Y:S02]  /*676a0*/  LDL.LU R15, [R1+0x4dc] ;  /* 0x0004dc00010f7983 */ /* 0x000f240000300800 */
[----:B------:R-:W-:-:S05]  /*676b0*/  IMAD.MOV.U32 R3, RZ, RZ, R23 ;  /* 0x000000ffff037224 */ /* 0x000fca00078e0017 */
[----:B------:R2:W-:Y:S02]  /*676c0*/  STL [R1+0x2458], R3 ;  /* 0x0024580301007387 */ /* 0x0005e40000100800 */
[----:B--2---:R-:W-:Y:S01]  /*676d0*/  IMAD.MOV.U32 R3, RZ, RZ, R21 ;  /* 0x000000ffff037224 */ /* 0x004fe200078e0015 */
[C---:B----4-:R-:W-:Y:S11]  /*676e0*/  HMMA.16816.F32 R12, R24.reuse, R20, R12 ;  /* 0x00000014180c723c */ /* 0x050ff6000000180c */
[----:B------:R-:W-:Y:S11]  /*676f0*/  @!UPT UIADD3 URZ, URZ, URZ, URZ ;  /* 0x0000003f3f3ff290 */ /* 0x000ff6000fffe03f */
[----:B------:R-:W-:Y:S01]  /*67700*/  @!UPT UIADD3 URZ, URZ, URZ, URZ ;  /* 0x0000003f3f3ff290 */ /* 0x000fe2000fffe03f */
[----:B------:R0:W-:Y:S01]  /*67710*/  STL.64 [R1+0x4d0], R12 ;  /* 0x0004d00c01007387 */ /* 0x0001e20000100a00 */
[----:B------:R1:W-:Y:S02]  /*67720*/  STL.64 [R1+0x4d8], R14 ;  /* 0x0004d80e01007387 */ /* 0x0003e40000100a00 */
[----:B0-----:R-:W-:Y:S02]  /*67730*/  IMAD.MOV.U32 R12, RZ, RZ, R20 ;  /* 0x000000ffff0c7224 */ /* 0x001fe400078e0014 */
[----:B------:R-:W2:Y:S02]  /*67740*/  LDL.LU.64 R20, [R1+0x2720] ;  /* 0x0027200001147983 */ /* 0x000ea40000300a00 */
[C---:B--2---:R-:W-:Y:S01]  /*67750*/  HMMA.16816.F32 R16, R24.reuse, R20, R16 ;  /* 0x000000141810723c */ /* 0x044fe20000001810 */
[----:B-1----:R-:W-:Y:S02]  /*67760*/  IMAD.MOV.U32 R14, RZ, RZ, R20 ;  /* 0x000000ffff0e7224 */ /* 0x002fe400078e0014 */
[----:B------:R-:W-:Y:S11]  /*67770*/  IMAD.MOV.U32 R13, RZ, RZ, R21 ;  /* 0x000000ffff0d7224 */ /* 0x000ff600078e0015 */
[----:B------:R-:W-:Y:S09]  /*67780*/  @!UPT UIADD3 URZ, URZ, URZ, URZ ;  /* 0x0000003f3f3ff290 */ /* 0x000ff2000fffe03f */
[----:B------:R0:W-:Y:S01]  /*67790*/  STL.64 [R1+0x4c0], R16 ;  /* 0x0004c01001007387 */ /* 0x0001e20000100a00 */
[----:B------:R-:W-:Y:S03]  /*677a0*/  STL.64 [R1+0x4c8], R18 ;  /* 0x0004c81201007387 */ /* 0x000fe60000100a00 */
[----:B0-----:R-:W2:Y:S01]  /*677b0*/  LDL.LU.64 R16, [R1+0x2718] ;  /* 0x0027180001107983 */ /* 0x001ea20000300a00 */
[----:B------:R-:W2:Y:S02]  /*677c0*/  LDL.LU.64 R22, [R1+0x2710] ;  /* 0x0027100001167983 */ /* 0x000ea40000300a00 */
[----:B------:R-:W2:Y:S02]  /*677d0*/  LDL.LU.64 R20, [R1+0x2708] ;  /* 0x0027080001147983 */ /* 0x000ea40000300a00 */
[C---:B--2---:R-:W-:Y:S01]  /*677e0*/  HMMA.16816.F32 R20, R24.reuse, R16, R20 ;  /* 0x000000101814723c */ /* 0x044fe20000001814 */
[----:B------:R-:W-:Y:S11]  /*677f0*/  IMAD.MOV.U32 R15, RZ, RZ, R17 ;  /* 0x000000ffff0f7224 */ /* 0x000ff600078e0011 */
[----:B------:R-:W-:Y:S11]  /*67800*/  @!UPT UIADD3 URZ, URZ, URZ, URZ ;  /* 0x0000003f3f3ff290 */ /* 0x000ff6000fffe03f */
[----:B------:R0:W-:Y:S01]  /*67810*/  STL.64 [R1+0x4a0], R20 ;  /* 0x0004a01401007387 */ /* 0x0001e20000100a00 */
[----:B------:R1:W-:Y:S03]  /*67820*/  STL.64 [R1+0x4a8], R22 ;  /* 0x0004a81601007387 */ /* 0x0003e60000100a00 */
[----:B0-----:R-:W3:Y:S01]  /*67830*/  LDL.LU.64 R20, [R1+0x2700] ;  /* 0x0027000001147983 */ /* 0x001ee20000300a00 */
[----:B-1----:R-:W-:Y:S02]  /*67840*/  IMAD.MOV.U32 R22, RZ, RZ, R16 ;  /* 0x000000ffff167224 */ /* 0x002fe400078e0010 */
[----:B------:R-:W2:Y:S02]  /*67850*/  LDL.LU.64 R18, [R1+0x26f8] ;  /* 0x0026f80001127983 */ /* 0x000ea40000300a00 */
[----:B------:R-:W2:Y:S02]  /*67860*/  LDL.LU.64 R16, [R1+0x26f0] ;  /* 0x0026f00001107983 */ /* 0x000ea40000300a00 */
[C---:B--2---:R-:W-:Y:S08]  /*67870*/  HMMA.16816.F32 R16, R24.reuse, R8, R16 ;  /* 0x000000081810723c */ /* 0x044ff00000001810 */
[----:B---3--:R-:W-:Y:S11]  /*67880*/  HMMA.16816.F32 R4, R24, R20, R4 ;  /* 0x000000141804723c */ /* 0x008ff60000001804 */
[----:B------:R-:W-:Y:S04]  /*67890*/  @!UPT UIADD3 URZ, URZ, URZ, URZ ;  /* 0x0000003f3f3ff290 */ /* 0x000fe8000fffe03f */
[----:B------:R-:W-:Y:S01]  /*678a0*/  STL.64 [R1+0x490], R16 ;  /* 0x0004901001007387 */ /* 0x000fe20000100a00 */
[----:B------:R0:W-:Y:S03]  /*678b0*/  STL.64 [R1+0x498], R18 ;  /* 0x0004981201007387 */ /* 0x0001e60000100a00 */
[----:B0-----:R-:W2:Y:S01]  /*678c0*/  LDL.LU.64 R18, [R1+0x26e8] ;  /* 0x0026e80001127983 */ /* 0x001ea20000300a00 */
[----:B------:R-:W3:Y:S02]  /*678d0*/  LDL.LU.64 R16, [R1+0x26e0] ;  /* 0x0026e00001107983 */ /* 0x000ee40000300a00 */
[----:B------:R0:W-:Y:S02]  /*678e0*/  STL.64 [R1+0x2578], R8 ;  /* 0x0025780801007387 */ /* 0x0001e40000100a00 */
[----:B0-----:R-:W-:Y:S02]  /*678f0*/  IMAD.MOV.U32 R8, RZ, RZ, R22 ;  /* 0x000000ffff087224 */ /* 0x001fe400078e0016 */
[----:B------:R-:W-:-:S05]  /*67900*/  IMAD.MOV.U32 R9, RZ, RZ, R15 ;  /* 0x000000ffff097224 */ /* 0x000fca00078e000f */
[----:B------:R0:W-:Y:S01]  /*67910*/  STL.64 [R1+0x2590], R8 ;  /* 0x0025900801007387 */ /* 0x0001e20000100a00 */
[----:B------:R-:W-:Y:S02]  /*67920*/  STL.64 [R1+0x480], R4 ;  /* 0x0004800401007387 */ /* 0x000fe40000100a00 */
[----:B------:R1:W-:Y:S02]  /*67930*/  STL.64 [R1+0x488], R6 ;  /* 0x0004880601007387 */ /* 0x0003e40000100a00 */
[----:B0-----:R-:W-:Y:S02]  /*67940*/  IMAD.MOV.U32 R8, RZ, RZ, R14 ;  /* 0x000000ffff087224 */ /* 0x001fe400078e000e */
[----:B------:R-:W-:Y:S01]  /*67950*/  IMAD.MOV.U32 R9, RZ, RZ, R13 ;  /* 0x000000ffff097224 */ /* 0x000fe200078e000d */
[----:B-1----:R-:W4:Y:S01]  /*67960*/  LDL.LU.64 R6, [R1+0x26d8] ;  /* 0x0026d80001067983 */ /* 0x002f220000300a00 */
[----:B------:R-:W2:Y:S03]  /*67970*/  LDL.LU.64 R4, [R1+0x26d0] ;  /* 0x0026d00001047983 */ /* 0x000ea60000300a00 */
[----:B------:R-:W-:Y:S01]  /*67980*/  STL.64 [R1+0x25a8], R8 ;  /* 0x0025a80801007387 */ /* 0x000fe20000100a00 */
[----:B------:R0:W-:Y:S03]  /*67990*/  STL.64 [R1+0x2570], R20 ;  /* 0x0025701401007387 */ /* 0x0001e60000100a00 */
[----:B0-----:R-:W2:Y:S01]  /*679a0*/  LDL.LU R20, [R1+0x2f0] ;  /* 0x0002f00001147983 */ /* 0x001ea20000300800 */
[----:B------:R-:W2:Y:S02]  /*679b0*/  LDL.LU R21, [R1+0x2f4] ;  /* 0x0002f40001157983 */ /* 0x000ea40000300800 */
[----:B------:R-:W2:Y:S02]  /*679c0*/  LDL.LU R22, [R1+0x2f8] ;  /* 0x0002f80001167983 */ /* 0x000ea40000300800 */
[----:B------:R-:W2:Y:S02]  /*679d0*/  LDL.LU R23, [R1+0x2fc] ;  /* 0x0002fc0001177983 */ /* 0x000ea40000300800 */
[----:B------:R-:W-:-:S02]  /*679e0*/  IMAD.MOV.U32 R8, RZ, RZ, R12 ;  /* 0x000000ffff087224 */ /* 0x000fc400078e000c */
[----:B------:R-:W-:-:S05]  /*679f0*/  IMAD.MOV.U32 R9, RZ, RZ, R3 ;  /* 0x000000ffff097224 */ /* 0x000fca00078e0003 */
[----:B------:R0:W-:Y:S02]  /*67a00*/  STL.64 [R1+0x25c0], R8 ;  /* 0x0025c00801007387 */ /* 0x0001e40000100a00 */
[----:B0-----:R-:W-:Y:S02]  /*67a10*/  IMAD.MOV.U32 R8, RZ, RZ, R11 ;  /* 0x000000ffff087224 */ /* 0x001fe400078e000b */
        /* <DEDUP_REMOVED lines=9> */
[----:B---3--:R-:W-:Y:S01]  /*67ab0*/  IMAD.MOV.U32 R9, RZ, RZ, R17 ;  /* 0x000000ffff097224 */ /* 0x008fe200078e0011 */
[----:B------:R-:W3:Y:S01]  /*67ac0*/  LDL.LU R18, [R1+0x26cc] ;  /* 0x0026cc0001127983 */ /* 0x000ee20000300800 */
[----:B------:R-:W3:Y:S03]  /*67ad0*/  LDL.LU R17, [R1+0x26c8] ;  /* 0x0026c80001117983 */ /* 0x000ee60000300800 */
[----:B------:R4:W-:Y:S02]  /*67ae0*/  STL.64 [R1+0x25f0], R8 ;  /* 0x0025f00801007387 */ /* 0x0009e40000100a00 */
[----:B----4-:R-:W-:Y:S02]  /*67af0*/  IMAD.MOV.U32 R8, RZ, RZ, R6 ;  /* 0x000000ffff087224 */ /* 0x010fe400078e0006 */
[----:B------:R-:W-:Y:S01]  /*67b00*/  IMAD.MOV.U32 R9, RZ, RZ, R7 ;  /* 0x000000ffff097224 */ /* 0x000fe200078e0007 */
        /* <DEDUP_REMOVED lines=9> */
[----:B0-----:R-:W2:Y:S01]  /*67ba0*/  LDL.LU R8, [R1+0x290] ;  /* 0x0002900001087983 */ /* 0x001ea20000300800 */
[----:B------:R-:W2:Y:S02]  /*67bb0*/  LDL.LU R9, [R1+0x294] ;  /* 0x0002940001097983 */ /* 0x000ea40000300800 */
[----:B------:R-:W2:Y:S02]  /*67bc0*/  LDL.LU R10, [R1+0x298] ;  /* 0x00029800010a7983 */ /* 0x000ea40000300800 */
[----:B------:R-:W2:Y:S02]  /*67bd0*/  LDL.LU R11, [R1+0x29c] ;  /* 0x00029c00010b7983 */ /* 0x000ea40000300800 */
[----:B--2---:R-:W-:Y:S01]  /*67be0*/  STL.64 [R1+0x2618], R10 ;  /* 0x0026180a01007387 */ /* 0x004fe20000100a00 */
[----:B------:R0:W-:Y:S02]  /*67bf0*/  STL.64 [R1+0x2610], R8 ;  /* 0x0026100801007387 */ /* 0x0001e40000100a00 */
[----:B0-----:R-:W-:-:S02]  /*67c00*/  IMAD.MOV.U32 R8, RZ, RZ, R4 ;  /* 0x000000ffff087224 */ /* 0x001fc400078e0004 */
[----:B------:R-:W-:Y:S01]  /*67c10*/  IMAD.MOV.U32 R9, RZ, RZ, R19 ;  /* 0x000000ffff097224 */ /* 0x000fe200078e0013 */
[----:B------:R-:W2:Y:S04]  /*67c20*/  LDL.LU R4, [R1+0x26bc] ;  /* 0x0026bc0001047983 */ /* 0x000ea80000300800 */
[----:B------:R-:W-:Y:S01]  /*67c30*/  STL.64 [R1+0x2630], R8 ;  /* 0x0026300801007387 */ /* 0x000fe20000100a00 */
[----:B------:R-:W2:Y:S02]  /*67c40*/  LDL R19, [R1+0x1bc0] ;  /* 0x001bc00001137983 */ /* 0x000ea40000100800 */
[----:B----4-:R-:W-:Y:S02]  /*67c50*/  STL.64 [R1+0x25b8], R22 ;  /* 0x0025b81601007387 */ /* 0x010fe40000100a00 */
[----:B------:R0:W-:Y:S02]  /*67c60*/  STL.64 [R1+0x25b0], R20 ;  /* 0x0025b01401007387 */ /* 0x0001e40000100a00 */
[----:B0-----:R-:W4:Y:S01]  /*67c70*/  LDL.LU R20, [R1+0x3d0] ;  /* 0x0003d00001147983 */ /* 0x001f220000300800 */
[----:B------:R-:W4:Y:S02]  /*67c80*/  LDL.LU R21, [R1+0x3d4] ;  /* 0x0003d40001157983 */ /* 0x000f240000300800 */
        /* <DEDUP_REMOVED lines=8> */
[----:B----4-:R0:W-:Y:S03]  /*67d10*/  STL.64 [R1+0x25c8], R20 ;  /* 0x0025c81401007387 */ /* 0x0101e60000100a00 */
[----:B0-----:R-:W2:Y:S01]  /*67d20*/  LDL.LU R20, [R1+0x3e0] ;  /* 0x0003e00001147983 */ /* 0x001ea20000300800 */
[----:B------:R-:W2:Y:S02]  /*67d30*/  LDL.LU R21, [R1+0x3e4] ;  /* 0x0003e40001157983 */ /* 0x000ea40000300800 */
[----:B------:R-:W4:Y:S02]  /*67d40*/  LDL.LU R22, [R1+0x3e8] ;  /* 0x0003e80001167983 */ /* 0x000f240000300800 */
[----:B------:R-:W4:Y:S02]  /*67d50*/  LDL.LU R23, [R1+0x3ec] ;  /* 0x0003ec0001177983 */ /* 0x000f240000300800 */
[----:B---3--:R-:W-:-:S02]  /*67d60*/  IMAD.MOV.U32 R8, RZ, RZ, R17 ;  /* 0x000000ffff087224 */ /* 0x008fc400078e0011 */
[----:B------:R-:W-:Y:S01]  /*67d70*/  IMAD.MOV.U32 R9, RZ, RZ, R18 ;  /* 0x000000ffff097224 */ /* 0x000fe200078e0012 */
[----:B------:R-:W3:Y:S04]  /*67d80*/  LDL.LU R17, [R1+0x26b0] ;  /* 0x0026b00001117983 */ /* 0x000ee80000300800 */
[----:B------:R0:W-:Y:S02]  /*67d90*/  STL.64 [R1+0x2660], R8 ;  /* 0x0026600801007387 */ /* 0x0001e40000100a00 */
[----:B0-----:R-:W-:Y:S02]  /*67da0*/  IMAD.MOV.U32 R8, RZ, RZ, R7 ;  /* 0x000000ffff087224 */ /* 0x001fe400078e0007 */
        /* <DEDUP_REMOVED lines=14> */
[----:B------:R-:W4:Y:S02]  /*67e90*/  LDL.LU R22, [R1+0x408] ;  /* 0x0004080001167983 */ /* 0x000f240000300800 */
[----:B------:R-:W4:Y:S01]  /*67ea0*/  LDL.LU R23, [R1+0x40c] ;  /* 0x00040c0001177983 */ /* 0x000f220000300800 */
[----:B------:R-:W2:Y:S01]  /*67eb0*/  LDL.LU R4, [R1+0x3c0] ;  /* 0x0003c00001047983 */ /* 0x000ea20000300800 */
[----:B------:R-:W3:Y:S02]  /*67ec0*/  LDL.LU R5, [R1+0x3c4] ;  /* 0x0003c40001057983 */ /* 0x000ee40000300800 */
[----:B------:R-:W3:Y:S02]  /*67ed0*/  LDL.LU R6, [R1+0x3c8] ;  /* 0x0003c80001067983 */ /* 0x000ee40000300800 */
[----:B------:R-:W3:Y:S01]  /*67ee0*/  LDL.LU R7, [R1+0x3cc] ;  /* 0x0003cc0001077983 */ /* 0x000ee20000300800 */
[----:B------:R-:W3:Y:S01]  /*67ef0*/  LDL.LU R12, [R1+0x410] ;  /* 0x00041000010c7983 */ /* 0x000ee20000300800 */
[----:B------:R-:W3:Y:S02]  /*67f00*/  LDL.LU R13, [R1+0x414] ;  /* 0x00041400010d7983 */ /* 0x000ee40000300800 */
[----:B------:R-:W3:Y:S02]  /*67f10*/  LDL.LU R14, [R1+0x418] ;  /* 0x00041800010e7983 */ /* 0x000ee40000300800 */
[----:B------:R-:W3:Y:S01]  /*67f20*/  LDL.LU R15, [R1+0x41c] ;  /* 0x00041c00010f7983 */ /* 0x000ee20000300800 */
        /* <DEDUP_REMOVED lines=18> */
[C---:B---3--:R-:W-:Y:S01]  /*68050*/  HMMA.16816.F32 R12, R24.reuse, R16, R12 ;  /* 0x00000010180c723c */ /* 0x048fe2000000180c */
[----:B----4-:R-:W-:Y:S01]  /*68060*/  STL.64 [R1+0x2670], R22 ;  /* 0x0026701601007387 */ /* 0x010fe20000100a00 */
[----:B--2---:R0:W-:Y:S03]  /*68070*/  STL.64 [R1+0x2668], R20 ;  /* 0x0026681401007387 */ /* 0x0041e60000100a00 */
        /* <DEDUP_REMOVED lines=10> */
[----:B------:R-:W-:Y:S01]  /*68120*/  STL.64 [R1+0x470], R12 ;  /* 0x0004700c01007387 */ /* 0x000fe20000100a00 */
[----:B------:R0:W-:Y:S03]  /*68130*/  STL.64 [R1+0x478], R14 ;  /* 0x0004780e01007387 */ /* 0x0001e60000100a00 */
[----:B0-----:R-:W3:Y:S01]  /*68140*/  LDL.LU.64 R14, [R1+0x26a8] ;  /* 0x0026a800010e7983 */ /* 0x001ee20000300a00 */
[----:B------:R-:W4:Y:S02]  /*68150*/  LDL.LU.64 R12, [R1+0x26a0] ;  /* 0x0026a000010c7983 */ /* 0x000f240000300a00 */
[----:B----4-:R-:W-:Y:S01]  /*68160*/  HMMA.16816.F32 R24, R24, R12, R4 ;  /* 0x0000000c1818723c */ /* 0x010fe20000001804 */
[----:B------:R-:W2:Y:S01]  /*68170*/  LDL.LU.64 R6, [R1+0x2698] ;  /* 0x0026980001067983 */ /* 0x000ea20000300a00 */
[----:B------:R-:W2:Y:S11]  /*68180*/  LDL.LU.64 R4, [R1+0x2690] ;  /* 0x0026900001047983 */ /* 0x000eb60000300a00 */
[----:B------:R-:W-:Y:S10]  /*68190*/  @!UPT UIADD3 URZ, URZ, URZ, URZ ;  /* 0x0000003f3f3ff290 */ /* 0x000ff4000fffe03f */
[----:B------:R-:W-:Y:S01]  /*681a0*/  STL.64 [R1+0x300], R24 ;  /* 0x0003001801007387 */ /* 0x000fe20000100a00 */
[----:B------:R-:W-:Y:S01]  /*681b0*/  STL.64 [R1+0x308], R26 ;  /* 0x0003081a01007387 */ /* 0x000fe20000100a00 */
        /* <DEDUP_REMOVED lines=28> */
[----:B--2---:R-:W-:Y:S02]  /*68380*/  HMMA.16816.F32 R8, R4, R8, R20 ;  /* 0x000000080408723c */ /* 0x004fe40000001814 */
[----:B------:R-:W2:Y:S01]  /*68390*/  LDL.LU.64 R22, [R1+0x2628] ;  /* 0x0026280001167983 */ /* 0x000ea20000300a00 */
[----:B------:R-:W2:Y:S11]  /*683a0*/  LDL.LU.64 R20, [R1+0x2620] ;  /* 0x0026200001147983 */ /* 0x000eb60000300a00 */
[----:B------:R-:W-:Y:S09]  /*683b0*/  @!UPT UIADD3 URZ, URZ, URZ, URZ ;  /* 0x0000003f3f3ff290 */ /* 0x000ff2000fffe03f */
[----:B------:R-:W-:Y:S01]  /*683c0*/  STL.64 [R1+0x420], R8 ;  /* 0x0004200801007387 */ /* 0x000fe20000100a00 */
[----:B------:R0:W-:Y:S03]  /*683d0*/  STL.64 [R1+0x428], R10 ;  /* 0x0004280a01007387 */ /* 0x0001e60000100a00 */
[----:B0-----:R-:W4:Y:S01]  /*683e0*/  LDL.LU.64 R10, [R1+0x2618] ;  /* 0x00261800010a7983 */ /* 0x001f220000300a00 */
[----:B------:R-:W4:Y:S02]  /*683f0*/  LDL.LU.64 R8, [R1+0x2610] ;  /* 0x0026100001087983 */ /* 0x000f240000300a00 */
[----:B------:R-:W-:Y:S02]  /*68400*/  IMAD.MOV.U32 R24, RZ, RZ, R2 ;  /* 0x000000ffff187224 */ /* 0x000fe400078e0002 */
[----:B------:R-:W-:-:S07]  /*68410*/  IMAD.MOV.U32 R25, RZ, RZ, R0 ;  /* 0x000000ffff197224 */ /* 0x000fce00078e0000 */
[C---:B----4-:R-:W-:Y:S01]  /*68420*/  HMMA.16816.F32 R24, R4.reuse, R24, R8 ;  /* 0x000000180418723c */ /* 0x050fe20000001808 */
[----:B------:R-:W2:Y:S11]  /*68430*/  LDL.LU.64 R8, [R1+0x2608] ;  /* 0x0026080001087983 */ /* 0x000eb60000300a00 */
[----:B------:R-:W-:Y:S11]  /*68440*/  @!UPT UIADD3 URZ, URZ, URZ, URZ ;  /* 0x0000003f3f3ff290 */ /* 0x000ff6000fffe03f */
[----:B------:R-:W-:Y:S01]  /*68450*/  STL.64 [R1+0x410], R24 ;  /* 0x0004101801007387 */ /* 0x000fe20000100a00 */
[----:B------:R-:W-:Y:S02]  /*68460*/  STL.64 [R1+0x418], R26 ;  /* 0x0004181a01007387 */ /* 0x000fe40000100a00 */
[----:B------:R-:W0:Y:S02]  /*68470*/  LDSM.16.MT88.4 R24, [R19+0x23000] ;  /* 0x023000001318783b */ /* 0x000e240000004200 */
[----:B0-----:R-:W-:Y:S02]  /*68480*/  STL.64 [R1+0x2428], R26 ;  /* 0x0024281a01007387 */ /* 0x001fe40000100a00 */
[----:B------:R0:W-:Y:S02]  /*68490*/  STL.64 [R1+0x2420], R24 ;  /* 0x0024201801007387 */ /* 0x0001e40000100a00 */
[----:B0-----:R-:W4:Y:S01]  /*684a0*/  LDL.LU R24, [R1+0x2d0] ;  /* 0x0002d00001187983 */ /* 0x001f220000300800 */
[----:B------:R-:W4:Y:S02]  /*684b0*/  LDL.LU R25, [R1+0x2d4] ;  /* 0x0002d40001197983 */ /* 0x000f240000300800 */
[----:B------:R-:W4:Y:S02]  /*684c0*/  LDL.LU R26, [R1+0x2d8] ;  /* 0x0002d800011a7983 */ /* 0x000f240000300800 */
[----:B------:R-:W4:Y:S01]  /*684d0*/  LDL.LU R27, [R1+0x2dc] ;  /* 0x0002dc00011b7983 */ /* 0x000f220000300800 */
        /* <DEDUP_REMOVED lines=43> */
[----:B------:R-:W-:Y:S11]  /*68790*/  IMAD.MOV.U32 R3, RZ, RZ, R9 ;  /* 0x000000ffff037224 */ /* 0x000ff600078e0009 */
[----:B------:R-:W-:Y:S11]  /*687a0*/  @!UPT UIADD3 URZ, URZ, URZ, URZ ;  /* 0x0000003f3f3ff290 */ /* 0x000ff6000fffe03f */
[----:B------:R0:W-:Y:S01]  /*687b0*/  STL.64 [R1+0x3a0], R20 ;  /* 0x0003a01401007387 */ /* 0x0001e20000100a00 */
[----:B------:R-:W-:Y:S03]  /*687c0*/  STL.64 [R1+0x3a8], R22 ;  /* 0x0003a81601007387 */ /* 0x000fe60000100a00 */
[----:B0-----:R-:W2:Y:S01]  /*687d0*/  LDL.LU.64 R20, [R1+0x2570] ;  /* 0x0025700001147983 */ /* 0x001ea20000300a00 */
[----:B------:R-:W2:Y:S02]  /*687e0*/  LDL.LU.64 R10, [R1+0x2568] ;  /* 0x00256800010a7983 */ /* 0x000ea40000300a00 */
[----:B------:R-:W2:Y:S01]  /*687f0*/  LDL.LU.64 R8, [R1+0x2560] ;  /* 0x0025600001087983 */ /* 0x000ea20000300a00 */
[C---:B----4-:R-:W-:Y:S08]  /*68800*/  HMMA.16816.F32 R24, R4.reuse, R16, R24 ;  /* 0x000000100418723c */ /* 0x050ff00000001818 */
        /* <DEDUP_REMOVED lines=8> */
[----:B0-----:R-:W4:Y:S01]  /*68890*/  LDL.LU R20, [R1+0x280] ;  /* 0x0002800001147983 */ /* 0x001f220000300800 */
[----:B------:R-:W4:Y:S02]  /*688a0*/  LDL.LU R21, [R1+0x284] ;  /* 0x0002840001157983 */ /* 0x000f240000300800 */
[----:B------:R-:W4:Y:S02]  /*688b0*/  LDL.LU R22, [R1+0x288] ;  /* 0x0002880001167983 */ /* 0x000f240000300800 */
[----:B------:R-:W4:Y:S01]  /*688c0*/  LDL.LU R23, [R1+0x28c] ;  /* 0x00028c0001177983 */ /* 0x000f220000300800 */
[----:B------:R0:W-:Y:S01]  /*688d0*/  STL [R1+0x2460], R16 ;  /* 0x0024601001007387 */ /* 0x0001e20000100800 */
[----:B------:R1:W-:Y:S02]  /*688e0*/  STL [R1+0x245c], R17 ;  /* 0x00245c1101007387 */ /* 0x0003e40000100800 */
[----:B------:R3:W-:Y:S02]  /*688f0*/  STL.64 [R1+0x380], R24 ;  /* 0x0003801801007387 */ /* 0x0007e40000100a00 */
[----:B------:R3:W-:Y:S01]  /*68900*/  STL.64 [R1+0x388], R26 ;  /* 0x0003881a01007387 */ /* 0x0007e20000100a00 */
[----:B0-----:R-:W2:Y:S01]  /*68910*/  LDL.LU R16, [R1+0x230] ;  /* 0x0002300001107983 */ /* 0x001ea20000300800 */
[----:B-1----:R-:W2:Y:S02]  /*68920*/  LDL.LU R17, [R1+0x234] ;  /* 0x0002340001117983 */ /* 0x002ea40000300800 */
[----:B------:R-:W2:Y:S02]  /*68930*/  LDL.LU R18, [R1+0x238] ;  /* 0x0002380001127983 */ /* 0x000ea40000300800 */
[----:B------:R-:W2:Y:S01]  /*68940*/  LDL.LU R19, [R1+0x23c] ;  /* 0x00023c0001137983 */ /* 0x000ea20000300800 */
[----:B---3--:R-:W3:Y:S01]  /*68950*/  LDL.LU R24, [R1+0x250] ;  /* 0x0002500001187983 */ /* 0x008ee20000300800 */
[----:B------:R-:W3:Y:S02]  /*68960*/  LDL.LU R25, [R1+0x254] ;  /* 0x0002540001197983 */ /* 0x000ee40000300800 */
[----:B------:R-:W2:Y:S02]  /*68970*/  LDL.LU R26, [R1+0x258] ;  /* 0x00025800011a7983 */ /* 0x000ea40000300800 */
[----:B------:R-:W2:Y:S02]  /*68980*/  LDL.LU R27, [R1+0x25c] ;  /* 0x00025c00011b7983 */ /* 0x000ea40000300800 */
[----:B--2---:R-:W-:Y:S01]  /*68990*/  STL.64 [R1+0x2540], R26 ;  /* 0x0025401a01007387 */ /* 0x004fe20000100a00 */
[----:B---3--:R0:W-:Y:S03]  /*689a0*/  STL.64 [R1+0x2538], R24 ;  /* 0x0025381801007387 */ /* 0x0081e60000100a00 */
[----:B0-----:R-:W2:Y:S04]  /*689b0*/  LDL.LU.64 R24, [R1+0xb0] ;  /* 0x0000b00001187983 */ /* 0x001ea80000300a00 */
[----:B--2---:R0:W-:Y:S04]  /*689c0*/  STL.64 [R1+0x2548], R24 ;  /* 0x0025481801007387 */ /* 0x0041e80000100a00 */
[----:B0-----:R-:W2:Y:S01]  /*689d0*/  LDL.LU.64 R24, [R1+0xc0] ;  /* 0x0000c00001187983 */ /* 0x001ea20000300a00 */
[----:B------:R-:W-:Y:S02]  /*689e0*/  STL.64 [R1+0x2520], R18 ;  /* 0x0025201201007387 */ /* 0x000fe40000100a00 */
[----:B------:R0:W-:Y:S02]  /*689f0*/  STL.64 [R1+0x2518], R16 ;  /* 0x0025181001007387 */ /* 0x0001e40000100a00 */
[----:B0-----:R-:W3:Y:S01]  /*68a00*/  LDL.LU.64 R16, [R1+0x90] ;  /* 0x0000900001107983 */ /* 0x001ee20000300a00 */
[----:B----4-:R-:W-:Y:S03]  /*68a10*/  HMMA.16816.F32 R20, R4, R12, R20 ;  /* 0x0000000c0414723c */ /* 0x010fe60000001814 */
[----:B---3--:R0:W-:Y:S04]  /*68a20*/  STL.64 [R1+0x2530], R16 ;  /* 0x0025301001007387 */ /* 0x0081e80000100a00 */
[----:B0-----:R-:W3:Y:S01]  /*68a30*/  LDL.LU.64 R16, [R1+0xa0] ;  /* 0x0000a00001107983 */ /* 0x001ee20000300a00 */
[----:B------:R-:W4:Y:S03]  /*68a40*/  LDL.LU.64 R4, [R1+0x60] ;  /* 0x0000600001047983 */ /* 0x000f260000300a00 */
[----:B----4-:R0:W-:Y:S11]  /*68a50*/  STL.64 [R1+0x2510], R4 ;  /* 0x0025100401007387 */ /* 0x0101f60000100a00 */
[----:B------:R-:W-:Y:S01]  /*68a60*/  @!UPT UIADD3 URZ, URZ, URZ, URZ ;  /* 0x0000003f3f3ff290 */ /* 0x000fe2000fffe03f */
[----:B------:R-:W-:Y:S02]  /*68a70*/  STL.64 [R1+0x2f0], R20 ;  /* 0x0002f01401007387 */ /* 0x000fe40000100a00 */
[----:B------:R-:W-:Y:S01]  /*68a80*/  STL.64 [R1+0x2f8], R22 ;  /* 0x0002f81601007387 */ /* 0x000fe20000100a00 */
[----:B0-----:R-:W4:Y:S04]  /*68a90*/  LDL.LU.64 R4, [R1+0x80] ;  /* 0x0000800001047983 */ /* 0x001f280000300a00 */
[----:B----4-:R0:W-:Y:S04]  /*68aa0*/  STL.64 [R1+0x2528], R4 ;  /* 0x0025280401007387 */ /* 0x0101e80000100a00 */
[----:B0-----:R-:W4:Y:S01]  /*68ab0*/  LDL.LU R4, [R1+0x240] ;  /* 0x0002400001047983 */ /* 0x001f220000300800 */
[----:B------:R-:W4:Y:S02]  /*68ac0*/  LDL.LU R5, [R1+0x244] ;  /* 0x0002440001057983 */ /* 0x000f240000300800 */
[----:B------:R-:W4:Y:S02]  /*68ad0*/  LDL.LU R6, [R1+0x248] ;  /* 0x0002480001067983 */ /* 0x000f240000300800 */
[----:B------:R-:W4:Y:S01]  /*68ae0*/  LDL.LU R7, [R1+0x24c] ;  /* 0x00024c0001077983 */ /* 0x000f220000300800 */
[----:B------:R-:W2:Y:S01]  /*68af0*/  LDL R22, [R1+0x694] ;  /* 0x0006940001167983 */ /* 0x000ea20000100800 */
[----:B------:R-:W-:Y:S02]  /*68b00*/  STL.64 [R1+0x2438], R14 ;  /* 0x0024380e01007387 */ /* 0x000fe40000100a00 */
[----:B------:R0:W-:Y:S02]  /*68b10*/  STL.64 [R1+0x2430], R12 ;  /* 0x0024300c01007387 */ /* 0x0001e40000100a00 */
        /* <DEDUP_REMOVED lines=23> */
[----:B------:R-:W3:Y:S02]  /*68c90*/  LDL.LU.64 R26, [R1+0x2540] ;  /* 0x00254000011a7983 */ /* 0x000ee40000300a00 */
[----:B0-----:R-:W-:Y:S02]  /*68ca0*/  IMAD.MOV.U32 R15, RZ, RZ, R24 ;  /* 0x000000ffff0f7224 */ /* 0x001fe400078e0018 */
[----:B------:R-:W-:Y:S02]  /*68cb0*/  IMAD.MOV.U32 R14, RZ, RZ, R25 ;  /* 0x000000ffff0e7224 */ /* 0x000fe400078e0019 */
[----:B------:R-:W3:Y:S01]  /*68cc0*/  LDL.LU.64 R24, [R1+0x2538] ;  /* 0x0025380001187983 */ /* 0x000ee20000300a00 */
[----:B------:R-:W-:Y:S02]  /*68cd0*/  STL [R1+0x2484], R15 ;  /* 0x0024840f01007387 */ /* 0x000fe40000100800 */
[----:B------:R0:W-:Y:S02]  /*68ce0*/  STL [R1+0x24d8], R14 ;  /* 0x0024d80e01007387 */ /* 0x0001e40000100800 */
[----:B------:R-:W2:Y:S01]  /*68cf0*/  LDL.LU R12, [R1+0x210] ;  /* 0x00021000010c7983 */ /* 0x000ea20000300800 */
[----:B------:R-:W2:Y:S04]  /*68d00*/  LDL.LU R13, [R1+0x214] ;  /* 0x00021400010d7983 */ /* 0x000ea80000300800 */
[----:B0-----:R-:W2:Y:S01]  /*68d10*/  LDL.LU R14, [R1+0x218] ;  /* 0x00021800010e7983 */ /* 0x001ea20000300800 */
[----:B------:R-:W2:Y:S01]  /*68d20*/  LDL.LU R15, [R1+0x21c] ;  /* 0x00021c00010f7983 */ /* 0x000ea20000300800 */
[C---:B---3--:R-:W-:Y:S11]  /*68d30*/  HMMA.16816.F32 R24, R8.reuse, R16, R24 ;  /* 0x000000100818723c */ /* 0x048ff60000001818 */
        /* <DEDUP_REMOVED lines=12> */
[----:B------:R-:W-:Y:S03]  /*68e00*/  STL.64 [R1+0x2b8], R6 ;  /* 0x0002b80601007387 */ /* 0x000fe60000100a00 */
[----:B0-----:R-:W3:Y:S01]  /*68e10*/  LDL.LU.64 R4, [R1+0x2528] ;  /* 0x0025280001047983 */ /* 0x001ee20000300a00 */
[----:B------:R-:W3:Y:S02]  /*68e20*/  LDL.LU.64 R18, [R1+0x2520] ;  /* 0x0025200001127983 */ /* 0x000ee40000300a00 */
[----:B------:R-:W3:Y:S02]  /*68e30*/  LDL.LU.64 R16, [R1+0x2518] ;  /* 0x0025180001107983 */ /* 0x000ee40000300a00 */
[----:B------:R-:W-:Y:S01]  /*68e40*/  STL.64 [R1+0x2470], R26 ;  /* 0x0024701a01007387 */ /* 0x000fe20000100a00 */
[----:B------:R0:W-:Y:S04]  /*68e50*/  STL.64 [R1+0x2468], R24 ;  /* 0x0024681801007387 */ /* 0x0001e80000100a00 */
[----:B0-----:R-:W4:Y:S01]  /*68e60*/  LDL.LU.64 R24, [R1+0x70] ;  /* 0x0000700001187983 */ /* 0x001f220000300a00 */
[----:B---3--:R-:W-:Y:S11]  /*68e70*/  HMMA.16816.F32 R16, R8, R4, R16 ;  /* 0x000000040810723c */ /* 0x008ff60000001810 */
[----:B------:R-:W-:Y:S11]  /*68e80*/  @!UPT UIADD3 URZ, URZ, URZ, URZ ;  /* 0x0000003f3f3ff290 */ /* 0x000ff6000fffe03f */
[----:B------:R-:W-:Y:S01]  /*68e90*/  @!UPT UIADD3 URZ, URZ, URZ, URZ ;  /* 0x0000003f3f3ff290 */ /* 0x000fe2000fffe03f */
[----:B------:R-:W-:Y:S01]  /*68ea0*/  STL.64 [R1+0x2a0], R16 ;  /* 0x0002a01001007387 */ /* 0x000fe20000100a00 */
[----:B------:R0:W-:Y:S02]  /*68eb0*/  STL.64 [R1+0x2a8], R18 ;  /* 0x0002a81201007387 */ /* 0x0001e40000100a00 */
[----:B0-----:R-:W-:Y:S02]  /*68ec0*/  IMAD.MOV.U32 R19, RZ, RZ, R4 ;  /* 0x000000ffff137224 */ /* 0x001fe400078e0004 */
[----:B------:R-:W-:Y:S02]  /*68ed0*/  IMAD.MOV.U32 R18, RZ, RZ, R5 ;  /* 0x000000ffff127224 */ /* 0x000fe400078e0005 */
[----:B------:R-:W2:Y:S03]  /*68ee0*/  LDL.LU.64 R4, [R1+0x2510] ;  /* 0x0025100001047983 */ /* 0x000ea60000300a00 */
[----:B------:R0:W-:Y:S02]  /*68ef0*/  STL.64 [R1+0x24f0], R18 ;  /* 0x0024f01201007387 */ /* 0x0001e40000100a00 */
[----:B------:R-:W3:Y:S02]  /*68f00*/  LDL.LU R16, [R1+0x220] ;  /* 0x0002200001107983 */ /* 0x000ee40000300800 */
[----:B------:R-:W3:Y:S01]  /*68f10*/  LDL.LU R17, [R1+0x224] ;  /* 0x0002240001117983 */ /* 0x000ee20000300800 */
[----:B0-----:R-:W3:Y:S01]  /*68f20*/  LDL.LU R18, [R1+0x228] ;  /* 0x0002280001127983 */ /* 0x001ee20000300800 */
[----:B------:R-:W3:Y:S02]  /*68f30*/  LDL.LU R19, [R1+0x22c] ;  /* 0x00022c0001137983 */ /* 0x000ee40000300800 */
[----:B----4-:R-:W-:-:S02]  /*68f40*/  IMAD.MOV.U32 R2, RZ, RZ, R24 ;  /* 0x000000ffff027224 */ /* 0x010fc400078e0018 */
[----:B------:R-:W-:Y:S01]  /*68f50*/  IMAD.MOV.U32 R0, RZ, RZ, R25 ;  /* 0x000000ffff007224 */ /* 0x000fe200078e0019 */
[C---:B--2---:R-:W-:Y:S08]  /*68f60*/  HMMA.16816.F32 R12, R8.reuse, R4, R12 ;  /* 0x00000004080c723c */ /* 0x044ff0000000180c */
[----:B---3--:R-:W-:Y:S11]  /*68f70*/  HMMA.16816.F32 R16, R8, R24, R16 ;  /* 0x000000180810723c */ /* 0x008ff60000001810 */
[----:B------:R-:W-:Y:S11]  /*68f80*/  @!UPT UIADD3 URZ, URZ, URZ, URZ ;  /* 0x0000003f3f3ff290 */ /* 0x000ff6000fffe03f */
[----:B------:R-:W-:Y:S01]  /*68f90*/  @!UPT UIADD3 URZ, URZ, URZ, URZ ;  /* 0x0000003f3f3ff290 */ /* 0x000fe2000fffe03f */
[----:B------:R-:W-:Y:S01]  /*68fa0*/  STL.64 [R1+0x290], R16 ;  /* 0x0002901001007387 */ /* 0x000fe20000100a00 */
[----:B------:R-:W-:Y:S02]  /*68fb0*/  STL.64 [R1+0x298], R18 ;  /* 0x0002981201007387 */ /* 0x000fe40000100a00 */
[----:B------:R-:W-:Y:S02]  /*68fc0*/  STL.64 [R1+0x280], R12 ;  /* 0x0002800c01007387 */ /* 0x000fe40000100a00 */
[----:B------:R-:W-:Y:S01]  /*68fd0*/  STL.64 [R1+0x288], R14 ;  /* 0x0002880e01007387 */ /* 0x000fe20000100a00 */
[----:B------:R-:W2:Y:S01]  /*68fe0*/  LDL.LU R24, [R1+0x570] ;  /* 0x0005700001187983 */ /* 0x000ea20000300800 */
[----:B------:R-:W2:Y:S02]  /*68ff0*/  LDL.LU R25, [R1+0x574] ;  /* 0x0005740001197983 */ /* 0x000ea40000300800 */
[----:B------:R-:W3:Y:S02]  /*69000*/  LDL.LU R26, [R1+0x578] ;  /* 0x00057800011a7983 */ /* 0x000ee40000300800 */
[----:B------:R-:W3:Y:S02]  /*69010*/  LDL.LU R27, [R1+0x57c] ;  /* 0x00057c00011b7983 */ /* 0x000ee40000300800 */
[----:B------:R-:W-:-:S02]  /*69020*/  IMAD.MOV.U32 R28, RZ, RZ, R4 ;  /* 0x000000ffff1c7224 */ /* 0x000fc400078e0004 */
[----:B------:R-:W-:Y:S02]  /*69030*/  IMAD.MOV.U32 R29, RZ, RZ, R5 ;  /* 0x000000ffff1d7224 */ /* 0x000fe400078e0005 */
[----:B------:R-:W0:Y:S04]  /*69040*/  LDSM.16.MT88.4 R4, [R22+0x23800] ;  /* 0x023800001604783b */ /* 0x000e280000004200 */
[----:B---3--:R-:W-:Y:S01]  /*69050*/  STL.64 [R1+0x2490], R26 ;  /* 0x0024901a01007387 */ /* 0x008fe20000100a00 */
[----:B--2---:R1:W-:Y:S03]  /*69060*/  STL.64 [R1+0x2488], R24 ;  /* 0x0024881801007387 */ /* 0x0043e60000100a00 */
[----:B-1----:R-:W2:Y:S01]  /*69070*/  LDL.LU R24, [R1+0x580] ;  /* 0x0005800001187983 */ /* 0x002ea20000300800 */
[----:B------:R-:W2:Y:S02]  /*69080*/  LDL.LU R25, [R1+0x584] ;  /* 0x0005840001197983 */ /* 0x000ea40000300800 */
[----:B------:R-:W3:Y:S02]  /*69090*/  LDL.LU R26, [R1+0x588] ;  /* 0x00058800011a7983 */ /* 0x000ee40000300800 */
[----:B------:R-:W3:Y:S01]  /*690a0*/  LDL.LU R27, [R1+0x58c] ;  /* 0x00058c00011b7983 */ /* 0x000ee20000300800 */
[----:B------:R-:W4:Y:S01]  /*690b0*/  LDL.LU R20, [R1+0x5a0] ;  /* 0x0005a00001147983 */ /* 0x000f220000300800 */
        /* <DEDUP_REMOVED lines=13> */
[----:B-1----:R-:W2:Y:S01]  /*69190*/  LDL.LU.64 R16, [R1+0x50] ;  /* 0x0000500001107983 */ /* 0x002ea20000300a00 */
[----:B------:R-:W-:Y:S02]  /*691a0*/  STL.64 [R1+0x24e8], R14 ;  /* 0x0024e80e01007387 */ /* 0x000fe40000100a00 */
[----:B------:R1:W-:Y:S02]  /*691b0*/  STL.64 [R1+0x24e0], R12 ;  /* 0x0024e00c01007387 */ /* 0x0003e40000100a00 */
[----:B-1----:R-:W2:Y:S04]  /*691c0*/  LDL.LU.64 R12, [R1+0x40] ;  /* 0x00004000010c7983 */ /* 0x002ea80000300a00 */
[----:B--2---:R1:W-:Y:S04]  /*691d0*/  STL.64 [R1+0x2508], R12 ;  /* 0x0025080c01007387 */ /* 0x0043e80000100a00 */
[----:B-1----:R-:W2:Y:S01]  /*691e0*/  LDL.LU R12, [R1+0x5d0] ;  /* 0x0005d000010c7983 */ /* 0x002ea20000300800 */
[----:B------:R-:W2:Y:S02]  /*691f0*/  LDL.LU R13, [R1+0x5d4] ;  /* 0x0005d400010d7983 */ /* 0x000ea40000300800 */
[----:B------:R-:W2:Y:S02]  /*69200*/  LDL.LU R14, [R1+0x5d8] ;  /* 0x0005d800010e7983 */ /* 0x000ea40000300800 */
[----:B------:R-:W2:Y:S01]  /*69210*/  LDL.LU R15, [R1+0x5dc] ;  /* 0x0005dc00010f7983 */ /* 0x000ea20000300800 */
[----:B------:R-:W-:Y:S01]  /*69220*/  STL.64 [R1+0x24d0], R22 ;  /* 0x0024d01601007387 */ /* 0x000fe20000100a00 */
[----:B----4-:R1:W-:Y:S03]  /*69230*/  STL.64 [R1+0x24c8], R20 ;  /* 0x0024c81401007387 */ /* 0x0103e60000100a00 */
[----:B-1----:R-:W4:Y:S01]  /*69240*/  LDL.LU.64 R20, [R1+0x30] ;  /* 0x0000300001147983 */ /* 0x002f220000300a00 */
[----:B---3--:R-:W-:Y:S02]  /*69250*/  STL.64 [R1+0x24a0], R26 ;  /* 0x0024a01a01007387 */ /* 0x008fe40000100a00 */
[----:B------:R1:W-:Y:S02]  /*69260*/  STL.64 [R1+0x2498], R24 ;  /* 0x0024981801007387 */ /* 0x0003e40000100a00 */
[----:B-1----:R-:W3:Y:S04]  /*69270*/  LDL.LU.64 R24, [R1+0x10] ;  /* 0x0000100001187983 */ /* 0x002ee80000300a00 */
[----:B---3--:R1:W-:Y:S04]  /*69280*/  STL.64 [R1+0x24b8], R24 ;  /* 0x0024b81801007387 */ /* 0x0083e80000100a00 */
[----:B-1----:R-:W3:Y:S01]  /*69290*/  LDL.LU.64 R24, [R1+0x20] ;  /* 0x0000200001187983 */ /* 0x002ee20000300a00 */
[----:B0-----:R-:W-:Y:S02]  /*692a0*/  STL.64 [R1+0x22c8], R6 ;  /* 0x0022c80601007387 */ /* 0x001fe40000100a00 */
        /* <DEDUP_REMOVED lines=14> */
[----:B0-----:R-:W2:Y:S07]  /*69390*/  LDL.LU R4, [R1] ;  /* 0x0000000001047983 */ /* 0x001eae0000300800 */
[----:B------:R0:W-:Y:S02]  /*693a0*/  STL.64 [R1+0x270], R12 ;  /* 0x0002700c01007387 */ /* 0x0001e40000100a00 */
[----:B------:R-:W-:Y:S02]  /*693b0*/  STL.64 [R1+0x278], R14 ;  /* 0x0002780e01007387 */ /* 0x000fe40000100a00 */
[----:B------:R-:W-:-:S02]  /*693c0*/  IMAD.MOV.U32 R7, RZ, RZ, R16 ;  /* 0x000000ffff077224 */ /* 0x000fc400078e0010 */
[----:B------:R-:W-:Y:S01]  /*693d0*/  IMAD.MOV.U32 R6, RZ, RZ, R17 ;  /* 0x000000ffff067224 */ /* 0x000fe200078e0011 */
[----:B0-----:R-:W3:Y:S01]  /*693e0*/  LDL.LU.64 R12, [R1+0x2508] ;  /* 0x00250800010c7983 */ /* 0x001ee20000300a00 */
[----:B------:R-:W3:Y:S02]  /*693f0*/  LDL.LU.64 R18, [R1+0x2500] ;  /* 0x0025000001127983 */ /* 0x000ee40000300a00 */
[----:B------:R-:W3:Y:S02]  /*69400*/  LDL.LU.64 R16, [R1+0x24f8] ;  /* 0x0024f80001107983 */ /* 0x000ee40000300a00 */
[----:B------:R-:W-:Y:S01]  /*69410*/  IMAD.MOV.U32 R5, RZ, RZ, R3 ;  /* 0x000000ffff057224 */ /* 0x000fe200078e0003 */
[----:B------:R-:W-:Y:S01]  /*69420*/  STL.64 [R1+0x24b0], R6 ;  /* 0x0024b00601007387 */ /* 0x000fe20000100a00 */
[----:B---3--:R-:W-:Y:S03]  /*69430*/  HMMA.16816.F32 R16, R8, R12, R16 ;  /* 0x0000000c0810723c */ /* 0x008fe60000001810 */
[----:B--2---:R0:W-:Y:S01]  /*69440*/  STL.64 [R1+0x24a8], R4 ;  /* 0x0024a80401007387 */ /* 0x0041e20000100a00 */
[----:B------:R-:W-:-:S03]  /*69450*/  IMAD.MOV.U32 R3, RZ, RZ, R13 ;  /* 0x000000ffff037224 */ /* 0x000fc600078e000d */
[----:B0-----:R-:W2:Y:S01]  /*69460*/  LDL.LU R4, [R1+0x590] ;  /* 0x0005900001047983 */ /* 0x001ea20000300800 */
[----:B------:R-:W2:Y:S02]  /*69470*/  LDL.LU R5, [R1+0x594] ;  /* 0x0005940001057983 */ /* 0x000ea40000300800 */
[----:B------:R-:W2:Y:S02]  /*69480*/  LDL.LU R6, [R1+0x598] ;  /* 0x0005980001067983 */ /* 0x000ea40000300800 */
[----:B------:R-:W2:Y:S11]  /*69490*/  LDL.LU R7, [R1+0x59c] ;  /* 0x00059c0001077983 */ /* 0x000eb60000300800 */
[----:B------:R0:W-:Y:S01]  /*694a0*/  STL.64 [R1+0x260], R16 ;  /* 0x0002601001007387 */ /* 0x0001e20000100a00 */
[----:B------:R1:W-:Y:S02]  /*694b0*/  STL.64 [R1+0x268], R18 ;  /* 0x0002681201007387 */ /* 0x0003e40000100a00 */
[----:B0-----:R-:W-:Y:S01]  /*694c0*/  IMAD.MOV.U32 R17, RZ, RZ, R12 ;  /* 0x000000ffff117224 */ /* 0x001fe200078e000c */
[----:B-1----:R-:W3:Y:S01]  /*694d0*/  LDL.LU.64 R18, [R1+0x24f0] ;  /* 0x0024f00001127983 */ /* 0x002ee20000300a00 */
[----:B------:R-:W2:Y:S02]  /*694e0*/  LDL.LU.64 R14, [R1+0x24e8] ;  /* 0x0024e800010e7983 */ /* 0x000ea40000300a00 */
[----:B------:R-:W2:Y:S02]  /*694f0*/  LDL.LU.64 R12, [R1+0x24e0] ;  /* 0x0024e000010c7983 */ /* 0x000ea40000300a00 */
[----:B----4-:R-:W-:Y:S01]  /*69500*/  IMAD.MOV.U32 R16, RZ, RZ, R21 ;  /* 0x000000ffff107224 */ /* 0x010fe200078e0015 */
[C---:B--2---:R-:W-:Y:S11]  /*69510*/  HMMA.16816.F32 R12, R8.reuse, R20, R12 ;  /* 0x00000014080c723c */ /* 0x044ff6000000180c */
[----:B------:R-:W-:Y:S11]  /*69520*/  @!UPT UIADD3 URZ, URZ, URZ, URZ ;  /* 0x0000003f3f3ff290 */ /* 0x000ff6000fffe03f */
[----:B------:R-:W-:Y:S01]  /*69530*/  @!UPT UIADD3 URZ, URZ, URZ, URZ ;  /* 0x0000003f3f3ff290 */ /* 0x000fe2000fffe03f */
[----:B------:R0:W-:Y:S01]  /*69540*/  STL.64 [R1+0x250], R12 ;  /* 0x0002500c01007387 */ /* 0x0001e20000100a00 */
[----:B------:R1:W-:Y:S02]  /*69550*/  STL.64 [R1+0x258], R14 ;  /* 0x0002580e01007387 */ /* 0x0003e40000100a00 */
[----:B0-----:R-:W-:Y:S01]  /*69560*/  IMAD.MOV.U32 R13, RZ, RZ, R20 ;  /* 0x000000ffff0d7224 */ /* 0x001fe200078e0014 */
[----:B-1----:R-:W2:Y:S01]  /*69570*/  LDL.LU R14, [R1+0x24d8] ;  /* 0x0024d800010e7983 */ /* 0x002ea20000300800 */
        /* <DEDUP_REMOVED lines=20> */
[----:B------:R-:W2:Y:S02]  /*696c0*/  LDL.LU.64 R24, [R1+0x2498] ;  /* 0x0024980001187983 */ /* 0x000ea40000300a00 */
[----:B--2---:R-:W-:Y:S11]  /*696d0*/  HMMA.16816.F32 R24, R8, R4, R24 ;  /* 0x000000040818723c */ /* 0x004ff60000001818 */
[----:B------:R-:W-:Y:S11]  /*696e0*/  @!UPT UIADD3 URZ, URZ, URZ, URZ ;  /* 0x0000003f3f3ff290 */ /* 0x000ff6000fffe03f */
[----:B------:R-:W-:Y:S01]  /*696f0*/  @!UPT UIADD3 URZ, URZ, URZ, URZ ;  /* 0x0000003f3f3ff290 */ /* 0x000fe2000fffe03f */
[----:B------:R-:W-:Y:S01]  /*69700*/  STL.64 [R1+0x220], R24 ;  /* 0x0002201801007387 */ /* 0x000fe20000100a00 */
[----:B------:R0:W-:Y:S03]  /*69710*/  STL.64 [R1+0x228], R26 ;  /* 0x0002281a01007387 */ /* 0x0001e60000100a00 */
[----:B0-----:R-:W4:Y:S01]  /*69720*/  LDL.LU.64 R26, [R1+0x2490] ;  /* 0x00249000011a7983 */ /* 0x001f220000300a00 */
[----:B------:R-:W4:Y:S02]  /*69730*/  LDL.LU.64 R24, [R1+0x2488] ;  /* 0x0024880001187983 */ /* 0x000f240000300a00 */
[----:B------:R0:W-:Y:S02]  /*69740*/  STL.64 [R1+0x2300], R4 ;  /* 0x0023000401007387 */ /* 0x0001e40000100a00 */
[----:B0-----:R-:W-:Y:S02]  /*69750*/  IMAD.MOV.U32 R4, RZ, RZ, R15 ;  /* 0x000000ffff047224 */ /* 0x001fe400078e000f */
[----:B------:R-:W-:Y:S01]  /*69760*/  IMAD.MOV.U32 R5, RZ, RZ, R12 ;  /* 0x000000ffff057224 */ /* 0x000fe200078e000c */
[----:B------:R-:W2:Y:S01]  /*69770*/  LDL.LU R15, [R1+0x2484] ;  /* 0x00248400010f7983 */ /* 0x000ea20000300800 */
[----:B------:R-:W2:Y:S03]  /*69780*/  LDL.LU R12, [R1+0x2480] ;  /* 0x00248000010c7983 */ /* 0x000ea60000300800 */
[----:B------:R0:W-:Y:S02]  /*69790*/  STL.64 [R1+0x2318], R4 ;  /* 0x0023180401007387 */ /* 0x0001e40000100a00 */
[----:B0-----:R-:W-:-:S02]  /*697a0*/  IMAD.MOV.U32 R4, RZ, RZ, R22 ;  /* 0x000000ffff047224 */ /* 0x001fc400078e0016 */
[----:B------:R-:W-:Y:S01]  /*697b0*/  IMAD.MOV.U32 R5, RZ, RZ, R23 ;  /* 0x000000ffff057224 */ /* 0x000fe200078e0017 */
[----:B------:R-:W2:Y:S01]  /*697c0*/  LDL.LU R22, [R1+0x247c] ;  /* 0x00247c0001167983 */ /* 0x000ea20000300800 */
[----:B------:R-:W2:Y:S03]  /*697d0*/  LDL.LU R23, [R1+0x2478] ;  /* 0x0024780001177983 */ /* 0x000ea60000300800 */
[----:B------:R0:W-:Y:S02]  /*697e0*/  STL.64 [R1+0x2330], R4 ;  /* 0x0023300401007387 */ /* 0x0001e40000100a00 */
[----:B0-----:R-:W-:Y:S02]  /*697f0*/  IMAD.MOV.U32 R4, RZ, RZ, R13 ;  /* 0x000000ffff047224 */ /* 0x001fe400078e000d */
[----:B------:R-:W-:Y:S01]  /*69800*/  IMAD.MOV.U32 R5, RZ, RZ, R16 ;  /* 0x000000ffff057224 */ /* 0x000fe200078e0010 */
[----:B----4-:R-:W-:Y:S11]  /*69810*/  HMMA.16816.F32 R24, R8, R20, R24 ;  /* 0x000000140818723c */ /* 0x010ff60000001818 */
[----:B------:R-:W-:Y:S11]  /*69820*/  @!UPT UIADD3 URZ, URZ, URZ, URZ ;  /* 0x0000003f3f3ff290 */ /* 0x000ff6000fffe03f */
[----:B------:R-:W-:Y:S01]  /*69830*/  @!UPT UIADD3 URZ, URZ, URZ, URZ ;  /* 0x0000003f3f3ff290 */ /* 0x000fe2000fffe03f */
[----:B------:R-:W-:Y:S01]  /*69840*/  STL.64 [R1+0x210], R24 ;  /* 0x0002101801007387 */ /* 0x000fe20000100a00 */
[----:B------:R0:W-:Y:S03]  /*69850*/  STL.64 [R1+0x218], R26 ;  /* 0x0002181a01007387 */ /* 0x0001e60000100a00 */
[----:B0-----:R-:W4:Y:S01]  /*69860*/  LDL.LU.64 R26, [R1+0x2470] ;  /* 0x00247000011a7983 */ /* 0x001f220000300a00 */
[----:B------:R-:W3:Y:S02]  /*69870*/  LDL.LU.64 R24, [R1+0x2468] ;  /* 0x0024680001187983 */ /* 0x000ee40000300a00 */
[----:B------:R-:W3:Y:S02]  /*69880*/  LDL.LU R13, [R1+0x2464] ;  /* 0x00246400010d7983 */ /* 0x000ee40000300800 */
[----:B------:R-:W3:Y:S01]  /*69890*/  LDL.LU R16, [R1+0x2460] ;  /* 0x0024600001107983 */ /* 0x000ee20000300800 */
[----:B------:R0:W-:Y:S02]  /*698a0*/  STL.64 [R1+0x2348], R4 ;  /* 0x0023480401007387 */ /* 0x0001e40000100a00 */
[----:B0-----:R-:W-:-:S02]  /*698b0*/  IMAD.MOV.U32 R4, RZ, RZ, R17 ;  /* 0x000000ffff047224 */ /* 0x001fc400078e0011 */
[----:B------:R-:W-:Y:S01]  /*698c0*/  IMAD.MOV.U32 R5, RZ, RZ, R3 ;  /* 0x000000ffff057224 */ /* 0x000fe200078e0003 */
[----:B------:R-:W3:Y:S01]  /*698d0*/  LDL.LU R17, [R1+0x245c] ;  /* 0x00245c0001117983 */ /* 0x000ee20000300800 */
[----:B------:R-:W3:Y:S03]  /*698e0*/  LDL.LU R3, [R1+0x2458] ;  /* 0x0024580001037983 */ /* 0x000ee60000300800 */
[----:B------:R-:W-:Y:S01]  /*698f0*/  STL.64 [R1+0x2360], R4 ;  /* 0x0023600401007387 */ /* 0x000fe20000100a00 */
[----:B--2---:R-:W-:Y:S02]  /*69900*/  STL.64 [R1+0x22f8], R22 ;  /* 0x0022f81601007387 */ /* 0x004fe40000100a00 */
[----:B------:R0:W-:Y:S02]  /*69910*/  STL.64 [R1+0x22f0], R20 ;  /* 0x0022f01401007387 */ /* 0x0001e40000100a00 */
        /* <DEDUP_REMOVED lines=76> */
[----:B------:R-:W-:Y:S01]  /*69de0*/  IMAD.MOV.U32 R5, RZ, RZ, R12 ;  /* 0x000000ffff057224 */ /* 0x000fe200078e000c */
[----:B------:R-:W3:Y:S01]  /*69df0*/  LDL.LU R27, [R1+0x55c] ;  /* 0x00055c00011b7983 */ /* 0x000ee20000300800 */
[----:B------:R-:W-:-:S02]  /*69e00*/  IMAD.MOV.U32 R4, RZ, RZ, R13 ;  /* 0x000000ffff047224 */ /* 0x000fc400078e000d */
[----:B------:R-:W3:Y:S02]  /*69e10*/  LDL.LU R12, [R1+0x560] ;  /* 0x00056000010c7983 */ /* 0x000ee40000300800 */
[----:B------:R-:W3:Y:S01]  /*69e20*/  LDL.LU R13, [R1+0x564] ;  /* 0x00056400010d7983 */ /* 0x000ee20000300800 */
[----:B------:R-:W3:Y:S01]  /*69e30*/  LDL.LU R14, [R1+0x568] ;  /* 0x00056800010e7983 */ /* 0x000ee20000300800 */
[----:B------:R-:W3:Y:S03]  /*69e40*/  LDL.LU R15, [R1+0x56c] ;  /* 0x00056c00010f7983 */ /* 0x000ee60000300800 */
        /* <DEDUP_REMOVED lines=40> */
[----:B------:R0:W-:Y:S03]  /*6a0d0*/  STL.64 [R1+0x1d8], R10 ;  /* 0x0001d80a01007387 */ /* 0x0001e60000100a00 */
[----:B0-----:R-:W4:Y:S01]  /*6a0e0*/  LDL R11, [R1+0x1bc8] ;  /* 0x001bc800010b7983 */ /* 0x001f220000100800 */
[C---:B--2---:R-:W-:Y:S03]  /*6a0f0*/  HMMA.16816.F32 R4, R24.reuse, R4, R20 ;  /* 0x000000041804723c */ /* 0x044fe60000001814 */
[----:B------:R-:W2:Y:S01]  /*6a100*/  LDL.LU.64 R22, [R1+0x2418] ;  /* 0x0024180001167983 */ /* 0x000ea20000300a00 */
[----:B------:R-:W2:Y:S11]  /*6a110*/  LDL.LU.64 R20, [R1+0x2410] ;  /* 0x0024100001147983 */ /* 0x000eb60000300a00 */
[----:B------:R-:W-:Y:S08]  /*6a120*/  @!UPT UIADD3 URZ, URZ, URZ, URZ ;  /* 0x0000003f3f3ff290 */ /* 0x000ff0000fffe03f */
[----:B------:R0:W-:Y:S01]  /*6a130*/  STL.64 [R1+0x1c0], R4 ;  /* 0x0001c00401007387 */ /* 0x0001e20000100a00 */
[----:B------:R2:W-:Y:S03]  /*6a140*/  STL.64 [R1+0x1c8], R6 ;  /* 0x0001c80601007387 */ /* 0x0005e60000100a00 */
[----:B----4-:R-:W1:Y:S04]  /*6a150*/  LDSM.16.MT88.4 R8, [R11+0x23800] ;  /* 0x023800000b08783b */ /* 0x010e680000004200 */
        /* <DEDUP_REMOVED lines=80> */
[----:B------:R-:W4:Y:S11]  /*6a660*/  LDL.LU.64 R20, [R1+0x22f0] ;  /* 0x0022f00001147983 */ /* 0x000f360000300a00 */
[----:B------:R-:W-:Y:S09]  /*6a670*/  @!UPT UIADD3 URZ, URZ, URZ, URZ ;  /* 0x0000003f3f3ff290 */ /* 0x000ff2000fffe03f */
[----:B------:R-:W-:Y:S01]  /*6a680*/  STL.64 [R1+0x100], R4 ;  /* 0x0001000401007387 */ /* 0x000fe20000100a00 */
[----:B------:R0:W-:Y:S03]  /*6a690*/  STL.64 [R1+0x108], R6 ;  /* 0x0001080601007387 */ /* 0x0001e60000100a00 */
[----:B0-----:R-:W4:Y:S01]  /*6a6a0*/  LDL.LU.64 R6, [R1+0x22e8] ;  /* 0x0022e80001067983 */ /* 0x001f220000300a00 */
[----:B------:R-:W4:Y:S02]  /*6a6b0*/  LDL.LU.64 R4, [R1+0x22e0] ;  /* 0x0022e00001047983 */ /* 0x000f240000300a00 */
[C---:B----4-:R-:W-:Y:S11]  /*6a6c0*/  HMMA.16816.F32 R4, R24.reuse, R20, R4 ;  /* 0x000000141804723c */ /* 0x050ff60000001804 */
[----:B------:R-:W-:Y:S11]  /*6a6d0*/  @!UPT UIADD3 URZ, URZ, URZ, URZ ;  /* 0x0000003f3f3ff290 */ /* 0x000ff6000fffe03f */
[----:B------:R-:W-:Y:S01]  /*6a6e0*/  @!UPT UIADD3 URZ, URZ, URZ, URZ ;  /* 0x0000003f3f3ff290 */ /* 0x000fe2000fffe03f */
[----:B------:R-:W-:Y:S01]  /*6a6f0*/  STL.64 [R1+0xf0], R4 ;  /* 0x0000f00401007387 */ /* 0x000fe20000100a00 */
[----:B------:R0:W-:Y:S03]  /*6a700*/  STL.64 [R1+0xf8], R6 ;  /* 0x0000f80601007387 */ /* 0x0001e60000100a00 */
[----:B0-----:R-:W4:Y:S01]  /*6a710*/  LDL.LU.64 R6, [R1+0x22d8] ;  /* 0x0022d80001067983 */ /* 0x001f220000300a00 */
[----:B------:R-:W4:Y:S02]  /*6a720*/  LDL.LU.64 R4, [R1+0x22d0] ;  /* 0x0022d00001047983 */ /* 0x000f240000300a00 */
[----:B--2---:R0:W-:Y:S02]  /*6a730*/  STL.64 [R1+0x22b0], R22 ;  /* 0x0022b01601007387 */ /* 0x0041e40000100a00 */
[----:B0-----:R-:W2:Y:S01]  /*6a740*/  LDL.64 R22, [R1+0xc8] ;  /* 0x0000c80001167983 */ /* 0x001ea20000100a00 */
[----:B----4-:R-:W-:Y:S11]  /*6a750*/  HMMA.16816.F32 R4, R24, R16, R4 ;  /* 0x000000101804723c */ /* 0x010ff60000001804 */
[----:B------:R-:W-:Y:S11]  /*6a760*/  @!UPT UIADD3 URZ, URZ, URZ, URZ ;  /* 0x0000003f3f3ff290 */ /* 0x000ff6000fffe03f */
[----:B------:R-:W-:Y:S01]  /*6a770*/  @!UPT UIADD3 URZ, URZ, URZ, URZ ;  /* 0x0000003f3f3ff290 */ /* 0x000fe2000fffe03f */
[----:B------:R-:W-:Y:S01]  /*6a780*/  STL.64 [R1+0xe0], R4 ;  /* 0x0000e00401007387 */ /* 0x000fe20000100a00 */
[----:B------:R0:W-:Y:S03]  /*6a790*/  STL.64 [R1+0xe8], R6 ;  /* 0x0000e80601007387 */ /* 0x0001e60000100a00 */
[----:B0-----:R-:W2:Y:S01]  /*6a7a0*/  LDL.LU.64 R6, [R1+0x22c8] ;  /* 0x0022c80001067983 */ /* 0x001ea20000300a00 */
[----:B------:R-:W2:Y:S02]  /*6a7b0*/  LDL.LU.64 R4, [R1+0x22c0] ;  /* 0x0022c00001047983 */ /* 0x000ea40000300a00 */
[----:B------:R-:W2:Y:S02]  /*6a7c0*/  LDL.LU R16, [R1+0x370] ;  /* 0x0003700001107983 */ /* 0x000ea40000300800 */
[----:B------:R-:W2:Y:S01]  /*6a7d0*/  LDL.LU R17, [R1+0x374] ;  /* 0x0003740001117983 */ /* 0x000ea20000300800 */
[----:B-1----:R-:W-:Y:S01]  /*6a7e0*/  STL.64 [R1+0x2180], R10 ;  /* 0x0021800a01007387 */ /* 0x002fe20000100a00 */
[----:B------:R0:W-:Y:S02]  /*6a7f0*/  STL.64 [R1+0x2178], R8 ;  /* 0x0021780801007387 */ /* 0x0001e40000100a00 */
[----:B0-----:R-:W-:-:S02]  /*6a800*/  IMAD.MOV.U32 R8, RZ, RZ, R0 ;  /* 0x000000ffff087224 */ /* 0x001fc400078e0000 */
[----:B------:R-:W-:Y:S01]  /*6a810*/  IMAD.MOV.U32 R9, RZ, RZ, R2 ;  /* 0x000000ffff097224 */ /* 0x000fe200078e0002 */
[----:B------:R-:W4:Y:S01]  /*6a820*/  LDL.LU R0, [R1+0x22bc] ;  /* 0x0022bc0001007983 */ /* 0x000f220000300800 */
[----:B------:R-:W2:Y:S02]  /*6a830*/  LDL.LU R2, [R1+0x22b8] ;  /* 0x0022b80001027983 */ /* 0x000ea40000300800 */
[----:B------:R-:W2:Y:S02]  /*6a840*/  LDL.LU R10, [R1+0x368] ;  /* 0x00036800010a7983 */ /* 0x000ea40000300800 */
[----:B------:R-:W2:Y:S02]  /*6a850*/  LDL.LU R11, [R1+0x36c] ;  /* 0x00036c00010b7983 */ /* 0x000ea40000300800 */
[----:B--2---:R-:W-:Y:S01]  /*6a860*/  STL.64 [R1+0x22a8], R10 ;  /* 0x0022a80a01007387 */ /* 0x004fe20000100a00 */
[----:B------:R0:W-:Y:S03]  /*6a870*/  STL.64 [R1+0x22a0], R8 ;  /* 0x0022a00801007387 */ /* 0x0001e60000100a00 */
[----:B0-----:R-:W2:Y:S01]  /*6a880*/  LDL.LU R8, [R1+0xd0] ;  /* 0x0000d00001087983 */ /* 0x001ea20000300800 */
[----:B------:R-:W2:Y:S02]  /*6a890*/  LDL.LU R9, [R1+0xd4] ;  /* 0x0000d40001097983 */ /* 0x000ea40000300800 */
[----:B------:R-:W-:-:S02]  /*6a8a0*/  IMAD.MOV.U32 R10, RZ, RZ, R2 ;  /* 0x000000ffff0a7224 */ /* 0x000fc400078e0002 */
[----:B----4-:R-:W-:-:S07]  /*6a8b0*/  IMAD.MOV.U32 R11, RZ, RZ, R0 ;  /* 0x000000ffff0b7224 */ /* 0x010fce00078e0000 */
[----:B--2---:R-:W-:Y:S01]  /*6a8c0*/  HMMA.16816.F32 R8, R24, R12, R8 ;  /* 0x0000000c1808723c */ /* 0x004fe20000001808 */
[----:B------:R-:W2:Y:S11]  /*6a8d0*/  LDL.64 R26, [R1+0xb8] ;  /* 0x0000b800011a7983 */ /* 0x000eb60000100a00 */
[----:B------:R-:W-:Y:S11]  /*6a8e0*/  @!UPT UIADD3 URZ, URZ, URZ, URZ ;  /* 0x0000003f3f3ff290 */ /* 0x000ff6000fffe03f */
[----:B------:R-:W-:Y:S01]  /*6a8f0*/  STL.64 [R1+0xd0], R8 ;  /* 0x0000d00801007387 */ /* 0x000fe20000100a00 */
[----:B------:R0:W-:Y:S02]  /*6a900*/  STL.64 [R1+0xd8], R10 ;  /* 0x0000d80a01007387 */ /* 0x0001e40000100a00 */
[----:B0-----:R-:W-:Y:S07]  /*6a910*/  HMMA.16816.F32 R8, R4, R22, R16 ;  /* 0x000000160408723c */ /* 0x001fee0000001810 */
[----:B------:R-:W-:-:S02]  /*6a920*/  IMAD.MOV.U32 R18, RZ, RZ, R22 ;  /* 0x000000ffff127224 */ /* 0x000fc400078e0016 */
[----:B------:R-:W-:Y:S02]  /*6a930*/  IMAD.MOV.U32 R19, RZ, RZ, R23 ;  /* 0x000000ffff137224 */ /* 0x000fe400078e0017 */
[----:B------:R-:W4:Y:S11]  /*6a940*/  LDL.LU.64 R22, [R1+0x22b0] ;  /* 0x0022b00001167983 */ /* 0x000f360000300a00 */
[----:B------:R-:W-:Y:S01]  /*6a950*/  @!UPT UIADD3 URZ, URZ, URZ, URZ ;  /* 0x0000003f3f3ff290 */ /* 0x000fe2000fffe03f */
[----:B------:R-:W-:Y:S01]  /*6a960*/  STL.64 [R1+0x7a0], R8 ;  /* 0x0007a00801007387 */ /* 0x000fe20000100a00 */
[----:B------:R-:W-:Y:S02]  /*6a970*/  IMAD.MOV.U32 R12, RZ, RZ, R11 ;  /* 0x000000ffff0c7224 */ /* 0x000fe400078e000b */
[----:B------:R-:W-:Y:S02]  /*6a980*/  IMAD.MOV.U32 R16, RZ, RZ, R10 ;  /* 0x000000ffff107224 */ /* 0x000fe400078e000a */
[----:B------:R0:W-:Y:S02]  /*6a990*/  STL.64 [R1+0x7a8], R10 ;  /* 0x0007a80a01007387 */ /* 0x0001e40000100a00 */
[----:B------:R-:W-:Y:S02]  /*6a9a0*/  IMAD.MOV.U32 R20, RZ, RZ, R9 ;  /* 0x000000ffff147224 */ /* 0x000fe400078e0009 */
[----:B------:R-:W-:Y:S01]  /*6a9b0*/  IMAD.MOV.U32 R0, RZ, RZ, R8 ;  /* 0x000000ffff007224 */ /* 0x000fe200078e0008 */
[----:B0-----:R-:W2:Y:S01]  /*6a9c0*/  LDL.LU.64 R10, [R1+0x22a8] ;  /* 0x0022a800010a7983 */ /* 0x001ea20000300a00 */
[----:B------:R-:W2:Y:S03]  /*6a9d0*/  LDL.LU.64 R8, [R1+0x22a0] ;  /* 0x0022a00001087983 */ /* 0x000ea60000300a00 */
[----:B------:R-:W-:Y:S02]  /*6a9e0*/  STL [R1+0x1cdc], R0 ;  /* 0x001cdc0001007387 */ /* 0x000fe40000100800 */
[----:B------:R-:W-:Y:S01]  /*6a9f0*/  STL [R1+0x1cd8], R20 ;  /* 0x001cd81401007387 */ /* 0x000fe20000100800 */
[----:B----4-:R-:W-:Y:S01]  /*6aa00*/  STL.64 [R1+0x2278], R22 ;  /* 0x0022781601007387 */ /* 0x010fe20000100a00 */
[----:B------:R0:W-:Y:S02]  /*6aa10*/  STL [R1+0x1cd4], R16 ;  /* 0x001cd41001007387 */ /* 0x0001e40000100800 */
[----:B------:R-:W-:Y:S01]  /*6aa20*/  STL [R1+0x1cd0], R12 ;  /* 0x001cd00c01007387 */ /* 0x000fe20000100800 */
[----:B--2---:R-:W-:Y:S01]  /*6aa30*/  HMMA.16816.F32 R8, R4, R26, R8 ;  /* 0x0000001a0408723c */ /* 0x004fe20000001808 */
[----:B0-----:R-:W-:Y:S11]  /*6aa40*/  IMAD.MOV.U32 R16, RZ, RZ, R27 ;  /* 0x000000ffff107224 */ /* 0x001ff600078e001b */
[----:B------:R-:W-:Y:S11]  /*6aa50*/  @!UPT UIADD3 URZ, URZ, URZ, URZ ;  /* 0x0000003f3f3ff290 */ /* 0x000ff6000fffe03f */
[----:B------:R-:W-:Y:S01]  /*6aa60*/  STL.64 [R1+0x790], R8 ;  /* 0x0007900801007387 */ /* 0x000fe20000100a00 */
[----:B------:R-:W-:Y:S02]  /*6aa70*/  STL.64 [R1+0x798], R10 ;  /* 0x0007980a01007387 */ /* 0x000fe40000100a00 */
[----:B------:R-:W2:Y:S02]  /*6aa80*/  LDL R27, [R1+0x1bc4] ;  /* 0x001bc400011b7983 */ /* 0x000ea40000100800 */
[----:B--2---:R0:W-:Y:S01]  /*6aa90*/  STL [R1+0x2210], R27 ;  /* 0x0022101b01007387 */ /* 0x0041e20000100800 */
[----:B------:R-:W2:Y:S03]  /*6aaa0*/  LDL R26, [R1+0x68] ;  /* 0x00006800011a7983 */ /* 0x000ea60000100800 */
[----:B0-----:R-:W2:Y:S01]  /*6aab0*/  LDL R27, [R1+0x6c] ;  /* 0x00006c00011b7983 */ /* 0x001ea20000100800 */
[----:B------:R-:W-:-:S02]  /*6aac0*/  IMAD.MOV.U32 R2, RZ, RZ, R8 ;  /* 0x000000ffff027224 */ /* 0x000fc400078e0008 */
[----:B---3--:R-:W-:Y:S02]  /*6aad0*/  IMAD.MOV.U32 R9, RZ, RZ, R14 ;  /* 0x000000ffff097224 */ /* 0x008fe400078e000e */
[----:B------:R-:W-:Y:S02]  /*6aae0*/  IMAD.MOV.U32 R10, RZ, RZ, R15 ;  /* 0x000000ffff0a7224 */ /* 0x000fe400078e000f */
[----:B------:R-:W-:Y:S01]  /*6aaf0*/  IMAD.MOV.U32 R11, RZ, RZ, R3 ;  /* 0x000000ffff0b7224 */ /* 0x000fe200078e0003 */
[----:B--2---:R0:W-:Y:S01]  /*6ab00*/  STL.64 [R1+0x2228], R26 ;  /* 0x0022281a01007387 */ /* 0x0041e20000100a00 */
[----:B------:R-:W2:Y:S02]  /*6ab10*/  LDL.LU R8, [R1+0x4e0] ;  /* 0x0004e00001087983 */ /* 0x000ea40000300800 */
[----:B------:R-:W3:Y:S02]  /*6ab20*/  LDL.LU R14, [R1+0x229c] ;  /* 0x00229c00010e7983 */ /* 0x000ee40000300800 */
[----:B------:R-:W4:Y:S01]  /*6ab30*/  LDL.LU R15, [R1+0x2298] ;  /* 0x00229800010f7983 */ /* 0x000f220000300800 */
[----:B------:R-:W2:Y:S01]  /*6ab40*/  LDL.LU R3, [R1+0x2294] ;  /* 0x0022940001037983 */ /* 0x000ea20000300800 */
[----:B------:R-:W2:Y:S03]  /*6ab50*/  LDL.64 R22, [R1+0xa8] ;  /* 0x0000a80001167983 */ /* 0x000ea60000100a00 */
[----:B0-----:R-:W2:Y:S04]  /*6ab60*/  LDL.64 R26, [R1+0x78] ;  /* 0x00007800011a7983 */ /* 0x001ea80000100a00 */
[----:B--2---:R0:W-:Y:S04]  /*6ab70*/  STL.64 [R1+0x2240], R26 ;  /* 0x0022401a01007387 */ /* 0x0041e80000100a00 */
[----:B0-----:R-:W2:Y:S04]  /*6ab80*/  LDL R26, [R1+0x88] ;  /* 0x00008800011a7983 */ /* 0x001ea80000100800 */
[----:B------:R-:W2:Y:S04]  /*6ab90*/  LDL R27, [R1+0x8c] ;  /* 0x00008c00011b7983 */ /* 0x000ea80000100800 */
[----:B--2---:R-:W-:Y:S01]  /*6aba0*/  STL.64 [R1+0x2258], R26 ;  /* 0x0022581a01007387 */ /* 0x004fe20000100a00 */
[----:B------:R-:W-:Y:S02]  /*6abb0*/  STL.64 [R1+0x2220], R10 ;  /* 0x0022200a01007387 */ /* 0x000fe40000100a00 */
[----:B------:R0:W-:Y:S02]  /*6abc0*/  STL.64 [R1+0x2218], R8 ;  /* 0x0022180801007387 */ /* 0x0001e40000100a00 */
[----:B0-----:R-:W2:Y:S01]  /*6abd0*/  LDL.LU R8, [R1+0x310] ;  /* 0x0003100001087983 */ /* 0x001ea20000300800 */
[----:B------:R-:W2:Y:S02]  /*6abe0*/  LDL.LU R9, [R1+0x314] ;  /* 0x0003140001097983 */ /* 0x000ea40000300800 */
[----:B------:R-:W2:Y:S02]  /*6abf0*/  LDL.LU R10, [R1+0x318] ;  /* 0x00031800010a7983 */ /* 0x000ea40000300800 */
[----:B------:R-:W2:Y:S01]  /*6ac00*/  LDL.LU R11, [R1+0x31c] ;  /* 0x00031c00010b7983 */ /* 0x000ea20000300800 */
[----:B------:R-:W2:Y:S04]  /*6ac10*/  LDL R26, [R1+0x98] ;  /* 0x00009800011a7983 */ /* 0x000ea80000100800 */
[----:B------:R-:W2:Y:S04]  /*6ac20*/  LDL R27, [R1+0x9c] ;  /* 0x00009c00011b7983 */ /* 0x000ea80000100800 */
[----:B--2---:R0:W-:Y:S01]  /*6ac30*/  STL.64 [R1+0x2270], R26 ;  /* 0x0022701a01007387 */ /* 0x0041e20000100a00 */
[----:B------:R-:W2:Y:S02]  /*6ac40*/  LDL.LU R24, [R1+0x350] ;  /* 0x0003500001187983 */ /* 0x000ea40000300800 */
[----:B------:R-:W2:Y:S01]  /*6ac50*/  LDL.LU R25, [R1+0x354] ;  /* 0x0003540001197983 */ /* 0x000ea20000300800 */
[----:B0-----:R-:W2:Y:S01]  /*6ac60*/  LDL.LU R26, [R1+0x358] ;  /* 0x00035800011a7983 */ /* 0x001ea20000300800 */
[----:B------:R-:W2:Y:S02]  /*6ac70*/  LDL.LU R27, [R1+0x35c] ;  /* 0x00035c00011b7983 */ /* 0x000ea40000300800 */
[----:B------:R-:W-:Y:S02]  /*6ac80*/  STL.64 [R1+0x2238], R10 ;  /* 0x0022380a01007387 */ /* 0x000fe40000100a00 */
[----:B------:R0:W-:Y:S02]  /*6ac90*/  STL.64 [R1+0x2230], R8 ;  /* 0x0022300801007387 */ /* 0x0001e40000100a00 */
[----:B0-----:R-:W2:Y:S01]  /*6aca0*/  LDL.LU R8, [R1+0x320] ;  /* 0x0003200001087983 */ /* 0x001ea20000300800 */
[----:B----4-:R-:W-:-:S02]  /*6acb0*/  IMAD.MOV.U32 R10, RZ, RZ, R15 ;  /* 0x000000ffff0a7224 */ /* 0x010fc400078e000f */
[----:B---3--:R-:W-:Y:S02]  /*6acc0*/  IMAD.MOV.U32 R11, RZ, RZ, R14 ;  /* 0x000000ffff0b7224 */ /* 0x008fe400078e000e */
[----:B------:R-:W-:Y:S02]  /*6acd0*/  IMAD.MOV.U32 R9, RZ, RZ, R3 ;  /* 0x000000ffff097224 */ /* 0x000fe400078e0003 */
[----:B------:R-:W3:Y:S01]  /*6ace0*/  LDL.LU R3, [R1+0x2290] ;  /* 0x0022900001037983 */ /* 0x000ee20000300800 */
[----:B------:R-:W4:Y:S02]  /*6acf0*/  LDL.LU R15, [R1+0x228c] ;  /* 0x00228c00010f7983 */ /* 0x000f240000300800 */
[----:B------:R-:W3:Y:S02]  /*6ad00*/  LDL.LU R14, [R1+0x2288] ;  /* 0x00228800010e7983 */ /* 0x000ee40000300800 */
[----:B------:R-:W-:Y:S01]  /*6ad10*/  STL.64 [R1+0x2250], R10 ;  /* 0x0022500a01007387 */ /* 0x000fe20000100a00 */
[----:B--2---:R0:W-:Y:S04]  /*6ad20*/  STL.64 [R1+0x2248], R8 ;  /* 0x0022480801007387 */ /* 0x0041e80000100a00 */
[----:B0-----:R-:W2:Y:S01]  /*6ad30*/  LDL.LU R8, [R1+0x330] ;  /* 0x0003300001087983 */ /* 0x001ea20000300800 */
[----:B------:R-:W2:Y:S02]  /*6ad40*/  LDL.LU R9, [R1+0x334] ;  /* 0x0003340001097983 */ /* 0x000ea40000300800 */
[----:B------:R-:W2:Y:S02]  /*6ad50*/  LDL.LU R10, [R1+0x338] ;  /* 0x00033800010a7983 */ /* 0x000ea40000300800 */
[----:B------:R-:W2:Y:S01]  /*6ad60*/  LDL.LU R11, [R1+0x33c] ;  /* 0x00033c00010b7983 */ /* 0x000ea20000300800 */
[----:B------:R-:W-:Y:S01]  /*6ad70*/  HMMA.16816.F32 R24, R4, R22, R24 ;  /* 0x000000160418723c */ /* 0x000fe20000001818 */
[----:B------:R-:W-:Y:S11]  /*6ad80*/  IMAD.MOV.U32 R12, RZ, RZ, R23 ;  /* 0x000000ffff0c7224 */ /* 0x000ff600078e0017 */
[----:B------:R-:W-:Y:S11]  /*6ad90*/  @!UPT UIADD3 URZ, URZ, URZ, URZ ;  /* 0x0000003f3f3ff290 */ /* 0x000ff6000fffe03f */
[----:B------:R-:W-:Y:S01]  /*6ada0*/  @!UPT UIADD3 URZ, URZ, URZ, URZ ;  /* 0x0000003f3f3ff290 */ /* 0x000fe2000fffe03f */
[----:B------:R-:W-:Y:S02]  /*6adb0*/  IMAD.MOV.U32 R13, RZ, RZ, R27 ;  /* 0x000000ffff0d7224 */ /* 0x000fe400078e001b */
[----:B------:R-:W-:Y:S01]  /*6adc0*/  IMAD.MOV.U32 R17, RZ, RZ, R26 ;  /* 0x000000ffff117224 */ /* 0x000fe200078e001a */
[----:B--2---:R4:W-:Y:S01]  /*6add0*/  STL.64 [R1+0x2268], R10 ;  /* 0x0022680a01007387 */ /* 0x0049e20000100a00 */
[----:B------:R0:W-:Y:S02]  /*6ade0*/  STL.64 [R1+0x2260], R8 ;  /* 0x0022600801007387 */ /* 0x0001e40000100a00 */
[----:B----4-:R-:W-:Y:S01]  /*6adf0*/  IMAD.MOV.U32 R10, RZ, RZ, R15 ;  /* 0x000000ffff0a7224 */ /* 0x010fe200078e000f */
[----:B0-----:R-:W2:Y:S01]  /*6ae00*/  LDL.LU R8, [R1+0x340] ;  /* 0x0003400001087983 */ /* 0x001ea20000300800 */
[----:B---3--:R-:W-:Y:S02]  /*6ae10*/  IMAD.MOV.U32 R9, RZ, RZ, R14 ;  /* 0x000000ffff097224 */ /* 0x008fe400078e000e */
[----:B------:R-:W3:Y:S02]  /*6ae20*/  LDL.LU R14, [R1+0x2284] ;  /* 0x00228400010e7983 */ /* 0x000ee40000300800 */
[----:B------:R-:W3:Y:S01]  /*6ae30*/  LDL.LU R15, [R1+0x2280] ;  /* 0x00228000010f7983 */ /* 0x000ee20000300800 */
[----:B------:R-:W-:Y:S01]  /*6ae40*/  STL [R1+0x1ce0], R2 ;  /* 0x001ce00201007387 */ /* 0x000fe20000100800 */
[----:B------:R-:W4:Y:S02]  /*6ae50*/  LDL.LU.64 R22, [R1+0x2278] ;  /* 0x0022780001167983 */ /* 0x000f240000300a00 */
[----:B------:R-:W-:Y:S02]  /*6ae60*/  STL.64 [R1+0x780], R24 ;  /* 0x0007801801007387 */ /* 0x000fe40000100a00 */
[----:B------:R0:W-:Y:S02]  /*6ae70*/  STL.64 [R1+0x788], R26 ;  /* 0x0007881a01007387 */ /* 0x0001e40000100a00 */
[----:B0-----:R-:W2:Y:S01]  /*6ae80*/  LDL.LU.64 R26, [R1+0x2270] ;  /* 0x00227000011a7983 */ /* 0x001ea20000300a00 */
[----:B------:R-:W-:-:S02]  /*6ae90*/  IMAD.MOV.U32 R11, RZ, RZ, R3 ;  /* 0x000000ffff0b7224 */ /* 0x000fc400078e0003 */
[----:B------:R-:W-:Y:S02]  /*6aea0*/  IMAD.MOV.U32 R21, RZ, RZ, R25 ;  /* 0x000000ffff157224 */ /* 0x000fe400078e0019 */
[----:B------:R-:W-:-:S05]  /*6aeb0*/  IMAD.MOV.U32 R3, RZ, RZ, R24 ;  /* 0x000000ffff037224 */ /* 0x000fca00078e0018 */
[----:B------:R-:W-:Y:S01]  /*6aec0*/  STL [R1+0x1cf0], R3 ;  /* 0x001cf00301007387 */ /* 0x000fe20000100800 */
[----:B------:R-:W-:Y:S03]  /*6aed0*/  STL [R1+0x1cec], R21 ;  /* 0x001cec1501007387 */ /* 0x000fe60000100800 */
[----:B----4-:R0:W-:Y:S04]  /*6aee0*/  STL.64 [R1+0x21e8], R22 ;  /* 0x0021e81601007387 */ /* 0x0101e80000100a00 */
[----:B0-----:R-:W4:Y:S01]  /*6aef0*/  LDL.64 R22, [R1+0x58] ;  /* 0x0000580001167983 */ /* 0x001f220000100a00 */
[----:B--2---:R-:W-:Y:S01]  /*6af00*/  HMMA.16816.F32 R24, R4, R26, R8 ;  /* 0x0000001a0418723c */ /* 0x004fe20000001808 */
[----:B------:R-:W-:Y:S02]  /*6af10*/  STL [R1+0x1ce8], R17 ;  /* 0x001ce81101007387 */ /* 0x000fe40000100800 */
[----:B------:R-:W-:Y:S01]  /*6af20*/  STL [R1+0x1ce4], R13 ;  /* 0x001ce40d01007387 */ /* 0x000fe20000100800 */
[----:B---3--:R-:W-:Y:S02]  /*6af30*/  STL.64 [R1+0x2190], R14 ;  /* 0x0021900e01007387 */ /* 0x008fe40000100a00 */
[----:B------:R0:W-:Y:S02]  /*6af40*/  STL [R1+0x2188], R12 ;  /* 0x0021880c01007387 */ /* 0x0001e40000100800 */
[----:B0-----:R-:W4:Y:S01]  /*6af50*/  LDL.LU R12, [R1+0x4f0] ;  /* 0x0004f000010c7983 */ /* 0x001f220000300800 */
[----:B------:R-:W4:Y:S02]  /*6af60*/  LDL.LU R13, [R1+0x4f4] ;  /* 0x0004f400010d7983 */ /* 0x000f240000300800 */
[----:B------:R-:W2:Y:S02]  /*6af70*/  LDL.LU.64 R10, [R1+0x2268] ;  /* 0x00226800010a7983 */ /* 0x000ea40000300a00 */
[----:B------:R-:W2:Y:S10]  /*6af80*/  LDL.LU.64 R8, [R1+0x2260] ;  /* 0x0022600001087983 */ /* 0x000eb40000300a00 */
[----:B------:R-:W-:Y:S01]  /*6af90*/  STL.64 [R1+0x770], R24 ;  /* 0x0007701801007387 */ /* 0x000fe20000100a00 */
[----:B------:R0:W-:Y:S03]  /*6afa0*/  STL.64 [R1+0x778], R26 ;  /* 0x0007781a01007387 */ /* 0x0001e60000100a00 */
[----:B0-----:R-:W2:Y:S01]  /*6afb0*/  LDL.LU.64 R26, [R1+0x2258] ;  /* 0x00225800011a7983 */ /* 0x001ea20000300a00 */
[----:B------:R-:W-:-:S02]  /*6afc0*/  IMAD.MOV.U32 R15, RZ, RZ, R28 ;  /* 0x000000ffff0f7224 */ /* 0x000fc400078e001c */
[----:B------:R-:W-:-:S05]  /*6afd0*/  IMAD.MOV.U32 R28, RZ, RZ, R24 ;  /* 0x000000ffff1c7224 */ /* 0x000fca00078e0018 */
[----:B------:R-:W-:Y:S01]  /*6afe0*/  STL [R1+0x1cf4], R28 ;  /* 0x001cf41c01007387 */ /* 0x000fe20000100800 */
[----:B--2---:R-:W-:Y:S03]  /*6aff0*/  HMMA.16816.F32 R24, R4, R26, R8 ;  /* 0x0000001a0418723c */ /* 0x004fe60000001808 */
[----:B------:R-:W2:Y:S01]  /*6b000*/  LDL.LU.64 R10, [R1+0x2250] ;  /* 0x00225000010a7983 */ /* 0x000ea20000300a00 */
[----:B------:R-:W2:Y:S11]  /*6b010*/  LDL.LU.64 R8, [R1+0x2248] ;  /* 0x0022480001087983 */ /* 0x000eb60000300a00 */
[----:B------:R-:W-:Y:S08]  /*6b020*/  @!UPT UIADD3 URZ, URZ, URZ, URZ ;  /* 0x0000003f3f3ff290 */ /* 0x000ff0000fffe03f */
[----:B------:R-:W-:Y:S01]  /*6b030*/  STL.64 [R1+0x760], R24 ;  /* 0x0007601801007387 */ /* 0x000fe20000100a00 */
[----:B------:R0:W-:Y:S03]  /*6b040*/  STL.64 [R1+0x768], R26 ;  /* 0x0007681a01007387 */ /* 0x0001e60000100a00 */
[----:B0-----:R-:W2:Y:S01]  /*6b050*/  LDL.LU.64 R26, [R1+0x2240] ;  /* 0x00224000011a7983 */ /* 0x001ea20000300a00 */
[----:B------:R-:W-:Y:S02]  /*6b060*/  IMAD.MOV.U32 R14, RZ, RZ, R29 ;  /* 0x000000ffff0e7224 */ /* 0x000fe400078e001d */
[----:B------:R-:W-:-:S05]  /*6b070*/  IMAD.MOV.U32 R29, RZ, RZ, R24 ;  /* 0x000000ffff1d7224 */ /* 0x000fca00078e0018 */
[----:B------:R0:W-:Y:S01]  /*6b080*/  STL [R1+0x1cf8], R29 ;  /* 0x001cf81d01007387 */ /* 0x0001e20000100800 */
[C---:B--2---:R-:W-:Y:S01]  /*6b090*/  HMMA.16816.F32 R8, R4.reuse, R26, R8 ;  /* 0x0000001a0408723c */ /* 0x044fe20000001808 */
[----:B0-----:R-:W-:Y:S11]  /*6b0a0*/  IMAD.MOV.U32 R29, RZ, RZ, R27 ;  /* 0x000000ffff1d7224 */ /* 0x001ff600078e001b */
        /* <DEDUP_REMOVED lines=12> */
[----:B0-----:R-:W3:Y:S04]  /*6b170*/  LDL.LU R27, [R1+0x2210] ;  /* 0x00221000011b7983 */ /* 0x001ee80000300800 */
[----:B---3--:R-:W0:Y:S04]  /*6b180*/  LDSM.16.MT88.4 R24, [R27+0x23800] ;  /* 0x023800001b18783b */ /* 0x008e280000004200 */
[----:B0-----:R0:W-:Y:S01]  /*6b190*/  STL.64 [R1+0x2078], R26 ;  /* 0x0020781a01007387 */ /* 0x0011e20000100a00 */
[----:B------:R-:W-:Y:S03]  /*6b1a0*/  STL.64 [R1+0x2070], R24 ;  /* 0x0020701801007387 */ /* 0x000fe60000100a00 */
[----:B0-----:R-:W2:Y:S04]  /*6b1b0*/  LDL R26, [R1+0x48] ;  /* 0x00004800011a7983 */ /* 0x001ea80000100800 */
[----:B------:R-:W2:Y:S01]  /*6b1c0*/  LDL R27, [R1+0x4c] ;  /* 0x00004c00011b7983 */ /* 0x000ea20000100800 */
[C---:B----4-:R-:W-:Y:S11]  /*6b1d0*/  HMMA.16816.F32 R12, R4.reuse, R22, R12 ;  /* 0x00000016040c723c */ /* 0x050ff6000000180c */
[----:B------:R-:W-:Y:S11]  /*6b1e0*/  @!UPT UIADD3 URZ, URZ, URZ, URZ ;  /* 0x0000003f3f3ff290 */ /* 0x000ff6000fffe03f */
[----:B------:R-:W-:Y:S01]  /*6b1f0*/  @!UPT UIADD3 URZ, URZ, URZ, URZ ;  /* 0x0000003f3f3ff290 */ /* 0x000fe2000fffe03f */
[----:B------:R0:W-:Y:S01]  /*6b200*/  STL.64 [R1+0x7b0], R12 ;  /* 0x0007b00c01007387 */ /* 0x0001e20000100a00 */
[----:B------:R1:W-:Y:S03]  /*6b210*/  STL.64 [R1+0x7b8], R14 ;  /* 0x0007b80e01007387 */ /* 0x0003e60000100a00 */
[----:B0-----:R-:W3:Y:S01]  /*6b220*/  LDL.LU R12, [R1+0x470] ;  /* 0x00047000010c7983 */ /* 0x001ee20000300800 */
[----:B--2---:R-:W-:Y:S11]  /*6b230*/  HMMA.16816.F32 R8, R4, R26, R8 ;  /* 0x0000001a0408723c */ /* 0x004ff60000001808 */
[----:B------:R-:W-:Y:S11]  /*6b240*/  @!UPT UIADD3 URZ, URZ, URZ, URZ ;  /* 0x0000003f3f3ff290 */ /* 0x000ff6000fffe03f */
[----:B------:R-:W-:Y:S01]  /*6b250*/  @!UPT UIADD3 URZ, URZ, URZ, URZ ;  /* 0x0000003f3f3ff290 */ /* 0x000fe2000fffe03f */
[----:B------:R-:W-:Y:S01]  /*6b260*/  STL.64 [R1+0x610], R8 ;  /* 0x0006100801007387 */ /* 0x000fe20000100a00 */
[----:B------:R-:W-:Y:S02]  /*6b270*/  STL.64 [R1+0x618], R10 ;  /* 0x0006180a01007387 */ /* 0x000fe40000100a00 */
[----:B------:R-:W3:Y:S02]  /*6b280*/  LDL.LU R13, [R1+0x474] ;  /* 0x00047400010d7983 */ /* 0x000ee40000300800 */
[----:B-1----:R-:W2:Y:S01]  /*6b290*/  LDL.LU R14, [R1+0x478] ;  /* 0x00047800010e7983 */ /* 0x002ea20000300800 */
[----:B------:R-:W2:Y:S04]  /*6b2a0*/  LDL.LU R15, [R1+0x47c] ;  /* 0x00047c00010f7983 */ /* 0x000ea80000300800 */
        /* <DEDUP_REMOVED lines=10> */
[----:B0-----:R-:W2:Y:S04]  /*6b350*/  LDL R14, [R1+0x8] ;  /* 0x00000800010e7983 */ /* 0x001ea80000100800 */
[----:B------:R-:W2:Y:S01]  /*6b360*/  LDL R15, [R1+0xc] ;  /* 0x00000c00010f7983 */ /* 0x000ea20000100800 */
[----:B------:R-:W3:Y:S02]  /*6b370*/  LDL.LU R20, [R1+0x4c0] ;  /* 0x0004c00001147983 */ /* 0x000ee40000300800 */
[----:B------:R-:W3:Y:S02]  /*6b380*/  LDL.LU R21, [R1+0x4c4] ;  /* 0x0004c40001157983 */ /* 0x000ee40000300800 */
[----:B------:R-:W4:Y:S01]  /*6b390*/  LDL.LU R22, [R1+0x4c8] ;  /* 0x0004c80001167983 */ /* 0x000f220000300800 */
[----:B------:R-:W4:Y:S04]  /*6b3a0*/  LDL.LU R23, [R1+0x4cc] ;  /* 0x0004cc0001177983 */ /* 0x000f280000300800 */
[----:B----4-:R0:W-:Y:S01]  /*6b3b0*/  STL.64 [R1+0x21f8], R22 ;  /* 0x0021f81601007387 */ /* 0x0101e20000100a00 */
[----:B---3--:R-:W-:Y:S03]  /*6b3c0*/  STL.64 [R1+0x21f0], R20 ;  /* 0x0021f01401007387 */ /* 0x008fe60000100a00 */
[----:B0-----:R-:W3:Y:S01]  /*6b3d0*/  LDL.64 R22, [R1+0x38] ;  /* 0x0000380001167983 */ /* 0x001ee20000100a00 */
[----:B--2---:R0:W-:Y:S03]  /*6b3e0*/  STL.64 [R1+0x21c8], R14 ;  /* 0x0021c80e01007387 */ /* 0x0041e60000100a00 */
[----:B0-----:R-:W2:Y:S04]  /*6b3f0*/  LDL.64 R14, [R1+0x18] ;  /* 0x00001800010e7983 */ /* 0x001ea80000100a00 */
[----:B--2---:R0:W-:Y:S04]  /*6b400*/  STL.64 [R1+0x21e0], R14 ;  /* 0x0021e00e01007387 */ /* 0x0041e80000100a00 */
[----:B0-----:R-:W2:Y:S04]  /*6b410*/  LDL.64 R14, [R1+0x28] ;  /* 0x00002800010e7983 */ /* 0x001ea80000100a00 */
[----:B--2---:R0:W-:Y:S01]  /*6b420*/  STL.64 [R1+0x2200], R14 ;  /* 0x0022000e01007387 */ /* 0x0041e20000100a00 */
[----:B------:R-:W3:Y:S02]  /*6b430*/  LDL.LU R12, [R1+0x4d0] ;  /* 0x0004d000010c7983 */ /* 0x000ee40000300800 */
[----:B------:R-:W3:Y:S01]  /*6b440*/  LDL.LU R13, [R1+0x4d4] ;  /* 0x0004d400010d7983 */ /* 0x000ee20000300800 */
[----:B0-----:R-:W3:Y:S01]  /*6b450*/  LDL.LU R14, [R1+0x4d8] ;  /* 0x0004d800010e7983 */ /* 0x001ee20000300800 */
[----:B------:R-:W3:Y:S02]  /*6b460*/  LDL.LU R15, [R1+0x4dc] ;  /* 0x0004dc00010f7983 */ /* 0x000ee40000300800 */
[----:B------:R-:W2:Y:S02]  /*6b470*/  LDL.LU R8, [R1+0x300] ;  /* 0x0003000001087983 */ /* 0x000ea40000300800 */
[----:B------:R-:W2:Y:S01]  /*6b480*/  LDL.LU R9, [R1+0x304] ;  /* 0x0003040001097983 */ /* 0x000ea20000300800 */
[----:B------:R-:W4:Y:S01]  /*6b490*/  LDL.LU R10, [R1+0x308] ;  /* 0x00030800010a7983 */ /* 0x000f220000300800 */
[----:B------:R-:W4:Y:S03]  /*6b4a0*/  LDL.LU R11, [R1+0x30c] ;  /* 0x00030c00010b7983 */ /* 0x000f260000300800 */
[----:B----4-:R-:W-:Y:S01]  /*6b4b0*/  STL.64 [R1+0x21c0], R10 ;  /* 0x0021c00a01007387 */ /* 0x010fe20000100a00 */
[----:B--2---:R0:W-:Y:S03]  /*6b4c0*/  STL.64 [R1+0x21b8], R8 ;  /* 0x0021b80801007387 */ /* 0x0041e60000100a00 */
[----:B0-----:R-:W2:Y:S01]  /*6b4d0*/  LDL.LU R8, [R1+0x490] ;  /* 0x0004900001087983 */ /* 0x001ea20000300800 */
[----:B------:R-:W2:Y:S02]  /*6b4e0*/  LDL.LU R9, [R1+0x494] ;  /* 0x0004940001097983 */ /* 0x000ea40000300800 */
[----:B------:R-:W4:Y:S02]  /*6b4f0*/  LDL.LU R10, [R1+0x498] ;  /* 0x00049800010a7983 */ /* 0x000f240000300800 */
[----:B------:R-:W4:Y:S01]  /*6b500*/  LDL.LU R11, [R1+0x49c] ;  /* 0x00049c00010b7983 */ /* 0x000f220000300800 */
[----:B---3--:R-:W-:Y:S01]  /*6b510*/  HMMA.16816.F32 R12, R4, R22, R12 ;  /* 0x00000016040c723c */ /* 0x008fe2000000180c */
        /* <DEDUP_REMOVED lines=9> */
[----:B------:R-:W3:Y:S02]  /*6b5b0*/  LDL.LU R25, [R1+0x454] ;  /* 0x0004540001197983 */ /* 0x000ee40000300800 */
[----:B------:R-:W4:Y:S02]  /*6b5c0*/  LDL.LU R26, [R1+0x458] ;  /* 0x00045800011a7983 */ /* 0x000f240000300800 */
[----:B------:R-:W4:Y:S01]  /*6b5d0*/  LDL.LU R27, [R1+0x45c] ;  /* 0x00045c00011b7983 */ /* 0x000f220000300800 */
[----:B------:R-:W2:Y:S01]  /*6b5e0*/  LDL R17, [R1+0x1bc0] ;  /* 0x001bc00001117983 */ /* 0x000ea20000100800 */
[----:B------:R-:W-:-:S02]  /*6b5f0*/  IMAD.MOV.U32 R2, RZ, RZ, R22 ;  /* 0x000000ffff027224 */ /* 0x000fc400078e0016 */
[----:B------:R-:W-:Y:S01]  /*6b600*/  IMAD.MOV.U32 R0, RZ, RZ, R23 ;  /* 0x000000ffff007224 */ /* 0x000fe200078e0017 */
[----:B----4-:R0:W-:Y:S01]  /*6b610*/  STL.64 [R1+0x2168], R26 ;  /* 0x0021681a01007387 */ /* 0x0101e20000100a00 */
[----:B---3--:R-:W-:Y:S02]  /*6b620*/  STL.64 [R1+0x2160], R24 ;  /* 0x0021601801007387 */ /* 0x008fe40000100a00 */
[----:B0-----:R-:W-:Y:S02]  /*6b630*/  IMAD.MOV.U32 R26, RZ, RZ, R18 ;  /* 0x000000ffff1a7224 */ /* 0x001fe400078e0012 */
[----:B------:R-:W-:Y:S01]  /*6b640*/  IMAD.MOV.U32 R27, RZ, RZ, R19 ;  /* 0x000000ffff1b7224 */ /* 0x000fe200078e0013 */
[----:B------:R-:W3:Y:S01]  /*6b650*/  LDL.LU R18, [R1+0x220c] ;  /* 0x00220c0001127983 */ /* 0x000ee20000300800 */
[----:B------:R-:W3:Y:S02]  /*6b660*/  LDL.LU R19, [R1+0x2208] ;  /* 0x0022080001137983 */ /* 0x000ee40000300800 */
[----:B------:R-:W-:Y:S02]  /*6b670*/  STL.64 [R1+0x600], R12 ;  /* 0x0006000c01007387 */ /* 0x000fe40000100a00 */
[----:B------:R0:W-:Y:S02]  /*6b680*/  STL.64 [R1+0x608], R14 ;  /* 0x0006080e01007387 */ /* 0x0001e40000100a00 */
[----:B0-----:R-:W4:Y:S01]  /*6b690*/  LDL.LU.64 R14, [R1+0x2200] ;  /* 0x00220000010e7983 */ /* 0x001f220000300a00 */
[----:B------:R-:W4:Y:S02]  /*6b6a0*/  LDL.LU.64 R22, [R1+0x21f8] ;  /* 0x0021f80001167983 */ /* 0x000f240000300a00 */
[----:B------:R-:W4:Y:S02]  /*6b6b0*/  LDL.LU.64 R20, [R1+0x21f0] ;  /* 0x0021f00001147983 */ /* 0x000f240000300a00 */
[C---:B----4-:R-:W-:Y:S01]  /*6b6c0*/  HMMA.16816.F32 R20, R4.reuse, R14, R20 ;  /* 0x0000000e0414723c */ /* 0x050fe20000001814 */
[----:B------:R-:W-:Y:S11]  /*6b6d0*/  IMAD.MOV.U32 R3, RZ, RZ, R15 ;  /* 0x000000ffff037224 */ /* 0x000ff600078e000f */
[----:B------:R-:W-:Y:S11]  /*6b6e0*/  @!UPT UIADD3 URZ, URZ, URZ, URZ ;  /* 0x0000003f3f3ff290 */ /* 0x000ff6000fffe03f */
[----:B------:R0:W-:Y:S01]  /*6b6f0*/  STL.64 [R1+0x5f0], R20 ;  /* 0x0005f01401007387 */ /* 0x0001e20000100a00 */
[----:B------:R1:W-:Y:S02]  /*6b700*/  STL.64 [R1+0x5f8], R22 ;  /* 0x0005f81601007387 */ /* 0x0003e40000100a00 */
[----:B0-----:R-:W-:Y:S01]  /*6b710*/  IMAD.MOV.U32 R20, RZ, RZ, R14 ;  /* 0x000000ffff147224 */ /* 0x001fe200078e000e */
[----:B-1----:R-:W4:Y:S01]  /*6b720*/  LDL.LU.64 R22, [R1+0x21e8] ;  /* 0x0021e80001167983 */ /* 0x002f220000300a00 */
        /* <DEDUP_REMOVED lines=23> */
[----:B0-----:R-:W3:Y:S01]  /*6b8a0*/  LDL.LU.64 R14, [R1+0x21a0] ;  /* 0x0021a000010e7983 */ /* 0x001ee20000300a00 */
[----:B------:R-:W3:Y:S02]  /*6b8b0*/  LDL.LU.64 R12, [R1+0x2198] ;  /* 0x00219800010c7983 */ /* 0x000ee40000300a00 */
[----:B------:R-:W-:Y:S02]  /*6b8c0*/  STL.64 [R1+0x2098], R22 ;  /* 0x0020981601007387 */ /* 0x000fe40000100a00 */
[----:B------:R0:W-:Y:S02]  /*6b8d0*/  STL.64 [R1+0x2170], R20 ;  /* 0x0021701401007387 */ /* 0x0001e40000100a00 */
[----:B0-----:R-:W4:Y:S01]  /*6b8e0*/  LDL.LU R20, [R1+0x460] ;  /* 0x0004600001147983 */ /* 0x001f220000300800 */
[----:B------:R-:W4:Y:S02]  /*6b8f0*/  LDL.LU R21, [R1+0x464] ;  /* 0x0004640001157983 */ /* 0x000f240000300800 */
[----:B------:R-:W4:Y:S02]  /*6b900*/  LDL.LU R22, [R1+0x468] ;  /* 0x0004680001167983 */ /* 0x000f240000300800 */
[----:B------:R-:W4:Y:S01]  /*6b910*/  LDL.LU R23, [R1+0x46c] ;  /* 0x00046c0001177983 */ /* 0x000f220000300800 */
[C---:B---3--:R-:W-:Y:S11]  /*6b920*/  HMMA.16816.F32 R12, R4.reuse, R18, R12 ;  /* 0x00000012040c723c */ /* 0x048ff6000000180c */
[----:B------:R-:W-:Y:S11]  /*6b930*/  @!UPT UIADD3 URZ, URZ, URZ, URZ ;  /* 0x0000003f3f3ff290 */ /* 0x000ff6000fffe03f */
[----:B------:R-:W-:Y:S01]  /*6b940*/  @!UPT UIADD3 URZ, URZ, URZ, URZ ;  /* 0x0000003f3f3ff290 */ /* 0x000fe2000fffe03f */
[----:B------:R-:W-:Y:S01]  /*6b950*/  STL.64 [R1+0x340], R12 ;  /* 0x0003400c01007387 */ /* 0x000fe20000100a00 */
[----:B------:R0:W-:Y:S03]  /*6b960*/  STL.64 [R1+0x348], R14 ;  /* 0x0003480e01007387 */ /* 0x0001e60000100a00 */
[----:B0-----:R-:W2:Y:S01]  /*6b970*/  LDL.LU.64 R14, [R1+0x2190] ;  /* 0x00219000010e7983 */ /* 0x001ea20000300a00 */
[----:B------:R-:W3:Y:S02]  /*6b980*/  LDL.LU R12, [R1+0x2188] ;  /* 0x00218800010c7983 */ /* 0x000ee40000300800 */
[----:B------:R0:W-:Y:S02]  /*6b990*/  STL.64 [R1+0x20a0], R18 ;  /* 0x0020a01201007387 */ /* 0x0001e40000100a00 */
[----:B0-----:R-:W4:Y:S01]  /*6b9a0*/  LDL R18, [R1+0xa8] ;  /* 0x0000a80001127983 */ /* 0x001f220000100800 */
[----:B--2---:R-:W-:Y:S03]  /*6b9b0*/  HMMA.16816.F32 R4, R4, R14, R8 ;  /* 0x0000000e0404723c */ /* 0x004fe60000001808 */
[----:B------:R-:W4:Y:S01]  /*6b9c0*/  LDL.LU.64 R10, [R1+0x2180] ;  /* 0x00218000010a7983 */ /* 0x000f220000300a00 */
[----:B------:R-:W4:Y:S02]  /*6b9d0*/  LDL.LU.64 R8, [R1+0x2178] ;  /* 0x0021780001087983 */ /* 0x000f240000300a00 */
[----:B---3--:R-:W-:-:S02]  /*6b9e0*/  IMAD.MOV.U32 R19, RZ, RZ, R12 ;  /* 0x000000ffff137224 */ /* 0x008fc400078e000c */
[----:B------:R0:W-:Y:S01]  /*6b9f0*/  STL.64 [R1+0x2080], R14 ;  /* 0x0020800e01007387 */ /* 0x0001e20000100a00 */
[----:B------:R-:W2:Y:S11]  /*6ba00*/  LDL.LU R12, [R1+0x440] ;  /* 0x00044000010c7983 */ /* 0x000eb60000300800 */
[----:B------:R-:W-:Y:S03]  /*6ba10*/  @!UPT UIADD3 URZ, URZ, URZ, URZ ;  /* 0x0000003f3f3ff290 */ /* 0x000fe6000fffe03f */
[----:B------:R-:W-:Y:S01]  /*6ba20*/  STL.64 [R1+0x330], R4 ;  /* 0x0003300401007387 */ /* 0x000fe20000100a00 */
[----:B------:R-:W-:Y:S02]  /*6ba30*/  STL.64 [R1+0x338], R6 ;  /* 0x0003380601007387 */ /* 0x000fe40000100a00 */
[----:B------:R-:W1:Y:S04]  /*6ba40*/  LDSM.16.MT88.4 R4, [R17+0x23800] ;  /* 0x023800001104783b */ /* 0x000e680000004200 */
[----:B------:R-:W2:Y:S01]  /*6ba50*/  LDL.LU R13, [R1+0x444] ;  /* 0x00044400010d7983 */ /* 0x000ea20000300800 */
[----:B0-----:R-:W2:Y:S01]  /*6ba60*/  LDL.LU R14, [R1+0x448] ;  /* 0x00044800010e7983 */ /* 0x001ea20000300800 */
[----:B------:R-:W2:Y:S03]  /*6ba70*/  LDL.LU R15, [R1+0x44c] ;  /* 0x00044c00010f7983 */ /* 0x000ea60000300800 */
[----:B-1----:R0:W-:Y:S01]  /*6ba80*/  STL.64 [R1+0x1f98], R6 ;  /* 0x001f980601007387 */ /* 0x0021e20000100a00 */
[----:B------:R-:W-:Y:S03]  /*6ba90*/  STL.64 [R1+0x1f90], R4 ;  /* 0x001f900401007387 */ /* 0x000fe60000100a00 */
[----:B0-----:R-:W3:Y:S01]  /*6baa0*/  LDL R6, [R1+0xb8] ;  /* 0x0000b80001067983 */ /* 0x001ee20000100800 */
[----:B----4-:R-:W-:Y:S03]  /*6bab0*/  HMMA.16816.F32 R24, R8, R26, R20 ;  /* 0x0000001a0818723c */ /* 0x010fe60000001814 */
[----:B------:R-:W4:Y:S11]  /*6bac0*/  LDL.LU.64 R20, [R1+0x2170] ;  /* 0x0021700001147983 */ /* 0x000f360000300a00 */
[----:B------:R-:W-:Y:S09]  /*6bad0*/  @!UPT UIADD3 URZ, URZ, URZ, URZ ;  /* 0x0000003f3f3ff290 */ /* 0x000ff2000fffe03f */
[----:B------:R-:W-:Y:S01]  /*6bae0*/  STL.64 [R1+0x720], R24 ;  /* 0x0007201801007387 */ /* 0x000fe20000100a00 */
[----:B------:R0:W-:Y:S03]  /*6baf0*/  STL.64 [R1+0x728], R26 ;  /* 0x0007281a01007387 */ /* 0x0001e60000100a00 */
[----:B0-----:R-:W3:Y:S01]  /*6bb00*/  LDL.LU.64 R26, [R1+0x2168] ;  /* 0x00216800011a7983 */ /* 0x001ee20000300a00 */
[----:B------:R-:W3:Y:S02]  /*6bb10*/  LDL.LU.64 R24, [R1+0x2160] ;  /* 0x0021600001187983 */ /* 0x000ee40000300a00 */
[----:B------:R-:W-:-:S07]  /*6bb20*/  IMAD.MOV.U32 R7, RZ, RZ, R16 ;  /* 0x000000ffff077224 */ /* 0x000fce00078e0010 */
[C---:B---3--:R-:W-:Y:S01]  /*6bb30*/  HMMA.16816.F32 R4, R8.reuse, R6, R24 ;  /* 0x000000060804723c */ /* 0x048fe20000001818 */
[----:B------:R-:W3:Y:S11]  /*6bb40*/  LDL.LU.64 R24, [R1+0x2158] ;  /* 0x0021580001187983 */ /* 0x000ef60000300a00 */
[----:B------:R-:W-:Y:S11]  /*6bb50*/  @!UPT UIADD3 URZ, URZ, URZ, URZ ;  /* 0x0000003f3f3ff290 */ /* 0x000ff6000fffe03f */
[----:B------:R-:W-:Y:S01]  /*6bb60*/  STL.64 [R1+0x710], R4 ;  /* 0x0007100401007387 */ /* 0x000fe20000100a00 */
[----:B------:R2:W-:Y:S02]  /*6bb70*/  STL.64 [R1+0x718], R6 ;  /* 0x0007180601007387 */ /* 0x0005e40000100a00 */
[----:B------:R-:W4:Y:S01]  /*6bb80*/  LDL.LU R16, [R1+0x3a0] ;  /* 0x0003a00001107983 */ /* 0x000f220000300800 */
[----:B--2---:R-:W-:Y:S11]  /*6bb90*/  HMMA.16816.F32 R4, R8, R18, R12 ;  /* 0x000000120804723c */ /* 0x004ff6000000180c */
[----:B------:R-:W-:Y:S11]  /*6bba0*/  @!UPT UIADD3 URZ, URZ, URZ, URZ ;  /* 0x0000003f3f3ff290 */ /* 0x000ff6000fffe03f */
[----:B------:R-:W-:Y:S01]  /*6bbb0*/  @!UPT UIADD3 URZ, URZ, URZ, URZ ;  /* 0x0000003f3f3ff290 */ /* 0x000fe2000fffe03f */
[----:B------:R-:W-:Y:S01]  /*6bbc0*/  STL.64 [R1+0x700], R4 ;  /* 0x0007000401007387 */ /* 0x000fe20000100a00 */
[----:B------:R3:W-:Y:S02]  /*6bbd0*/  STL.64 [R1+0x708], R6 ;  /* 0x0007080601007387 */ /* 0x0007e40000100a00 */
[----:B------:R-:W4:Y:S02]  /*6bbe0*/  LDL.LU R17, [R1+0x3a4] ;  /* 0x0003a40001117983 */ /* 0x000f240000300800 */
[----:B------:R-:W2:Y:S01]  /*6bbf0*/  LDL.LU R18, [R1+0x3a8] ;  /* 0x0003a80001127983 */ /* 0x000ea20000300800 */
[----:B------:R-:W2:Y:S01]  /*6bc00*/  LDL.LU R19, [R1+0x3ac] ;  /* 0x0003ac0001137983 */ /* 0x000ea20000300800 */
[----:B------:R-:W2:Y:S02]  /*6bc10*/  LDL.LU R12, [R1+0x3e0] ;  /* 0x0003e000010c7983 */ /* 0x000ea40000300800 */
[----:B------:R-:W2:Y:S02]  /*6bc20*/  LDL.LU R13, [R1+0x3e4] ;  /* 0x0003e400010d7983 */ /* 0x000ea40000300800 */
[----:B------:R-:W2:Y:S01]  /*6bc30*/  LDL.LU R14, [R1+0x3e8] ;  /* 0x0003e800010e7983 */ /* 0x000ea20000300800 */
[----:B------:R-:W2:Y:S01]  /*6bc40*/  LDL.LU R15, [R1+0x3ec] ;  /* 0x0003ec00010f7983 */ /* 0x000ea20000300800 */
[----:B---3--:R-:W-:-:S02]  /*6bc50*/  IMAD.MOV.U32 R6, RZ, RZ, R25 ;  /* 0x000000ffff067224 */ /* 0x008fc400078e0019 */
[----:B------:R-:W-:Y:S01]  /*6bc60*/  IMAD.MOV.U32 R7, RZ, RZ, R24 ;  /* 0x000000ffff077224 */ /* 0x000fe200078e0018 */
[----:B--2---:R0:W-:Y:S01]  /*6bc70*/  STL.64 [R1+0x2100], R14 ;  /* 0x0021000e01007387 */ /* 0x0041e20000100a00 */
[----:B------:R-:W-:Y:S03]  /*6bc80*/  STL.64 [R1+0x20f8], R12 ;  /* 0x0020f80c01007387 */ /* 0x000fe60000100a00 */
[----:B------:R1:W-:Y:S02]  /*6bc90*/  STL.64 [R1+0x2108], R6 ;  /* 0x0021080601007387 */ /* 0x0003e40000100a00 */
[----:B------:R-:W2:Y:S01]  /*6bca0*/  LDL.LU R24, [R1+0x3f0] ;  /* 0x0003f00001187983 */ /* 0x000ea20000300800 */
[----:B------:R-:W2:Y:S01]  /*6bcb0*/  LDL.LU R25, [R1+0x3f4] ;  /* 0x0003f40001197983 */ /* 0x000ea20000300800 */
[----:B------:R-:W3:Y:S02]  /*6bcc0*/  LDL.LU R26, [R1+0x3f8] ;  /* 0x0003f800011a7983 */ /* 0x000ee40000300800 */
[----:B------:R-:W3:Y:S02]  /*6bcd0*/  LDL.LU R27, [R1+0x3fc] ;  /* 0x0003fc00011b7983 */ /* 0x000ee40000300800 */
[----:B---3--:R3:W-:Y:S01]  /*6bce0*/  STL.64 [R1+0x2118], R26 ;  /* 0x0021181a01007387 */ /* 0x0087e20000100a00 */
[----:B--2---:R-:W-:Y:S02]  /*6bcf0*/  STL.64 [R1+0x2110], R24 ;  /* 0x0021101801007387 */ /* 0x004fe40000100a00 */
[----:B0-----:R-:W2:Y:S02]  /*6bd00*/  LDL R14, [R1+0x68] ;  /* 0x00006800010e7983 */ /* 0x001ea40000100800 */
[----:B------:R-:W2:Y:S02]  /*6bd10*/  LDL R15, [R1+0x6c] ;  /* 0x00006c00010f7983 */ /* 0x000ea40000100800 */
[----:B--2---:R-:W-:Y:S01]  /*6bd20*/  STL.64 [R1+0x2120], R14 ;  /* 0x0021200e01007387 */ /* 0x004fe20000100a00 */
[----:B------:R-:W2:Y:S02]  /*6bd30*/  LDL.LU R4, [R1+0x400] ;  /* 0x0004000001047983 */ /* 0x000ea40000300800 */
[----:B------:R-:W2:Y:S02]  /*6bd40*/  LDL.LU R5, [R1+0x404] ;  /* 0x0004040001057983 */ /* 0x000ea40000300800 */
[----:B-1----:R-:W2:Y:S01]  /*6bd50*/  LDL.LU R6, [R1+0x408] ;  /* 0x0004080001067983 */ /* 0x002ea20000300800 */
[----:B------:R-:W2:Y:S01]  /*6bd60*/  LDL.LU R7, [R1+0x40c] ;  /* 0x00040c0001077983 */ /* 0x000ea20000300800 */
[----:B---3--:R-:W-:-:S03]  /*6bd70*/  IMAD.MOV.U32 R27, RZ, RZ, R29 ;  /* 0x000000ffff1b7224 */ /* 0x008fc600078e001d */
[----:B--2---:R0:W-:Y:S01]  /*6bd80*/  STL.64 [R1+0x2130], R6 ;  /* 0x0021300601007387 */ /* 0x0041e20000100a00 */
[----:B------:R-:W-:Y:S02]  /*6bd90*/  STL.64 [R1+0x2128], R4 ;  /* 0x0021280401007387 */ /* 0x000fe40000100a00 */
[----:B------:R-:W2:Y:S02]  /*6bda0*/  LDL R26, [R1+0x78] ;  /* 0x00007800011a7983 */ /* 0x000ea40000100800 */
[----:B--2---:R1:W-:Y:S01]  /*6bdb0*/  STL.64 [R1+0x2138], R26 ;  /* 0x0021381a01007387 */ /* 0x0043e20000100a00 */
[----:B0-----:R-:W2:Y:S02]  /*6bdc0*/  LDL R6, [R1+0x88] ;  /* 0x0000880001067983 */ /* 0x001ea40000100800 */
[----:B------:R-:W2:Y:S02]  /*6bdd0*/  LDL R7, [R1+0x8c] ;  /* 0x00008c0001077983 */ /* 0x000ea40000100800 */
[----:B--2---:R0:W-:Y:S01]  /*6bde0*/  STL.64 [R1+0x2140], R6 ;  /* 0x0021400601007387 */ /* 0x0041e20000100a00 */
[----:B------:R-:W2:Y:S02]  /*6bdf0*/  LDL.LU R24, [R1+0x420] ;  /* 0x0004200001187983 */ /* 0x000ea40000300800 */
[----:B------:R-:W2:Y:S02]  /*6be00*/  LDL.LU R25, [R1+0x424] ;  /* 0x0004240001197983 */ /* 0x000ea40000300800 */
[----:B-1----:R-:W3:Y:S01]  /*6be10*/  LDL.LU R26, [R1+0x428] ;  /* 0x00042800011a7983 */ /* 0x002ee20000300800 */
[----:B------:R-:W3:Y:S04]  /*6be20*/  LDL.LU R27, [R1+0x42c] ;  /* 0x00042c00011b7983 */ /* 0x000ee80000300800 */
[----:B---3--:R-:W-:Y:S01]  /*6be30*/  STL.64 [R1+0x2150], R26 ;  /* 0x0021501a01007387 */ /* 0x008fe20000100a00 */
[----:B--2---:R1:W-:Y:S02]  /*6be40*/  STL.64 [R1+0x2148], R24 ;  /* 0x0021481801007387 */ /* 0x0043e40000100a00 */
[----:B0-----:R-:W2:Y:S02]  /*6be50*/  LDL R6, [R1+0x98] ;  /* 0x0000980001067983 */ /* 0x001ea40000100800 */
[----:B------:R-:W2:Y:S01]  /*6be60*/  LDL R7, [R1+0x9c] ;  /* 0x00009c0001077983 */ /* 0x000ea20000100800 */
[----:B-1----:R-:W2:Y:S01]  /*6be70*/  LDL.LU R24, [R1+0x430] ;  /* 0x0004300001187983 */ /* 0x002ea20000300800 */
[----:B------:R-:W2:Y:S02]  /*6be80*/  LDL.LU R25, [R1+0x434] ;  /* 0x0004340001197983 */ /* 0x000ea40000300800 */
[----:B------:R-:W2:Y:S02]  /*6be90*/  LDL.LU R26, [R1+0x438] ;  /* 0x00043800011a7983 */ /* 0x000ea40000300800 */
[----:B------:R-:W2:Y:S01]  /*6bea0*/  LDL.LU R27, [R1+0x43c] ;  /* 0x00043c00011b7983 */ /* 0x000ea20000300800 */
[----:B------:R-:W3:Y:S01]  /*6beb0*/  LDL.LU R12, [R1+0x410] ;  /* 0x00041000010c7983 */ /* 0x000ee20000300800 */
[----:B------:R-:W3:Y:S02]  /*6bec0*/  LDL.LU R13, [R1+0x414] ;  /* 0x00041400010d7983 */ /* 0x000ee40000300800 */
[----:B------:R-:W3:Y:S02]  /*6bed0*/  LDL.LU R14, [R1+0x418] ;  /* 0x00041800010e7983 */ /* 0x000ee40000300800 */
[----:B------:R-:W3:Y:S01]  /*6bee0*/  LDL.LU R15, [R1+0x41c] ;  /* 0x00041c00010f7983 */ /* 0x000ee20000300800 */
[----:B------:R0:W-:Y:S01]  /*6bef0*/  STL.64 [R1+0x20b0], R18 ;  /* 0x0020b01201007387 */ /* 0x0001e20000100a00 */
[----:B----4-:R-:W-:Y:S02]  /*6bf00*/  STL.64 [R1+0x20a8], R16 ;  /* 0x0020a81001007387 */ /* 0x010fe40000100a00 */
[----:B0-----:R-:W-:-:S02]  /*6bf10*/  IMAD.MOV.U32 R18, RZ, RZ, R28 ;  /* 0x000000ffff127224 */ /* 0x001fc400078e001c */
[----:B------:R-:W-:-:S05]  /*6bf20*/  IMAD.MOV.U32 R19, RZ, RZ, R21 ;  /* 0x000000ffff137224 */ /* 0x000fca00078e0015 */
[----:B------:R0:W-:Y:S02]  /*6bf30*/  STL.64 [R1+0x20c0], R18 ;  /* 0x0020c01201007387 */ /* 0x0001e40000100a00 */
[----:B0-----:R-:W-:Y:S02]  /*6bf40*/  IMAD.MOV.U32 R18, RZ, RZ, R20 ;  /* 0x000000ffff127224 */ /* 0x001fe400078e0014 */
[----:B------:R-:W-:-:S05]  /*6bf50*/  IMAD.MOV.U32 R19, RZ, RZ, R3 ;  /* 0x000000ffff137224 */ /* 0x000fca00078e0003 */
[----:B------:R-:W-:Y:S01]  /*6bf60*/  STL.64 [R1+0x20d8], R18 ;  /* 0x0020d81201007387 */ /* 0x000fe20000100a00 */
[----:B------:R-:W4:Y:S03]  /*6bf70*/  LDL.LU.64 R22, [R1+0x8] ;  /* 0x0000080001167983 */ /* 0x000f260000300a00 */
[----:B----4-:R0:W-:Y:S01]  /*6bf80*/  STL.64 [R1+0x20b8], R22 ;  /* 0x0020b81601007387 */ /* 0x0101e20000100a00 */
[----:B------:R-:W4:Y:S02]  /*6bf90*/  LDL.LU R20, [R1+0x3b0] ;  /* 0x0003b00001147983 */ /* 0x000f240000300800 */
[----:B------:R-:W4:Y:S01]  /*6bfa0*/  LDL.LU R21, [R1+0x3b4] ;  /* 0x0003b40001157983 */ /* 0x000f220000300800 */
[----:B0-----:R-:W3:Y:S01]  /*6bfb0*/  LDL.LU R22, [R1+0x3b8] ;  /* 0x0003b80001167983 */ /* 0x001ee20000300800 */
[----:B------:R-:W3:Y:S01]  /*6bfc0*/  LDL.LU R23, [R1+0x3bc] ;  /* 0x0003bc0001177983 */ /* 0x000ee20000300800 */
[C---:B--2---:R-:W-:Y:S02]  /*6bfd0*/  HMMA.16816.F32 R4, R8.reuse, R6, R24 ;  /* 0x000000060804723c */ /* 0x044fe40000001818 */
[----:B---3--:R-:W-:Y:S01]  /*6bfe0*/  STL.64 [R1+0x20d0], R22 ;  /* 0x0020d01601007387 */ /* 0x008fe20000100a00 */
[----:B----4-:R0:W-:Y:S03]  /*6bff0*/  STL.64 [R1+0x20c8], R20 ;  /* 0x0020c81401007387 */ /* 0x0101e60000100a00 */
        /* <DEDUP_REMOVED lines=9> */
[----:B------:R-:W2:Y:S01]  /*6c090*/  LDL.LU R23, [R1+0x3dc] ;  /* 0x0003dc0001177983 */ /* 0x000ea20000300800 */
[----:B------:R-:W3:Y:S01]  /*6c0a0*/  LDL.LU.64 R26, [R1+0x2150] ;  /* 0x00215000011a7983 */ /* 0x000ee20000300a00 */
[----:B------:R-:W3:Y:S02]  /*6c0b0*/  LDL.LU.64 R24, [R1+0x2148] ;  /* 0x0021480001187983 */ /* 0x000ee40000300a00 */
[----:B------:R-:W-:Y:S02]  /*6c0c0*/  STL.64 [R1+0x6f0], R4 ;  /* 0x0006f00401007387 */ /* 0x000fe40000100a00 */
[----:B------:R0:W-:Y:S02]  /*6c0d0*/  STL.64 [R1+0x6f8], R6 ;  /* 0x0006f80601007387 */ /* 0x0001e40000100a00 */
[----:B0-----:R-:W3:Y:S02]  /*6c0e0*/  LDL.LU.64 R6, [R1+0x2140] ;  /* 0x0021400001067983 */ /* 0x001ee40000300a00 */
[C---:B---3--:R-:W-:Y:S02]  /*6c0f0*/  HMMA.16816.F32 R4, R8.reuse, R6, R24 ;  /* 0x000000060804723c */ /* 0x048fe40000001818 */
[----:B------:R-:W3:Y:S11]  /*6c100*/  LDL.LU.64 R26, [R1+0x2138] ;  /* 0x00213800011a7983 */ /* 0x000ef60000300a00 */
[----:B------:R-:W-:Y:S10]  /*6c110*/  @!UPT UIADD3 URZ, URZ, URZ, URZ ;  /* 0x0000003f3f3ff290 */ /* 0x000ff4000fffe03f */
[----:B------:R-:W-:Y:S01]  /*6c120*/  STL.64 [R1+0x6e0], R4 ;  /* 0x0006e00401007387 */ /* 0x000fe20000100a00 */
[----:B------:R0:W-:Y:S03]  /*6c130*/  STL.64 [R1+0x6e8], R6 ;  /* 0x0006e80601007387 */ /* 0x0001e60000100a00 */
[----:B0-----:R-:W4:Y:S01]  /*6c140*/  LDL.LU.64 R6, [R1+0x2130] ;  /* 0x0021300001067983 */ /* 0x001f220000300a00 */
[----:B------:R-:W4:Y:S01]  /*6c150*/  LDL.LU.64 R4, [R1+0x2128] ;  /* 0x0021280001047983 */ /* 0x000f220000300a00 */
[C---:B---3--:R-:W-:Y:S02]  /*6c160*/  HMMA.16816.F32 R24, R8.reuse, R26, R12 ;  /* 0x0000001a0818723c */ /* 0x048fe4000000180c */
[----:B------:R-:W4:Y:S11]  /*6c170*/  LDL.LU.64 R14, [R1+0x2120] ;  /* 0x00212000010e7983 */ /* 0x000f360000300a00 */
[----:B------:R-:W-:Y:S10]  /*6c180*/  @!UPT UIADD3 URZ, URZ, URZ, URZ ;  /* 0x0000003f3f3ff290 */ /* 0x000ff4000fffe03f */
[----:B------:R-:W-:Y:S01]  /*6c190*/  STL.64 [R1+0x6d0], R24 ;  /* 0x0006d01801007387 */ /* 0x000fe20000100a00 */
[----:B------:R0:W-:Y:S03]  /*6c1a0*/  STL.64 [R1+0x6d8], R26 ;  /* 0x0006d81a01007387 */ /* 0x0001e60000100a00 */
[----:B0-----:R-:W3:Y:S01]  /*6c1b0*/  LDL.LU.64 R26, [R1+0x2118] ;  /* 0x00211800011a7983 */ /* 0x001ee20000300a00 */
[----:B------:R-:W3:Y:S01]  /*6c1c0*/  LDL.LU.64 R24, [R1+0x2110] ;  /* 0x0021100001187983 */ /* 0x000ee20000300a00 */
[C---:B----4-:R-:W-:Y:S02]  /*6c1d0*/  HMMA.16816.F32 R12, R8.reuse, R14, R4 ;  /* 0x0000000e080c723c */ /* 0x050fe40000001804 */
        /* <DEDUP_REMOVED lines=10> */
[----:B------:R4:W-:Y:S02]  /*6c280*/  STL.64 [R1+0x738], R6 ;  /* 0x0007380601007387 */ /* 0x0009e40000100a00 */
[C---:B----4-:R-:W-:Y:S01]  /*6c290*/  HMMA.16816.F32 R4, R8.reuse, R26, R12 ;  /* 0x0000001a0804723c */ /* 0x050fe2000000180c */
[----:B------:R-:W3:Y:S11]  /*6c2a0*/  LDL.LU R12, [R1+0x380] ;  /* 0x00038000010c7983 */ /* 0x000ef60000300800 */
[----:B------:R-:W-:Y:S11]  /*6c2b0*/  @!UPT UIADD3 URZ, URZ, URZ, URZ ;  /* 0x0000003f3f3ff290 */ /* 0x000ff6000fffe03f */
[----:B------:R-:W-:Y:S01]  /*6c2c0*/  STL.64 [R1+0x320], R4 ;  /* 0x0003200401007387 */ /* 0x000fe20000100a00 */
[----:B------:R-:W-:Y:S02]  /*6c2d0*/  STL.64 [R1+0x328], R6 ;  /* 0x0003280601007387 */ /* 0x000fe40000100a00 */
[----:B------:R-:W3:Y:S02]  /*6c2e0*/  LDL.LU R13, [R1+0x384] ;  /* 0x00038400010d7983 */ /* 0x000ee40000300800 */
[----:B------:R-:W4:Y:S01]  /*6c2f0*/  LDL.LU R14, [R1+0x388] ;  /* 0x00038800010e7983 */ /* 0x000f220000300800 */
[----:B------:R-:W4:Y:S01]  /*6c300*/  LDL.LU R15, [R1+0x38c] ;  /* 0x00038c00010f7983 */ /* 0x000f220000300800 */
[----:B------:R-:W-:Y:S02]  /*6c310*/  IMAD.MOV.U32 R18, RZ, RZ, R2 ;  /* 0x000000ffff127224 */ /* 0x000fe400078e0002 */
[----:B------:R-:W-:Y:S01]  /*6c320*/  IMAD.MOV.U32 R19, RZ, RZ, R0 ;  /* 0x000000ffff137224 */ /* 0x000fe200078e0000 */
        /* <DEDUP_REMOVED lines=10> */
[----:B------:R-:W3:Y:S01]  /*6c3d0*/  LDL.LU R4, [R1+0x2d0] ;  /* 0x0002d00001047983 */ /* 0x000ee20000300800 */
[----:B------:R-:W3:Y:S02]  /*6c3e0*/  LDL.LU R5, [R1+0x2d4] ;  /* 0x0002d40001057983 */ /* 0x000ee40000300800 */
[----:B------:R-:W3:Y:S02]  /*6c3f0*/  LDL.LU R6, [R1+0x2d8] ;  /* 0x0002d80001067983 */ /* 0x000ee40000300800 */
[----:B------:R-:W3:Y:S01]  /*6c400*/  LDL.LU R7, [R1+0x2dc] ;  /* 0x0002dc0001077983 */ /* 0x000ee20000300800 */
[C---:B--2---:R-:W-:Y:S01]  /*6c410*/  HMMA.16816.F32 R16, R8.reuse, R18, R20 ;  /* 0x000000120810723c */ /* 0x044fe20000001814 */
[----:B---3--:R0:W-:Y:S01]  /*6c420*/  STL.64 [R1+0x2058], R6 ;  /* 0x0020580601007387 */ /* 0x0081e20000100a00 */
[----:B------:R-:W-:Y:S03]  /*6c430*/  STL.64 [R1+0x2050], R4 ;  /* 0x0020500401007387 */ /* 0x000fe60000100a00 */
[----:B0-----:R-:W2:Y:S01]  /*6c440*/  LDL.LU.64 R6, [R1+0xc8] ;  /* 0x0000c80001067983 */ /* 0x001ea20000300a00 */
[----:B------:R-:W3:Y:S02]  /*6c450*/  LDL.LU.64 R22, [R1+0x20e8] ;  /* 0x0020e80001167983 */ /* 0x000ee40000300a00 */
[----:B------:R-:W3:Y:S11]  /*6c460*/  LDL.LU.64 R20, [R1+0x20e0] ;  /* 0x0020e00001147983 */ /* 0x000ef60000300a00 */
[----:B------:R-:W-:Y:S04]  /*6c470*/  @!UPT UIADD3 URZ, URZ, URZ, URZ ;  /* 0x0000003f3f3ff290 */ /* 0x000fe8000fffe03f */
        /* <DEDUP_REMOVED lines=25> */
[----:B------:R-:W3:Y:S02]  /*6c610*/  LDL.LU.64 R22, [R1+0x2098] ;  /* 0x0020980001167983 */ /* 0x000ee40000300a00 */
[C---:B---3--:R-:W-:Y:S11]  /*6c620*/  HMMA.16816.F32 R12, R8.reuse, R22, R12 ;  /* 0x00000016080c723c */ /* 0x048ff6000000180c */
        /* <DEDUP_REMOVED lines=8> */
[----:B------:R-:W3:Y:S01]  /*6c6b0*/  LDL.LU R20, [R1+0x2b0] ;  /* 0x0002b00001147983 */ /* 0x000ee20000300800 */
[----:B------:R-:W3:Y:S03]  /*6c6c0*/  LDL.LU R21, [R1+0x2b4] ;  /* 0x0002b40001157983 */ /* 0x000ee60000300800 */
[----:B0-----:R-:W3:Y:S01]  /*6c6d0*/  LDL.LU R22, [R1+0x2b8] ;  /* 0x0002b80001167983 */ /* 0x001ee20000300800 */
[----:B-1----:R-:W3:Y:S01]  /*6c6e0*/  LDL.LU R23, [R1+0x2bc] ;  /* 0x0002bc0001177983 */ /* 0x002ee20000300800 */
[C---:B--2---:R-:W-:Y:S02]  /*6c6f0*/  HMMA.16816.F32 R12, R8.reuse, R18, R12 ;  /* 0x00000012080c723c */ /* 0x044fe4000000180c */
[----:B---3--:R-:W-:Y:S01]  /*6c700*/  STL.64 [R1+0x2068], R22 ;  /* 0x0020681601007387 */ /* 0x008fe20000100a00 */
[----:B------:R0:W-:Y:S03]  /*6c710*/  STL.64 [R1+0x2060], R20 ;  /* 0x0020601401007387 */ /* 0x0001e60000100a00 */
[----:B0-----:R-:W2:Y:S01]  /*6c720*/  LDL.LU R20, [R1+0x2e0] ;  /* 0x0002e00001147983 */ /* 0x001ea20000300800 */
[----:B------:R-:W2:Y:S02]  /*6c730*/  LDL.LU R21, [R1+0x2e4] ;  /* 0x0002e40001157983 */ /* 0x000ea40000300800 */
[----:B------:R-:W2:Y:S02]  /*6c740*/  LDL.LU R22, [R1+0x2e8] ;  /* 0x0002e80001167983 */ /* 0x000ea40000300800 */
[----:B------:R-:W2:Y:S11]  /*6c750*/  LDL.LU R23, [R1+0x2ec] ;  /* 0x0002ec0001177983 */ /* 0x000eb60000300800 */
[----:B------:R-:W-:Y:S01]  /*6c760*/  @!UPT UIADD3 URZ, URZ, URZ, URZ ;  /* 0x0000003f3f3ff290 */ /* 0x000fe2000fffe03f */
[----:B------:R-:W-:Y:S01]  /*6c770*/  STL.64 [R1+0x570], R12 ;  /* 0x0005700c01007387 */ /* 0x000fe20000100a00 */
[----:B------:R0:W-:Y:S03]  /*6c780*/  STL.64 [R1+0x578], R14 ;  /* 0x0005780e01007387 */ /* 0x0001e60000100a00 */
[----:B0-----:R-:W4:Y:S01]  /*6c790*/  LDL.LU.64 R14, [R1+0x2080] ;  /* 0x00208000010e7983 */ /* 0x001f220000300a00 */
[----:B------:R-:W-:Y:S02]  /*6c7a0*/  STL [R1+0x1fac], R18 ;  /* 0x001fac1201007387 */ /* 0x000fe40000100800 */
[----:B------:R0:W-:Y:S02]  /*6c7b0*/  STL [R1+0x1fa8], R19 ;  /* 0x001fa81301007387 */ /* 0x0001e40000100800 */
[----:B------:R-:W-:Y:S01]  /*6c7c0*/  STL [R1+0x2040], R16 ;  /* 0x0020401001007387 */ /* 0x000fe20000100800 */
[----:B0-----:R-:W3:Y:S01]  /*6c7d0*/  LDL.LU.64 R18, [R1+0xa8] ;  /* 0x0000a80001127983 */ /* 0x001ee20000300a00 */
[----:B----4-:R-:W-:Y:S03]  /*6c7e0*/  HMMA.16816.F32 R8, R8, R14, R24 ;  /* 0x0000000e0808723c */ /* 0x010fe60000001818 */
[----:B------:R-:W2:Y:S01]  /*6c7f0*/  LDL.LU.64 R26, [R1+0x2078] ;  /* 0x00207800011a7983 */ /* 0x000ea20000300a00 */
[----:B------:R-:W2:Y:S02]  /*6c800*/  LDL.LU.64 R24, [R1+0x2070] ;  /* 0x0020700001187983 */ /* 0x000ea40000300a00 */
[----:B------:R-:W-:-:S02]  /*6c810*/  IMAD.MOV.U32 R3, RZ, RZ, R6 ;  /* 0x000000ffff037224 */ /* 0x000fc400078e0006 */
[----:B------:R-:W-:Y:S11]  /*6c820*/  IMAD.MOV.U32 R2, RZ, RZ, R7 ;  /* 0x000000ffff027224 */ /* 0x000ff600078e0007 */
[----:B------:R-:W-:Y:S04]  /*6c830*/  @!UPT UIADD3 URZ, URZ, URZ, URZ ;  /* 0x0000003f3f3ff290 */ /* 0x000fe8000fffe03f */
[----:B------:R0:W-:Y:S01]  /*6c840*/  STL.64 [R1+0x550], R8 ;  /* 0x0005500801007387 */ /* 0x0001e20000100a00 */
[----:B------:R1:W-:Y:S03]  /*6c850*/  STL.64 [R1+0x558], R10 ;  /* 0x0005580a01007387 */ /* 0x0003e60000100a00 */
[----:B0-----:R-:W3:Y:S01]  /*6c860*/  LDL.LU R8, [R1+0x2c0] ;  /* 0x0002c00001087983 */ /* 0x001ee20000300800 */
[----:B------:R-:W3:Y:S02]  /*6c870*/  LDL.LU R9, [R1+0x2c4] ;  /* 0x0002c40001097983 */ /* 0x000ee40000300800 */
[----:B-1----:R-:W3:Y:S02]  /*6c880*/  LDL.LU R10, [R1+0x2c8] ;  /* 0x0002c800010a7983 */ /* 0x002ee40000300800 */
[----:B------:R-:W3:Y:S01]  /*6c890*/  LDL.LU R11, [R1+0x2cc] ;  /* 0x0002cc00010b7983 */ /* 0x000ee20000300800 */
[----:B------:R0:W-:Y:S04]  /*6c8a0*/  STL.64 [R1+0x1fa0], R14 ;  /* 0x001fa00e01007387 */ /* 0x0001e80000100a00 */
[----:B0-----:R-:W4:Y:S01]  /*6c8b0*/  LDL.LU.64 R14, [R1+0xb8] ;  /* 0x0000b800010e7983 */ /* 0x001f220000300a00 */
[C---:B--2---:R-:W-:Y:S11]  /*6c8c0*/  HMMA.16816.F32 R20, R24.reuse, R6, R20 ;  /* 0x000000061814723c */ /* 0x044ff60000001814 */
[----:B------:R-:W-:Y:S11]  /*6c8d0*/  @!UPT UIADD3 URZ, URZ, URZ, URZ ;  /* 0x0000003f3f3ff290 */ /* 0x000ff6000fffe03f */
[----:B------:R-:W-:Y:S01]  /*6c8e0*/  @!UPT UIADD3 URZ, URZ, URZ, URZ ;  /* 0x0000003f3f3ff290 */ /* 0x000fe2000fffe03f */
[----:B------:R-:W-:Y:S01]  /*6c8f0*/  STL.64 [R1+0x6b0], R20 ;  /* 0x0006b01401007387 */ /* 0x000fe20000100a00 */
[----:B------:R0:W-:Y:S03]  /*6c900*/  STL.64 [R1+0x6b8], R22 ;  /* 0x0006b81601007387 */ /* 0x0001e60000100a00 */
[----:B0-----:R-:W2:Y:S01]  /*6c910*/  LDL.LU.64 R22, [R1+0x2068] ;  /* 0x0020680001167983 */ /* 0x001ea20000300a00 */
[----:B------:R-:W2:Y:S02]  /*6c920*/  LDL.LU.64 R20, [R1+0x2060] ;  /* 0x0020600001147983 */ /* 0x000ea40000300a00 */
[----:B------:R-:W4:Y:S02]  /*6c930*/  LDL.LU.64 R6, [R1+0x2058] ;  /* 0x0020580001067983 */ /* 0x000f240000300a00 */
[----:B------:R-:W4:Y:S01]  /*6c940*/  LDL.LU.64 R4, [R1+0x2050] ;  /* 0x0020500001047983 */ /* 0x000f220000300a00 */
[C---:B---3--:R-:W-:Y:S01]  /*6c950*/  HMMA.16816.F32 R8, R24.reuse, R18, R8 ;  /* 0x000000121808723c */ /* 0x048fe20000001808 */
[----:B------:R-:W-:Y:S01]  /*6c960*/  STL [R1+0x1fb4], R2 ;  /* 0x001fb40201007387 */ /* 0x000fe20000100800 */
[----:B------:R-:W-:Y:S06]  /*6c970*/  STL [R1+0x1fb0], R3 ;  /* 0x001fb00301007387 */ /* 0x000fec0000100800 */
[C---:B----4-:R-:W-:Y:S11]  /*6c980*/  HMMA.16816.F32 R4, R24.reuse, R14, R4 ;  /* 0x0000000e1804723c */ /* 0x050ff60000001804 */
[----:B------:R-:W-:Y:S11]  /*6c990*/  @!UPT UIADD3 URZ, URZ, URZ, URZ ;  /* 0x0000003f3f3ff290 */ /* 0x000ff6000fffe03f */
[----:B------:R-:W-:Y:S01]  /*6c9a0*/  @!UPT UIADD3 URZ, URZ, URZ, URZ ;  /* 0x0000003f3f3ff290 */ /* 0x000fe2000fffe03f */
[----:B------:R0:W-:Y:S01]  /*6c9b0*/  STL.64 [R1+0x6a0], R4 ;  /* 0x0006a00401007387 */ /* 0x0001e20000100a00 */
[----:B------:R1:W-:Y:S02]  /*6c9c0*/  STL.64 [R1+0x6a8], R6 ;  /* 0x0006a80601007387 */ /* 0x0003e40000100a00 */
[----:B0-----:R-:W-:Y:S02]  /*6c9d0*/  IMAD.MOV.U32 R4, RZ, RZ, R15 ;  /* 0x000000ffff047224 */ /* 0x001fe400078e000f */
[----:B------:R-:W-:Y:S02]  /*6c9e0*/  IMAD.MOV.U32 R5, RZ, RZ, R14 ;  /* 0x000000ffff057224 */ /* 0x000fe400078e000e */
[----:B-1----:R-:W-:Y:S01]  /*6c9f0*/  IMAD.MOV.U32 R7, RZ, RZ, R18 ;  /* 0x000000ffff077224 */ /* 0x002fe200078e0012 */
[----:B------:R-:W-:Y:S02]  /*6ca00*/  STL [R1+0x1fbc], R4 ;  /* 0x001fbc0401007387 */ /* 0x000fe40000100800 */
[----:B------:R-:W-:Y:S02]  /*6ca10*/  STL [R1+0x1fb8], R5 ;  /* 0x001fb80501007387 */ /* 0x000fe40000100800 */
[----:B------:R-:W-:Y:S02]  /*6ca20*/  STL.64 [R1+0x680], R8 ;  /* 0x0006800801007387 */ /* 0x000fe40000100a00 */
[----:B------:R-:W-:Y:S01]  /*6ca30*/  IMAD.MOV.U32 R6, RZ, RZ, R19 ;  /* 0x000000ffff067224 */ /* 0x000fe200078e0013 */
[----:B------:R-:W-:Y:S01]  /*6ca40*/  STL.64 [R1+0x688], R10 ;  /* 0x0006880a01007387 */ /* 0x000fe20000100a00 */
[----:B------:R-:W3:Y:S03]  /*6ca50*/  LDL.LU.64 R18, [R1+0x78] ;  /* 0x0000780001127983 */ /* 0x000ee60000300a00 */
[----:B---3--:R0:W-:Y:S04]  /*6ca60*/  STL.64 [R1+0x2048], R18 ;  /* 0x0020481201007387 */ /* 0x0081e80000100a00 */
[----:B0-----:R-:W3:Y:S01]  /*6ca70*/  LDL.LU.64 R18, [R1+0x88] ;  /* 0x0000880001127983 */ /* 0x001ee20000300a00 */
[----:B------:R0:W-:Y:S03]  /*6ca80*/  STL.64 [R1+0x2018], R6 ;  /* 0x0020180601007387 */ /* 0x0001e60000100a00 */
[----:B0-----:R-:W2:Y:S01]  /*6ca90*/  LDL.LU.64 R6, [R1+0x98] ;  /* 0x0000980001067983 */ /* 0x001ea20000300a00 */
[----:B------:R-:W-:Y:S01]  /*6caa0*/  STL [R1+0x1cfc], R8 ;  /* 0x001cfc0801007387 */ /* 0x000fe20000100800 */
[----:B--2---:R-:W-:Y:S01]  /*6cab0*/  HMMA.16816.F32 R20, R24, R6, R20 ;  /* 0x000000061814723c */ /* 0x004fe20000001814 */
[----:B------:R-:W-:-:S02]  /*6cac0*/  IMAD.MOV.U32 R13, RZ, RZ, R6 ;  /* 0x000000ffff0d7224 */ /* 0x000fc400078e0006 */
[----:B------:R-:W-:Y:S11]  /*6cad0*/  IMAD.MOV.U32 R12, RZ, RZ, R7 ;  /* 0x000000ffff0c7224 */ /* 0x000ff600078e0007 */
[----:B------:R-:W-:Y:S09]  /*6cae0*/  @!UPT UIADD3 URZ, URZ, URZ, URZ ;  /* 0x0000003f3f3ff290 */ /* 0x000ff2000fffe03f */
[----:B------:R-:W-:Y:S01]  /*6caf0*/  STL.64 [R1+0x670], R20 ;  /* 0x0006701401007387 */ /* 0x000fe20000100a00 */
[----:B------:R-:W-:Y:S02]  /*6cb00*/  STL.64 [R1+0x678], R22 ;  /* 0x0006781601007387 */ /* 0x000fe40000100a00 */
[----:B------:R-:W2:Y:S02]  /*6cb10*/  LDL.LU R4, [R1+0x260] ;  /* 0x0002600001047983 */ /* 0x000ea40000300800 */
[----:B------:R-:W2:Y:S01]  /*6cb20*/  LDL.LU R5, [R1+0x264] ;  /* 0x0002640001057983 */ /* 0x000ea20000300800 */
[----:B------:R-:W4:Y:S01]  /*6cb30*/  LDL.LU R6, [R1+0x268] ;  /* 0x0002680001067983 */ /* 0x000f220000300800 */
[----:B------:R-:W4:Y:S03]  /*6cb40*/  LDL.LU R7, [R1+0x26c] ;  /* 0x00026c0001077983 */ /* 0x000f260000300800 */
[----:B----4-:R0:W-:Y:S01]  /*6cb50*/  STL.64 [R1+0x2028], R6 ;  /* 0x0020280601007387 */ /* 0x0101e20000100a00 */
[----:B--2---:R1:W-:Y:S03]  /*6cb60*/  STL.64 [R1+0x2020], R4 ;  /* 0x0020200401007387 */ /* 0x0043e60000100a00 */
[----:B0-----:R-:W2:Y:S04]  /*6cb70*/  LDL.LU.64 R6, [R1+0x58] ;  /* 0x0000580001067983 */ /* 0x001ea80000300a00 */
[----:B--2---:R0:W-:Y:S01]  /*6cb80*/  STL.64 [R1+0x2038], R6 ;  /* 0x0020380601007387 */ /* 0x0041e20000100a00 */
[----:B-1----:R-:W2:Y:S02]  /*6cb90*/  LDL.LU R4, [R1+0x280] ;  /* 0x0002800001047983 */ /* 0x002ea40000300800 */
[----:B------:R-:W2:Y:S01]  /*6cba0*/  LDL.LU R5, [R1+0x284] ;  /* 0x0002840001057983 */ /* 0x000ea20000300800 */
[----:B0-----:R-:W2:Y:S01]  /*6cbb0*/  LDL.LU R6, [R1+0x288] ;  /* 0x0002880001067983 */ /* 0x001ea20000300800 */
[----:B------:R-:W2:Y:S02]  /*6cbc0*/  LDL.LU R7, [R1+0x28c] ;  /* 0x00028c0001077983 */ /* 0x000ea40000300800 */
[----:B------:R-:W4:Y:S02]  /*6cbd0*/  LDL.LU.64 R22, [R1+0x38] ;  /* 0x0000380001167983 */ /* 0x000f240000300a00 */
[----:B----4-:R0:W-:Y:S04]  /*6cbe0*/  STL.64 [R1+0x2010], R22 ;  /* 0x0020101601007387 */ /* 0x0101e80000100a00 */
[----:B0-----:R-:W4:Y:S01]  /*6cbf0*/  LDL.LU.64 R22, [R1+0x48] ;  /* 0x0000480001167983 */ /* 0x001f220000300a00 */
[----:B------:R-:W-:-:S03]  /*6cc00*/  IMAD.MOV.U32 R9, RZ, RZ, R20 ;  /* 0x000000ffff097224 */ /* 0x000fc600078e0014 */
[----:B----4-:R0:W-:Y:S01]  /*6cc10*/  STL.64 [R1+0x2030], R22 ;  /* 0x0020301601007387 */ /* 0x0101e20000100a00 */
[----:B------:R-:W4:Y:S02]  /*6cc20*/  LDL.LU R20, [R1+0x270] ;  /* 0x0002700001147983 */ /* 0x000f240000300800 */
[----:B------:R-:W4:Y:S01]  /*6cc30*/  LDL.LU R21, [R1+0x274] ;  /* 0x0002740001157983 */ /* 0x000f220000300800 */
[----:B0-----:R-:W4:Y:S01]  /*6cc40*/  LDL.LU R22, [R1+0x278] ;  /* 0x0002780001167983 */ /* 0x001f220000300800 */
[----:B------:R-:W4:Y:S02]  /*6cc50*/  LDL.LU R23, [R1+0x27c] ;  /* 0x00027c0001177983 */ /* 0x000f240000300800 */
[----:B------:R0:W-:Y:S02]  /*6cc60*/  STL [R1+0x1d00], R9 ;  /* 0x001d000901007387 */ /* 0x0001e40000100800 */
[----:B------:R-:W2:Y:S01]  /*6cc70*/  LDL.LU R8, [R1+0x2a0] ;  /* 0x0002a00001087983 */ /* 0x000ea20000300800 */
[----:B0-----:R-:W2:Y:S01]  /*6cc80*/  LDL.LU R9, [R1+0x2a4] ;  /* 0x0002a40001097983 */ /* 0x001ea20000300800 */
[----:B------:R-:W2:Y:S02]  /*6cc90*/  LDL.LU R10, [R1+0x2a8] ;  /* 0x0002a800010a7983 */ /* 0x000ea40000300800 */
[----:B------:R-:W2:Y:S02]  /*6cca0*/  LDL.LU R11, [R1+0x2ac] ;  /* 0x0002ac00010b7983 */ /* 0x000ea40000300800 */
[----:B---3--:R-:W-:-:S02]  /*6ccb0*/  IMAD.MOV.U32 R15, RZ, RZ, R18 ;  /* 0x000000ffff0f7224 */ /* 0x008fc400078e0012 */
[----:B------:R-:W-:Y:S01]  /*6ccc0*/  IMAD.MOV.U32 R14, RZ, RZ, R19 ;  /* 0x000000ffff0e7224 */ /* 0x000fe200078e0013 */
[C---:B--2---:R-:W-:Y:S01]  /*6ccd0*/  HMMA.16816.F32 R8, R24.reuse, R18, R8 ;  /* 0x000000121808723c */ /* 0x044fe20000001808 */
[----:B------:R-:W2:Y:S11]  /*6cce0*/  LDL.LU.64 R18, [R1+0x2048] ;  /* 0x0020480001127983 */ /* 0x000eb60000300a00 */
[----:B------:R-:W-:Y:S11]  /*6ccf0*/  @!UPT UIADD3 URZ, URZ, URZ, URZ ;  /* 0x0000003f3f3ff290 */ /* 0x000ff6000fffe03f */
[----:B------:R-:W-:Y:S01]  /*6cd00*/  STL.64 [R1+0x660], R8 ;  /* 0x0006600801007387 */ /* 0x000fe20000100a00 */
[----:B------:R0:W-:Y:S02]  /*6cd10*/  STL.64 [R1+0x668], R10 ;  /* 0x0006680a01007387 */ /* 0x0001e40000100a00 */
[----:B------:R1:W-:Y:S02]  /*6cd20*/  STL.64 [R1+0x1fd0], R14 ;  /* 0x001fd00e01007387 */ /* 0x0003e40000100a00 */
[----:B------:R-:W-:Y:S02]  /*6cd30*/  STL.64 [R1+0x1fc8], R12 ;  /* 0x001fc80c01007387 */ /* 0x000fe40000100a00 */
[----:B0-----:R-:W-:Y:S01]  /*6cd40*/  IMAD.MOV.U32 R10, RZ, RZ, R8 ;  /* 0x000000ffff0a7224 */ /* 0x001fe200078e0008 */
[----:B-1----:R-:W3:Y:S04]  /*6cd50*/  LDL.LU.64 R14, [R1+0x68] ;  /* 0x00006800010e7983 */ /* 0x002ee80000300a00 */
[----:B------:R0:W-:Y:S01]  /*6cd60*/  STL [R1+0x1d04], R10 ;  /* 0x001d040a01007387 */ /* 0x0001e20000100800 */
[----:B------:R-:W4:Y:S02]  /*6cd70*/  LDL.LU R8, [R1+0x290] ;  /* 0x0002900001087983 */ /* 0x000f240000300800 */
[----:B------:R-:W4:Y:S01]  /*6cd80*/  LDL.LU R9, [R1+0x294] ;  /* 0x0002940001097983 */ /* 0x000f220000300800 */
[----:B0-----:R-:W4:Y:S01]  /*6cd90*/  LDL.LU R10, [R1+0x298] ;  /* 0x00029800010a7983 */ /* 0x001f220000300800 */
[----:B------:R-:W4:Y:S02]  /*6cda0*/  LDL.LU R11, [R1+0x29c] ;  /* 0x00029c00010b7983 */ /* 0x000f240000300800 */
[----:B------:R-:W4:Y:S02]  /*6cdb0*/  LDL.LU R16, [R1+0x2040] ;  /* 0x0020400001107983 */ /* 0x000f240000300800 */
[----:B--2---:R-:W-:Y:S01]  /*6cdc0*/  IMAD.MOV.U32 R17, RZ, RZ, R19 ;  /* 0x000000ffff117224 */ /* 0x004fe200078e0013 */
[C---:B---3--:R-:W-:Y:S08]  /*6cdd0*/  HMMA.16816.F32 R4, R24.reuse, R14, R4 ;  /* 0x0000000e1804723c */ /* 0x048ff00000001804 */
[----:B----4-:R-:W-:Y:S01]  /*6cde0*/  HMMA.16816.F32 R8, R24, R18, R8 ;  /* 0x000000121808723c */ /* 0x010fe20000001808 */
[----:B------:R-:W-:-:S06]  /*6cdf0*/  IMAD.MOV.U32 R29, RZ, RZ, R15 ;  /* 0x000000ffff1d7224 */ /* 0x000fcc00078e000f */
[----:B------:R-:W-:Y:S11]  /*6ce00*/  IMAD.MOV.U32 R19, RZ, RZ, R14 ;  /* 0x000000ffff137224 */ /* 0x000ff600078e000e */
[----:B------:R-:W-:Y:S05]  /*6ce10*/  @!UPT UIADD3 URZ, URZ, URZ, URZ ;  /* 0x0000003f3f3ff290 */ /* 0x000fea000fffe03f */
[----:B------:R-:W-:Y:S01]  /*6ce20*/  STL.64 [R1+0x650], R8 ;  /* 0x0006500801007387 */ /* 0x000fe20000100a00 */
[----:B------:R0:W-:Y:S02]  /*6ce30*/  STL.64 [R1+0x658], R10 ;  /* 0x0006580a01007387 */ /* 0x0001e40000100a00 */
[----:B0-----:R-:W-:-:S05]  /*6ce40*/  IMAD.MOV.U32 R11, RZ, RZ, R8 ;  /* 0x000000ffff0b7224 */ /* 0x001fca00078e0008 */
[----:B------:R0:W-:Y:S01]  /*6ce50*/  STL [R1+0x1d08], R11 ;  /* 0x001d080b01007387 */ /* 0x0001e20000100800 */
[----:B------:R-:W2:Y:S02]  /*6ce60*/  LDL.LU R8, [R1+0x250] ;  /* 0x0002500001087983 */ /* 0x000ea40000300800 */
[----:B------:R-:W2:Y:S02]  /*6ce70*/  LDL.LU R9, [R1+0x254] ;  /* 0x0002540001097983 */ /* 0x000ea40000300800 */
[----:B------:R-:W2:Y:S01]  /*6ce80*/  LDL.LU R10, [R1+0x258] ;  /* 0x00025800010a7983 */ /* 0x000ea20000300800 */
[----:B0-----:R-:W2:Y:S01]  /*6ce90*/  LDL.LU R11, [R1+0x25c] ;  /* 0x00025c00010b7983 */ /* 0x001ea20000300800 */
[----:B------:R-:W-:Y:S02]  /*6cea0*/  STL.64 [R1+0x640], R4 ;  /* 0x0006400401007387 */ /* 0x000fe40000100a00 */
[----:B------:R0:W-:Y:S02]  /*6ceb0*/  STL.64 [R1+0x648], R6 ;  /* 0x0006480601007387 */ /* 0x0001e40000100a00 */
[----:B0-----:R-:W3:Y:S01]  /*6cec0*/  LDL.LU.64 R6, [R1+0x2038] ;  /* 0x0020380001067983 */ /* 0x001ee20000300a00 */
[----:B------:R-:W4:Y:S02]  /*6ced0*/  LDL.LU R12, [R1+0x220] ;  /* 0x00022000010c7983 */ /* 0x000f240000300800 */
[----:B------:R-:W4:Y:S02]  /*6cee0*/  LDL.LU R13, [R1+0x224] ;  /* 0x00022400010d7983 */ /* 0x000f240000300800 */
[----:B------:R-:W2:Y:S01]  /*6cef0*/  LDL.LU R14, [R1+0x228] ;  /* 0x00022800010e7983 */ /* 0x000ea20000300800 */
[----:B------:R-:W2:Y:S04]  /*6cf00*/  LDL.LU R15, [R1+0x22c] ;  /* 0x00022c00010f7983 */ /* 0x000ea80000300800 */
[----:B--2---:R0:W-:Y:S01]  /*6cf10*/  STL.64 [R1+0x1fe0], R14 ;  /* 0x001fe00e01007387 */ /* 0x0041e20000100a00 */
[----:B----4-:R-:W-:Y:S03]  /*6cf20*/  STL.64 [R1+0x1fd8], R12 ;  /* 0x001fd80c01007387 */ /* 0x010fe60000100a00 */
[----:B0-----:R-:W2:Y:S01]  /*6cf30*/  LDL.LU.64 R14, [R1+0x18] ;  /* 0x00001800010e7983 */ /* 0x001ea20000300a00 */
[----:B---3--:R-:W-:Y:S01]  /*6cf40*/  HMMA.16816.F32 R20, R24, R6, R20 ;  /* 0x000000061814723c */ /* 0x008fe20000001814 */
[----:B------:R-:W-:-:S02]  /*6cf50*/  IMAD.MOV.U32 R28, RZ, RZ, R18 ;  /* 0x000000ffff1c7224 */ /* 0x000fc400078e0012 */
[----:B------:R-:W-:Y:S02]  /*6cf60*/  IMAD.MOV.U32 R3, RZ, RZ, R6 ;  /* 0x000000ffff037224 */ /* 0x000fe400078e0006 */
[----:B------:R-:W-:Y:S01]  /*6cf70*/  IMAD.MOV.U32 R18, RZ, RZ, R7 ;  /* 0x000000ffff127224 */ /* 0x000fe200078e0007 */
[----:B--2---:R0:W-:Y:S04]  /*6cf80*/  STL.64 [R1+0x1ff8], R14 ;  /* 0x001ff80e01007387 */ /* 0x0041e80000100a00 */
[----:B0-----:R-:W2:Y:S11]  /*6cf90*/  LDL.LU.64 R14, [R1+0x28] ;  /* 0x00002800010e7983 */ /* 0x001eb60000300a00 */
[----:B------:R-:W-:Y:S02]  /*6cfa0*/  @!UPT UIADD3 URZ, URZ, URZ, URZ ;  /* 0x0000003f3f3ff290 */ /* 0x000fe4000fffe03f */
[----:B------:R-:W-:Y:S02]  /*6cfb0*/  STL.64 [R1+0x6c0], R20 ;  /* 0x0006c01401007387 */ /* 0x000fe40000100a00 */
[----:B------:R0:W-:Y:S02]  /*6cfc0*/  STL.64 [R1+0x6c8], R22 ;  /* 0x0006c81601007387 */ /* 0x0001e40000100a00 */
[----:B0-----:R-:W3:Y:S01]  /*6cfd0*/  LDL.LU.64 R22, [R1+0x2030] ;  /* 0x0020300001167983 */ /* 0x001ee20000300a00 */
[----:B------:R-:W3:Y:S02]  /*6cfe0*/  LDL.LU.64 R6, [R1+0x2028] ;  /* 0x0020280001067983 */ /* 0x000ee40000300a00 */
[----:B------:R-:W3:Y:S02]  /*6cff0*/  LDL.LU.64 R4, [R1+0x2020] ;  /* 0x0020200001047983 */ /* 0x000ee40000300a00 */
[C---:B---3--:R-:W-:Y:S01]  /*6d000*/  HMMA.16816.F32 R4, R24.reuse, R22, R4 ;  /* 0x000000161804723c */ /* 0x048fe20000001804 */
[----:B------:R-:W-:Y:S11]  /*6d010*/  IMAD.MOV.U32 R2, RZ, RZ, R23 ;  /* 0x000000ffff027224 */ /* 0x000ff600078e0017 */
[----:B------:R-:W-:Y:S11]  /*6d020*/  @!UPT UIADD3 URZ, URZ, URZ, URZ ;  /* 0x0000003f3f3ff290 */ /* 0x000ff6000fffe03f */
[----:B------:R0:W-:Y:S01]  /*6d030*/  STL.64 [R1+0x530], R4 ;  /* 0x0005300401007387 */ /* 0x0001e20000100a00 */
[----:B------:R1:W-:Y:S02]  /*6d040*/  STL.64 [R1+0x538], R6 ;  /* 0x0005380601007387 */ /* 0x0003e40000100a00 */
[----:B0-----:R-:W-:Y:S01]  /*6d050*/  IMAD.MOV.U32 R5, RZ, RZ, R22 ;  /* 0x000000ffff057224 */ /* 0x001fe200078e0016 */
[----:B-1----:R-:W3:Y:S01]  /*6d060*/  LDL.LU.64 R6, [R1+0x2018] ;  /* 0x0020180001067983 */ /* 0x002ee20000300a00 */
[----:B------:R-:W4:Y:S02]  /*6d070*/  LDL.LU.64 R22, [R1+0x2010] ;  /* 0x0020100001167983 */ /* 0x000f240000300a00 */
[C---:B----4-:R-:W-:Y:S01]  /*6d080*/  HMMA.16816.F32 R8, R24.reuse, R22, R8 ;  /* 0x000000161808723c */ /* 0x050fe20000001808 */
[----:B------:R-:W-:Y:S11]  /*6d090*/  IMAD.MOV.U32 R4, RZ, RZ, R22 ;  /* 0x000000ffff047224 */ /* 0x000ff600078e0016 */
[----:B------:R-:W-:Y:S11]  /*6d0a0*/  @!UPT UIADD3 URZ, URZ, URZ, URZ ;  /* 0x0000003f3f3ff290 */ /* 0x000ff6000fffe03f */
[----:B------:R-:W-:Y:S01]  /*6d0b0*/  STL.64 [R1+0x520], R8 ;  /* 0x0005200801007387 */ /* 0x000fe20000100a00 */
[----:B------:R-:W-:Y:S02]  /*6d0c0*/  STL.64 [R1+0x528], R10 ;  /* 0x0005280a01007387 */ /* 0x000fe40000100a00 */
[----:B---3--:R-:W-:Y:S02]  /*6d0d0*/  STL.64 [R1+0x1ff0], R6 ;  /* 0x001ff00601007387 */ /* 0x008fe40000100a00 */
[----:B------:R0:W-:Y:S02]  /*6d0e0*/  STL.64 [R1+0x1fe8], R4 ;  /* 0x001fe80401007387 */ /* 0x0001e40000100a00 */
[----:B0-----:R-:W3:Y:S01]  /*6d0f0*/  LDL.LU R4, [R1+0x230] ;  /* 0x0002300001047983 */ /* 0x001ee20000300800 */
[----:B------:R-:W3:Y:S02]  /*6d100*/  LDL.LU R5, [R1+0x234] ;  /* 0x0002340001057983 */ /* 0x000ee40000300800 */
[----:B------:R-:W4:Y:S02]  /*6d110*/  LDL.LU R6, [R1+0x238] ;  /* 0x0002380001067983 */ /* 0x000f240000300800 */
[----:B------:R-:W4:Y:S02]  /*6d120*/  LDL.LU R7, [R1+0x23c] ;  /* 0x00023c0001077983 */ /* 0x000f240000300800 */
[----:B----4-:R-:W-:Y:S01]  /*6d130*/  STL.64 [R1+0x2008], R6 ;  /* 0x0020080601007387 */ /* 0x010fe20000100a00 */
[----:B---3--:R0:W-:Y:S03]  /*6d140*/  STL.64 [R1+0x2000], R4 ;  /* 0x0020000401007387 */ /* 0x0081e60000100a00 */
[----:B0-----:R-:W2:Y:S01]  /*6d150*/  LDL.LU R4, [R1+0x240] ;  /* 0x0002400001047983 */ /* 0x001ea20000300800 */
[----:B------:R-:W2:Y:S02]  /*6d160*/  LDL.LU R5, [R1+0x244] ;  /* 0x0002440001057983 */ /* 0x000ea40000300800 */
[----:B------:R-:W2:Y:S02]  /*6d170*/  LDL.LU R6, [R1+0x248] ;  /* 0x0002480001067983 */ /* 0x000ea40000300800 */
[----:B------:R-:W2:Y:S01]  /*6d180*/  LDL.LU R7, [R1+0x24c] ;  /* 0x00024c0001077983 */ /* 0x000ea20000300800 */
[----:B------:R-:W3:Y:S01]  /*6d190*/  LDL.LU R8, [R1+0xd0] ;  /* 0x0000d00001087983 */ /* 0x000ee20000300800 */
        /* <DEDUP_REMOVED lines=8> */
[----:B------:R-:W4:Y:S01]  /*6d220*/  LDL.LU R11, [R1+0xfc] ;  /* 0x0000fc00010b7983 */ /* 0x000f220000300800 */
[----:B--2---:R-:W-:Y:S01]  /*6d230*/  HMMA.16816.F32 R4, R24, R14, R4 ;  /* 0x0000000e1804723c */ /* 0x004fe20000001804 */
[----:B----4-:R0:W-:Y:S01]  /*6d240*/  STL.64 [R1+0x1e58], R10 ;  /* 0x001e580a01007387 */ /* 0x0101e20000100a00 */
[----:B---3--:R1:W-:Y:S02]  /*6d250*/  STL.64 [R1+0x1e50], R8 ;  /* 0x001e500801007387 */ /* 0x0083e40000100a00 */
[----:B0-----:R-:W-:-:S02]  /*6d260*/  IMAD.MOV.U32 R10, RZ, RZ, R16 ;  /* 0x000000ffff0a7224 */ /* 0x001fc400078e0010 */
[----:B------:R-:W-:Y:S01]  /*6d270*/  IMAD.MOV.U32 R11, RZ, RZ, R0 ;  /* 0x000000ffff0b7224 */ /* 0x000fe200078e0000 */
[----:B------:R-:W2:Y:S01]  /*6d280*/  LDL.LU R16, [R1+0xb94] ;  /* 0x000b940001107983 */ /* 0x000ea20000300800 */
[----:B------:R-:W3:Y:S02]  /*6d290*/  LDL.LU R20, [R1+0xa04] ;  /* 0x000a040001147983 */ /* 0x000ee40000300800 */
[----:B------:R-:W4:Y:S11]  /*6d2a0*/  LDL.LU R0, [R1+0xb8c] ;  /* 0x000b8c0001007983 */ /* 0x000f360000300800 */
[----:B------:R-:W-:Y:S02]  /*6d2b0*/  @!UPT UIADD3 URZ, URZ, URZ, URZ ;  /* 0x0000003f3f3ff290 */ /* 0x000fe4000fffe03f */
[----:B------:R-:W-:Y:S01]  /*6d2c0*/  STL.64 [R1+0x510], R4 ;  /* 0x0005100401007387 */ /* 0x000fe20000100a00 */
[----:B------:R0:W-:Y:S01]  /*6d2d0*/  STL.64 [R1+0x518], R6 ;  /* 0x0005180601007387 */ /* 0x0001e20000100a00 */
[----:B-1----:R-:W-:Y:S02]  /*6d2e0*/  IMAD.MOV.U32 R9, RZ, RZ, R14 ;  /* 0x000000ffff097224 */ /* 0x002fe400078e000e */
[----:B------:R-:W-:Y:S01]  /*6d2f0*/  IMAD.MOV.U32 R8, RZ, RZ, R15 ;  /* 0x000000ffff087224 */ /* 0x000fe200078e000f */
[----:B0-----:R-:W2:Y:S01]  /*6d300*/  LDL.LU.64 R6, [R1+0x2008] ;  /* 0x0020080001067983 */ /* 0x001ea20000300a00 */
[----:B------:R-:W2:Y:S02]  /*6d310*/  LDL.LU.64 R4, [R1+0x2000] ;  /* 0x0020000001047983 */ /* 0x000ea40000300a00 */
[----:B------:R-:W2:Y:S02]  /*6d320*/  LDL.LU.64 R14, [R1+0x1ff8] ;  /* 0x001ff800010e7983 */ /* 0x000ea40000300a00 */
[----:B------:R-:W-:Y:S01]  /*6d330*/  IMAD.MOV.U32 R21, RZ, RZ, R23 ;  /* 0x000000ffff157224 */ /* 0x000fe200078e0017 */
        /* <DEDUP_REMOVED lines=15> */
[----:B0-----:R-:W2:Y:S01]  /*6d430*/  LDL.LU.64 R14, [R1+0x1fd0] ;  /* 0x001fd000010e7983 */ /* 0x001ea20000300a00 */
[----:B------:R-:W2:Y:S02]  /*6d440*/  LDL.LU.64 R12, [R1+0x1fc8] ;  /* 0x001fc800010c7983 */ /* 0x000ea40000300a00 */
[----:B------:R0:W-:Y:S02]  /*6d450*/  STL.64 [R1+0x1e70], R10 ;  /* 0x001e700a01007387 */ /* 0x0001e40000100a00 */
[----:B0-----:R-:W-:Y:S02]  /*6d460*/  IMAD.MOV.U32 R10, RZ, RZ, R22 ;  /* 0x000000ffff0a7224 */ /* 0x001fe400078e0016 */
[----:B------:R-:W-:Y:S01]  /*6d470*/  IMAD.MOV.U32 R11, RZ, RZ, R23 ;  /* 0x000000ffff0b7224 */ /* 0x000fe200078e0017 */
[----:B------:R-:W2:Y:S01]  /*6d480*/  LDL.LU R22, [R1+0x1fc4] ;  /* 0x001fc40001167983 */ /* 0x000ea20000300800 */
[----:B------:R-:W2:Y:S03]  /*6d490*/  LDL.LU R23, [R1+0x1fc0] ;  /* 0x001fc00001177983 */ /* 0x000ea60000300800 */
[----:B------:R0:W-:Y:S02]  /*6d4a0*/  STL.64 [R1+0x1e88], R10 ;  /* 0x001e880a01007387 */ /* 0x0001e40000100a00 */
[----:B0-----:R-:W-:-:S02]  /*6d4b0*/  IMAD.MOV.U32 R10, RZ, RZ, R9 ;  /* 0x000000ffff0a7224 */ /* 0x001fc400078e0009 */
[----:B------:R-:W-:-:S05]  /*6d4c0*/  IMAD.MOV.U32 R11, RZ, RZ, R8 ;  /* 0x000000ffff0b7224 */ /* 0x000fca00078e0008 */
[----:B------:R0:W-:Y:S01]  /*6d4d0*/  STL.64 [R1+0x1ea0], R10 ;  /* 0x001ea00a01007387 */ /* 0x0001e20000100a00 */
[----:B------:R-:W2:Y:S02]  /*6d4e0*/  LDL.LU R8, [R1+0x210] ;  /* 0x0002100001087983 */ /* 0x000ea40000300800 */
[----:B------:R-:W2:Y:S01]  /*6d4f0*/  LDL.LU R9, [R1+0x214] ;  /* 0x0002140001097983 */ /* 0x000ea20000300800 */
[----:B0-----:R-:W2:Y:S01]  /*6d500*/  LDL.LU R10, [R1+0x218] ;  /* 0x00021800010a7983 */ /* 0x001ea20000300800 */
[----:B------:R-:W2:Y:S02]  /*6d510*/  LDL.LU R11, [R1+0x21c] ;  /* 0x00021c00010b7983 */ /* 0x000ea40000300800 */
[----:B--2---:R-:W-:Y:S11]  /*6d520*/  HMMA.16816.F32 R8, R24, R22, R8 ;  /* 0x000000161808723c */ /* 0x004ff60000001808 */
[----:B------:R-:W-:Y:S11]  /*6d530*/  @!UPT UIADD3 URZ, URZ, URZ, URZ ;  /* 0x0000003f3f3ff290 */ /* 0x000ff6000fffe03f */
[----:B------:R-:W-:Y:S01]  /*6d540*/  @!UPT UIADD3 URZ, URZ, URZ, URZ ;  /* 0x0000003f3f3ff290 */ /* 0x000fe2000fffe03f */
[----:B------:R-:W-:Y:S01]  /*6d550*/  STL.64 [R1+0x4e0], R8 ;  /* 0x0004e00801007387 */ /* 0x000fe20000100a00 */
[----:B------:R0:W-:Y:S02]  /*6d560*/  STL.64 [R1+0x4e8], R10 ;  /* 0x0004e80a01007387 */ /* 0x0001e40000100a00 */
[----:B0-----:R-:W-:Y:S02]  /*6d570*/  IMAD.MOV.U32 R10, RZ, RZ, R4 ;  /* 0x000000ffff0a7224 */ /* 0x001fe400078e0004 */
[----:B------:R-:W-:Y:S01]  /*6d580*/  IMAD.MOV.U32 R11, RZ, RZ, R21 ;  /* 0x000000ffff0b7224 */ /* 0x000fe200078e0015 */
[----:B------:R-:W2:Y:S04]  /*6d590*/  LDL.LU R4, [R1+0x1fbc] ;  /* 0x001fbc0001047983 */ /* 0x000ea80000300800 */
[----:B------:R-:W-:Y:S01]  /*6d5a0*/  STL.64 [R1+0x1eb8], R10 ;  /* 0x001eb80a01007387 */ /* 0x000fe20000100a00 */
[----:B------:R-:W-:Y:S02]  /*6d5b0*/  STL.64 [R1+0x1e68], R22 ;  /* 0x001e681601007387 */ /* 0x000fe40000100a00 */
[----:B---3--:R0:W-:Y:S02]  /*6d5c0*/  STL [R1+0x1e60], R20 ;  /* 0x001e601401007387 */ /* 0x0081e40000100800 */
[----:B0-----:R-:W3:Y:S01]  /*6d5d0*/  LDL.LU R20, [R1+0x100] ;  /* 0x0001000001147983 */ /* 0x001ee20000300800 */
[----:B------:R-:W3:Y:S02]  /*6d5e0*/  LDL.LU R21, [R1+0x104] ;  /* 0x0001040001157983 */ /* 0x000ee40000300800 */
[----:B------:R-:W2:Y:S02]  /*6d5f0*/  LDL.LU R22, [R1+0x108] ;  /* 0x0001080001167983 */ /* 0x000ea40000300800 */
[----:B------:R-:W2:Y:S02]  /*6d600*/  LDL.LU R23, [R1+0x10c] ;  /* 0x00010c0001177983 */ /* 0x000ea40000300800 */
[----:B------:R-:W-:-:S02]  /*6d610*/  IMAD.MOV.U32 R10, RZ, RZ, R5 ;  /* 0x000000ffff0a7224 */ /* 0x000fc400078e0005 */
[----:B------:R-:W-:Y:S01]  /*6d620*/  IMAD.MOV.U32 R11, RZ, RZ, R2 ;  /* 0x000000ffff0b7224 */ /* 0x000fe200078e0002 */
[----:B------:R-:W4:Y:S01]  /*6d630*/  LDL.LU R5, [R1+0x1fb8] ;  /* 0x001fb80001057983 */ /* 0x000f220000300800 */
[----:B------:R-:W4:Y:S03]  /*6d640*/  LDL.LU R2, [R1+0x1fb4] ;  /* 0x001fb40001027983 */ /* 0x000f260000300800 */
[----:B------:R-:W-:Y:S04]  /*6d650*/  STL.64 [R1+0x1ed0], R10 ;  /* 0x001ed00a01007387 */ /* 0x000fe80000100a00 */
        /* <DEDUP_REMOVED lines=19> */
[----:B------:R-:W4:Y:S04]  /*6d790*/  LDL.LU R19, [R1+0x1fa8] ;  /* 0x001fa80001137983 */ /* 0x000f280000300800 */
[----:B------:R0:W-:Y:S02]  /*6d7a0*/  STL.64 [R1+0x1f00], R10 ;  /* 0x001f000a01007387 */ /* 0x0001e40000100a00 */
[----:B0-----:R-:W-:Y:S02]  /*6d7b0*/  IMAD.MOV.U32 R10, RZ, RZ, R28 ;  /* 0x000000ffff0a7224 */ /* 0x001fe400078e001c */
        /* <DEDUP_REMOVED lines=36> */
[----:B------:R-:W-:-:S05]  /*6da00*/  IMAD.MOV.U32 R11, RZ, RZ, R4 ;  /* 0x000000ffff0b7224 */ /* 0x000fca00078e0004 */
[----:B------:R-:W-:Y:S04]  /*6da10*/  STL.64 [R1+0x1f78], R10 ;  /* 0x001f780a01007387 */ /* 0x000fe80000100a00 */
[----:B---3--:R-:W-:Y:S01]  /*6da20*/  STL.64 [R1+0x1f10], R22 ;  /* 0x001f101601007387 */ /* 0x008fe20000100a00 */
[----:B--2---:R0:W-:Y:S03]  /*6da30*/  STL.64 [R1+0x1f08], R20 ;  /* 0x001f081401007387 */ /* 0x0041e60000100a00 */
[----:B0-----:R-:W2:Y:S01]  /*6da40*/  LDL.LU R20, [R1+0x170] ;  /* 0x0001700001147983 */ /* 0x001ea20000300800 */
[----:B------:R-:W2:Y:S02]  /*6da50*/  LDL.LU R21, [R1+0x174] ;  /* 0x0001740001157983 */ /* 0x000ea40000300800 */
        /* <DEDUP_REMOVED lines=10> */
[----:B---3--:R-:W-:Y:S01]  /*6db00*/  STL.64 [R1+0x1f28], R22 ;  /* 0x001f281601007387 */ /* 0x008fe20000100a00 */
        /* <DEDUP_REMOVED lines=16> */
[----:B------:R-:W3:Y:S01]  /*6dc10*/  LDL.LU R23, [R1+0x1ac] ;  /* 0x0001ac0001177983 */ /* 0x000ee20000300800 */
[----:B----4-:R-:W-:Y:S01]  /*6dc20*/  HMMA.16816.F32 R12, R24, R18, R12 ;  /* 0x00000012180c723c */ /* 0x010fe2000000180c */
        /* <DEDUP_REMOVED lines=15> */
[----:B------:R-:W-:-:S02]  /*6dd20*/  IMAD.MOV.U32 R10, RZ, RZ, R3 ;  /* 0x000000ffff0a7224 */ /* 0x000fc400078e0003 */
[----:B------:R-:W-:Y:S01]  /*6dd30*/  IMAD.MOV.U32 R11, RZ, RZ, R2 ;  /* 0x000000ffff0b7224 */ /* 0x000fe200078e0002 */
[----:B---3--:R-:W-:Y:S01]  /*6dd40*/  HMMA.16816.F32 R24, R24, R14, R4 ;  /* 0x0000000e1818723c */ /* 0x008fe20000001804 */
        /* <DEDUP_REMOVED lines=95> */
[----:B------:R-:W4:Y:S11]  /*6e340*/  LDL.LU R20, [R1+0x1e60] ;  /* 0x001e600001147983 */ /* 0x000f360000300800 */
[----:B------:R-:W-:Y:S09]  /*6e350*/  @!UPT UIADD3 URZ, URZ, URZ, URZ ;  /* 0x0000003f3f3ff290 */ /* 0x000ff2000fffe03f */
[----:B------:R-:W-:Y:S01]  /*6e360*/  STL.64 [R1+0x4c0], R8 ;  /* 0x0004c00801007387 */ /* 0x000fe20000100a00 */
[----:B------:R0:W-:Y:S03]  /*6e370*/  STL.64 [R1+0x4c8], R10 ;  /* 0x0004c80a01007387 */ /* 0x0001e60000100a00 */
[----:B0-----:R-:W2:Y:S01]  /*6e380*/  LDL.LU.64 R10, [R1+0x1e58] ;  /* 0x001e5800010a7983 */ /* 0x001ea20000300a00 */
[----:B------:R-:W2:Y:S02]  /*6e390*/  LDL.LU.64 R8, [R1+0x1e50] ;  /* 0x001e500001087983 */ /* 0x000ea40000300a00 */
[C---:B--2---:R-:W-:Y:S11]  /*6e3a0*/  HMMA.16816.F32 R8, R4.reuse, R22, R8 ;  /* 0x000000160408723c */ /* 0x044ff60000001808 */
[----:B------:R-:W-:Y:S11]  /*6e3b0*/  @!UPT UIADD3 URZ, URZ, URZ, URZ ;  /* 0x0000003f3f3ff290 */ /* 0x000ff6000fffe03f */
[----:B------:R-:W-:Y:S01]  /*6e3c0*/  @!UPT UIADD3 URZ, URZ, URZ, URZ ;  /* 0x0000003f3f3ff290 */ /* 0x000fe2000fffe03f */
[----:B------:R-:W-:Y:S01]  /*6e3d0*/  STL.64 [R1+0x4a0], R8 ;  /* 0x0004a00801007387 */ /* 0x000fe20000100a00 */
[----:B------:R0:W-:Y:S03]  /*6e3e0*/  STL.64 [R1+0x4a8], R10 ;  /* 0x0004a80a01007387 */ /* 0x0001e60000100a00 */
[----:B0-----:R-:W2:Y:S01]  /*6e3f0*/  LDL.LU.64 R10, [R1+0x1e48] ;  /* 0x001e4800010a7983 */ /* 0x001ea20000300a00 */
[----:B------:R-:W2:Y:S01]  /*6e400*/  LDL.LU.64 R8, [R1+0x1e40] ;  /* 0x001e400001087983 */ /* 0x000ea20000300a00 */
[C---:B---3--:R-:W-:Y:S11]  /*6e410*/  HMMA.16816.F32 R24, R4.reuse, R18, R24 ;  /* 0x000000120418723c */ /* 0x048ff60000001818 */
[----:B------:R-:W-:Y:S11]  /*6e420*/  @!UPT UIADD3 URZ, URZ, URZ, URZ ;  /* 0x0000003f3f3ff290 */ /* 0x000ff6000fffe03f */
[----:B------:R-:W-:Y:S02]  /*6e430*/  @!UPT UIADD3 URZ, URZ, URZ, URZ ;  /* 0x0000003f3f3ff290 */ /* 0x000fe4000fffe03f */
[----:B------:R-:W-:Y:S01]  /*6e440*/  IMAD.MOV.U32 R18, RZ, RZ, R27 ;  /* 0x000000ffff127224 */ /* 0x000fe200078e001b */
[----:B------:R-:W-:Y:S01]  /*6e450*/  STL.64 [R1+0x490], R24 ;  /* 0x0004901801007387 */ /* 0x000fe20000100a00 */
[----:B------:R-:W-:Y:S03]  /*6e460*/  STL.64 [R1+0x498], R26 ;  /* 0x0004981a01007387 */ /* 0x000fe60000100a00 */
[----:B------:R-:W-:Y:S01]  /*6e470*/  STL [R1+0x1d0c], R18 ;  /* 0x001d0c1201007387 */ /* 0x000fe20000100800 */
[----:B--2---:R-:W-:Y:S11]  /*6e480*/  HMMA.16816.F32 R4, R4, R14, R8 ;  /* 0x0000000e0404723c */ /* 0x004ff60000001808 */
[----:B------:R-:W-:Y:S11]  /*6e490*/  @!UPT UIADD3 URZ, URZ, URZ, URZ ;  /* 0x0000003f3f3ff290 */ /* 0x000ff6000fffe03f */
[----:B------:R-:W-:Y:S01]  /*6e4a0*/  @!UPT UIADD3 URZ, URZ, URZ, URZ ;  /* 0x0000003f3f3ff290 */ /* 0x000fe2000fffe03f */
[----:B------:R-:W-:Y:S01]  /*6e4b0*/  STL.64 [R1+0x480], R4 ;  /* 0x0004800401007387 */ /* 0x000fe20000100a00 */
[----:B------:R0:W-:Y:S02]  /*6e4c0*/  STL.64 [R1+0x488], R6 ;  /* 0x0004880601007387 */ /* 0x0001e40000100a00 */
[----:B0-----:R-:W-:-:S05]  /*6e4d0*/  IMAD.MOV.U32 R6, RZ, RZ, R7 ;  /* 0x000000ffff067224 */ /* 0x001fca00078e0007 */
[----:B------:R0:W-:Y:S04]  /*6e4e0*/  STL [R1+0x1d10], R6 ;  /* 0x001d100601007387 */ /* 0x0001e80000100800 */
[----:B0-----:R-:W2:Y:S01]  /*6e4f0*/  LDL.LU R6, [R1+0xb80] ;  /* 0x000b800001067983 */ /* 0x001ea20000300800 */
[----:B------:R-:W-:Y:S02]  /*6e500*/  IADD3 R16, P4, R16, UR12, RZ ;  /* 0x0000000c10107c10 */ /* 0x000fe4000ff9e0ff */
[----:B----4-:R-:W-:-:S03]  /*6e510*/  IADD3 R20, P5, R20, UR12, RZ ;  /* 0x0000000c14147c10 */ /* 0x010fc6000ffbe0ff */
[----:B------:R-:W-:Y:S04]  /*6e520*/  STL [R1+0xb94], R16 ;  /* 0x000b941001007387 */ /* 0x000fe80000100800 */
[----:B--2---:R0:W-:Y:S01]  /*6e530*/  STL [R1+0x1e34], R6 ;  /* 0x001e340601007387 */ /* 0x0041e20000100800 */
[----:B------:R-:W-:Y:S03]  /*6e540*/  STL [R1+0xa04], R20 ;  /* 0x000a041401007387 */ /* 0x000fe60000100800 */
[----:B0-----:R-:W2:Y:S01]  /*6e550*/  LDL.LU R6, [R1+0xb84] ;  /* 0x000b840001067983 */ /* 0x001ea20000300800 */
[----:B------:R-:W-:-:S05]  /*6e560*/  IADD3 R0, P6, R0, UR12, RZ ;  /* 0x0000000c00007c10 */ /* 0x000fca000ffde0ff */
[----:B------:R-:W-:Y:S01]  /*6e570*/  STL [R1+0xb8c], R0 ;  /* 0x000b8c0001007387 */ /* 0x000fe20000100800 */
[----:B------:R-:W-:-:S05]  /*6e580*/  IMAD.MOV.U32 R12, RZ, RZ, 0x7f ;  /* 0x0000007fff0c7424 */ /* 0x000fca00078e00ff */
[----:B------:R-:W-:Y:S01]  /*6e590*/  IADD3 R12, R12, c[0x0][0x180], RZ ;  /* 0x000060000c0c7a10 */ /* 0x000fe20007ffe0ff */
        /* <DEDUP_REMOVED lines=10> */
[----:B------:R-:W3:Y:S01]  /*6e640*/  LDL.LU R23, [R1+0x9f4] ;  /* 0x0009f40001177983 */ /* 0x000ee20000300800 */
[----:B------:R-:W-:Y:S01]  /*6e650*/  SHF.R.S32.HI R2, RZ, 0x1f, R12 ;  /* 0x0000001fff027819 */ /* 0x000fe2000001140c */
[----:B------:R-:W3:Y:S01]  /*6e660*/  LDL.LU R24, [R1+0xb58] ;  /* 0x000b580001187983 */ /* 0x000ee20000300800 */
[----:B------:R-:W3:Y:S01]  /*6e670*/  LDL.LU R25, [R1+0xb7c] ;  /* 0x000b7c0001197983 */ /* 0x000ee20000300800 */
[----:B------:R-:W3:Y:S02]  /*6e680*/  LDL.LU R26, [R1+0xb50] ;  /* 0x000b5000011a7983 */ /* 0x000ee40000300800 */
[----:B------:R-:W3:Y:S01]  /*6e690*/  LDL.LU R27, [R1+0xb74] ;  /* 0x000b7400011b7983 */ /* 0x000ee20000300800 */
[----:B------:R-:W-:Y:S01]  /*6e6a0*/  LEA.HI R2, R2, R12, RZ, 0x7 ;  /* 0x0000000c02027211 */ /* 0x000fe200078f38ff */
[----:B------:R-:W3:Y:S01]  /*6e6b0*/  LDL.LU R11, [R1+0xb48] ;  /* 0x000b4800010b7983 */ /* 0x000ee20000300800 */
[----:B------:R-:W3:Y:S02]  /*6e6c0*/  LDL.LU R10, [R1+0xb6c] ;  /* 0x000b6c00010a7983 */ /* 0x000ee40000300800 */
[----:B------:R-:W3:Y:S01]  /*6e6d0*/  LDL.LU R9, [R1+0xb40] ;  /* 0x000b400001097983 */ /* 0x000ee20000300800 */
[----:B------:R-:W-:Y:S01]  /*6e6e0*/  UIADD3 UR4, UR4, 0x1, URZ ;  /* 0x0000000104047890 */ /* 0x000fe2000fffe03f */
[----:B------:R-:W3:Y:S01]  /*6e6f0*/  LDL.LU R8, [R1+0xb64] ;  /* 0x000b640001087983 */ /* 0x000ee20000300800 */
[----:B------:R-:W-:Y:S01]  /*6e700*/  SHF.R.S32.HI R2, RZ, 0x7, R2 ;  /* 0x00000007ff027819 */ /* 0x000fe20000011402 */
[----:B------:R-:W3:Y:S02]  /*6e710*/  LDL.LU R29, [R1+0xb38] ;  /* 0x000b3800011d7983 */ /* 0x000ee40000300800 */
[----:B------:R-:W3:Y:S01]  /*6e720*/  LDL.LU R28, [R1+0xb5c] ;  /* 0x000b5c00011c7983 */ /* 0x000ee20000300800 */
[----:B------:R-:W3:Y:S01]  /*6e730*/  LDL.LU R13, [R1+0xb30] ;  /* 0x000b3000010d7983 */ /* 0x000ee20000300800 */
[----:B------:R-:W3:Y:S02]  /*6e740*/  LDL.LU R17, [R1+0xb54] ;  /* 0x000b540001117983 */ /* 0x000ee40000300800 */
[----:B------:R-:W3:Y:S01]  /*6e750*/  LDL.LU R21, [R1+0xb28] ;  /* 0x000b280001157983 */ /* 0x000ee20000300800 */
[----:B------:R-:W-:Y:S01]  /*6e760*/  ISETP.NE.U32.AND P0, PT, R2, UR4, PT ;  /* 0x0000000402007c0c */ /* 0x000fe2000bf05070 */
[----:B------:R-:W3:Y:S01]  /*6e770*/  LDL.LU R3, [R1+0xb4c] ;  /* 0x000b4c0001037983 */ /* 0x000ee20000300800 */
[----:B------:R-:W3:Y:S02]  /*6e780*/  LDL.LU R2, [R1+0xb20] ;  /* 0x000b200001027983 */ /* 0x000ee40000300800 */
[----:B------:R-:W3:Y:S02]  /*6e790*/  LDL.LU R12, [R1+0xb44] ;  /* 0x000b4400010c7983 */ /* 0x000ee40000300800 */
[----:B------:R-:W3:Y:S01]  /*6e7a0*/  LDL.LU R16, [R1+0xb18] ;  /* 0x000b180001107983 */ /* 0x000ee20000300800 */
[----:B------:R-:W3:Y:S01]  /*6e7b0*/  LDL.LU R20, [R1+0xb3c] ;  /* 0x000b3c0001147983 */ /* 0x000ee20000300800 */
[----:B------:R-:W3:Y:S01]  /*6e7c0*/  LDL.LU R0, [R1+0xb10] ;  /* 0x000b100001007983 */ /* 0x000ee20000300800 */
[----:B--2---:R-:W-:-:S05]  /*6e7d0*/  IADD3 R6, P1, R6, UR12, RZ ;  /* 0x0000000c06067c10 */ /* 0x004fca000ff3e0ff */
[----:B------:R0:W-:Y:S04]  /*6e7e0*/  STL [R1+0xb88], R6 ;  /* 0x000b880601007387 */ /* 0x0001e80000100800 */
[----:B0-----:R-:W2:Y:S02]  /*6e7f0*/  LDL.LU R6, [R1+0x1e38] ;  /* 0x001e380001067983 */ /* 0x001ea40000300800 */
[----:B--2---:R-:W-:-:S05]  /*6e800*/  IADD3 R6, P2, R6, UR12, RZ ;  /* 0x0000000c06067c10 */ /* 0x004fca000ff5e0ff */
[----:B------:R0:W-:Y:S04]  /*6e810*/  STL [R1+0xb84], R6 ;  /* 0x000b840601007387 */ /* 0x0001e80000100800 */
[----:B0-----:R-:W2:Y:S01]  /*6e820*/  LDL.LU R6, [R1+0x1e34] ;  /* 0x001e340001067983 */ /* 0x001ea20000300800 */
[----:B---3--:R-:W-:Y:S01]  /*6e830*/  IADD3.X R4, R4, UR6, RZ, P4, !PT ;  /* 0x0000000604047c10 */ /* 0x008fe2000a7fe4ff */
[----:B----4-:R-:W-:Y:S01]  /*6e840*/  IADD3 R5, P4, R5, UR12, RZ ;  /* 0x0000000c05057c10 */ /* 0x010fe2000ff9e0ff */
[----:B------:R-:W-:Y:S01]  /*6e850*/  IADD3.X R7, R7, UR6, RZ, P5, !PT ;  /* 0x0000000607077c10 */ /* 0x000fe2000affe4ff */
[----:B------:R-:W-:Y:S01]  /*6e860*/  IADD3 R14, P5, R14, UR12, RZ ;  /* 0x0000000c0e0e7c10 */ /* 0x000fe2000ffbe0ff */
        /* <DEDUP_REMOVED lines=16> */
[----:B------:R-:W-:-:S02]  /*6e970*/  IADD3.X R12, R12, UR6, RZ, P4, !PT ;  /* 0x000000060c0c7c10 */ /* 0x000fc4000a7fe4ff */
[----:B--2---:R-:W-:-:S05]  /*6e980*/  IADD3 R6, P3, R6, UR12, RZ ;  /* 0x0000000c06067c10 */ /* 0x004fca000ff7e0ff */
[----:B------:R0:W-:Y:S01]  /*6e990*/  STL [R1+0xb80], R6 ;  /* 0x000b800601007387 */ /* 0x0001e20000100800 */
[----:B------:R-:W-:Y:S02]  /*6e9a0*/  STL [R1+0xb90], R4 ;  /* 0x000b900401007387 */ /* 0x000fe40000100800 */
[----:B------:R-:W-:Y:S02]  /*6e9b0*/  STL [R1+0xb78], R5 ;  /* 0x000b780501007387 */ /* 0x000fe40000100800 */
[----:B------:R-:W-:Y:S01]  /*6e9c0*/  STL [R1+0x9f8], R7 ;  /* 0x0009f80701007387 */ /* 0x000fe20000100800 */
[----:B------:R-:W-:Y:S01]  /*6e9d0*/  STL [R1+0xb70], R14 ;  /* 0x000b700e01007387 */ /* 0x000fe20000100800 */
[----:B------:R-:W-:Y:S02]  /*6e9e0*/  STL [R1+0xa00], R15 ;  /* 0x000a000f01007387 */ /* 0x000fe40000100800 */
[----:B------:R-:W-:Y:S01]  /*6e9f0*/  STL [R1+0xb68], R18 ;  /* 0x000b681201007387 */ /* 0x000fe20000100800 */
[----:B------:R-:W-:Y:S01]  /*6ea00*/  IADD3.X R25, R25, UR6, RZ, P3, !PT ;  /* 0x0000000619197c10 */ /* 0x000fe20009ffe4ff */
[----:B------:R-:W-:Y:S01]  /*6ea10*/  STL [R1+0x9fc], R19 ;  /* 0x0009fc1301007387 */ /* 0x000fe20000100800 */
[----:B------:R-:W-:Y:S01]  /*6ea20*/  IADD3 R26, P3, R26, UR12, RZ ;  /* 0x0000000c1a1a7c10 */ /* 0x000fe2000ff7e0ff */
        /* <DEDUP_REMOVED lines=11> */
[----:B------:R-:W-:Y:S01]  /*6eae0*/  IADD3.X R3, R3, UR6, RZ, P3, !PT ;  /* 0x0000000603037c10 */ /* 0x000fe20009ffe4ff */
[----:B------:R-:W-:Y:S01]  /*6eaf0*/  STL [R1+0xb5c], R28 ;  /* 0x000b5c1c01007387 */ /* 0x000fe20000100800 */
[----:B------:R-:W-:Y:S01]  /*6eb00*/  IADD3 R2, P3, R2, UR12, RZ ;  /* 0x0000000c02027c10 */ /* 0x000fe2000ff7e0ff */
[----:B------:R-:W-:Y:S01]  /*6eb10*/  STL [R1+0xb30], R13 ;  /* 0x000b300d01007387 */ /* 0x000fe20000100800 */
[----:B------:R-:W-:Y:S02]  /*6eb20*/  STL [R1+0xb54], R17 ;  /* 0x000b541101007387 */ /* 0x000fe40000100800 */
[----:B------:R-:W-:Y:S02]  /*6eb30*/  STL [R1+0xb28], R21 ;  /* 0x000b281501007387 */ /* 0x000fe40000100800 */
[----:B------:R-:W-:Y:S01]  /*6eb40*/  STL [R1+0xb4c], R3 ;  /* 0x000b4c0301007387 */ /* 0x000fe20000100800 */
[----:B------:R-:W-:Y:S01]  /*6eb50*/  STL [R1+0xb20], R2 ;  /* 0x000b200201007387 */ /* 0x000fe20000100800 */
[----:B------:R-:W-:Y:S02]  /*6eb60*/  STL [R1+0xb44], R12 ;  /* 0x000b440c01007387 */ /* 0x000fe40000100800 */
[----:B0-----:R-:W2:Y:S01]  /*6eb70*/  LDL.LU R6, [R1+0xb2c] ;  /* 0x000b2c0001067983 */ /* 0x001ea20000300800 */
[----:B------:R-:W-:-:S02]  /*6eb80*/  IADD3 R16, P4, R16, UR12, RZ ;  /* 0x0000000c10107c10 */ /* 0x000fc4000ff9e0ff */
[----:B------:R-:W-:-:S03]  /*6eb90*/  IADD3.X R20, R20, UR6, RZ, P5, !PT ;  /* 0x0000000614147c10 */ /* 0x000fc6000affe4ff */
[----:B------:R-:W-:Y:S04]  /*6eba0*/  STL [R1+0xb18], R16 ;  /* 0x000b181001007387 */ /* 0x000fe80000100800 */
[----:B--2---:R0:W-:Y:S01]  /*6ebb0*/  STL [R1+0x1e2c], R6 ;  /* 0x001e2c0601007387 */ /* 0x0041e20000100800 */
[----:B------:R-:W-:Y:S03]  /*6ebc0*/  STL [R1+0xb3c], R20 ;  /* 0x000b3c1401007387 */ /* 0x000fe60000100800 */
[----:B0-----:R-:W2:Y:S01]  /*6ebd0*/  LDL.LU R6, [R1+0xb08] ;  /* 0x000b080001067983 */ /* 0x001ea20000300800 */
[----:B------:R-:W-:-:S05]  /*6ebe0*/  IADD3 R0, P5, R0, UR12, RZ ;  /* 0x0000000c00007c10 */ /* 0x000fca000ffbe0ff */
[----:B------:R-:W-:Y:S04]  /*6ebf0*/  STL [R1+0xb10], R0 ;  /* 0x000b100001007387 */ /* 0x000fe80000100800 */
        /* <DEDUP_REMOVED lines=30> */
[----:B--2---:R-:W-:-:S05]  /*6ede0*/  IADD3.X R6, R6, UR6, RZ, P6, !PT ;  /* 0x0000000606067c10 */ /* 0x004fca000b7fe4ff */
[----:B------:R0:W-:Y:S04]  /*6edf0*/  STL [R1+0xb34], R6 ;  /* 0x000b340601007387 */ /* 0x0001e80000100800 */
[----:B0-----:R-:W2:Y:S02]  /*6ee00*/  LDL.LU R6, [R1+0x1e30] ;  /* 0x001e300001067983 */ /* 0x001ea40000300800 */
[----:B--2---:R-:W-:-:S05]  /*6ee10*/  IADD3 R6, P6, R6, UR12, RZ ;  /* 0x0000000c06067c10 */ /* 0x004fca000ffde0ff */
[----:B------:R0:W-:Y:S04]  /*6ee20*/  STL [R1+0xb08], R6 ;  /* 0x000b080601007387 */ /* 0x0001e80000100800 */
[----:B0-----:R-:W2:Y:S01]  /*6ee30*/  LDL.LU R6, [R1+0x1e2c] ;  /* 0x001e2c0001067983 */ /* 0x001ea20000300800 */
[----:B----4-:R-:W-:Y:S01]  /*6ee40*/  IADD3.X R5, R5, UR6, RZ, P2, !PT ;  /* 0x0000000605057c10 */ /* 0x010fe200097fe4ff */
[----:B---3--:R-:W-:Y:S01]  /*6ee50*/  IADD3 R7, P2, R7, UR12, RZ ;  /* 0x0000000c07077c10 */ /* 0x008fe2000ff5e0ff */
        /* <DEDUP_REMOVED lines=18> */
[----:B--2---:R-:W-:Y:S01]  /*6ef80*/  IADD3.X R6, R6, UR6, RZ, P1, !PT ;  /* 0x0000000606067c10 */ /* 0x004fe20008ffe4ff */
[----:B------:R-:W-:-:S04]  /*6ef90*/  IADD3 R4, P1, R4, UR12, RZ ;  /* 0x0000000c04047c10 */ /* 0x000fc8000ff3e0ff */
[----:B------:R0:W-:Y:S01]  /*6efa0*/  STL [R1+0xb2c], R6 ;  /* 0x000b2c0601007387 */ /* 0x0001e20000100800 */
[----:B------:R-:W-:Y:S02]  /*6efb0*/  STL [R1+0xb00], R4 ;  /* 0x000b000401007387 */ /* 0x000fe40000100800 */
[----:B------:R-:W-:Y:S02]  /*6efc0*/  STL [R1+0xb24], R5 ;  /* 0x000b240501007387 */ /* 0x000fe40000100800 */
[----:B------:R-:W-:Y:S01]  /*6efd0*/  STL [R1+0xaf8], R7 ;  /* 0x000af80701007387 */ /* 0x000fe20000100800 */
[----:B------:R-:W-:Y:S01]  /*6efe0*/  STL [R1+0xb1c], R14 ;  /* 0x000b1c0e01007387 */ /* 0x000fe20000100800 */
[----:B------:R-:W-:Y:S02]  /*6eff0*/  STL [R1+0xaf0], R15 ;  /* 0x000af00f01007387 */ /* 0x000fe40000100800 */
        /* <DEDUP_REMOVED lines=24> */
[----:B0-----:R-:W2:Y:S01]  /*6f180*/  LDL.LU R6, [R1+0xa88] ;  /* 0x000a880001067983 */ /* 0x001ea20000300800 */
[----:B------:R-:W-:Y:S01]  /*6f190*/  IADD3.X R16, R16, UR6, RZ, P2, !PT ;  /* 0x0000000610107c10 */ /* 0x000fe200097fe4ff */
[----:B------:R-:W-:-:S04]  /*6f1a0*/  IADD3 R20, P2, R20, UR12, RZ ;  /* 0x0000000c14147c10 */ /* 0x000fc8000ff5e0ff */
[----:B------:R-:W-:Y:S04]  /*6f1b0*/  STL [R1+0xac4], R16 ;  /* 0x000ac41001007387 */ /* 0x000fe80000100800 */
[----:B--2---:R0:W-:Y:S01]  /*6f1c0*/  STL [R1+0x1e24], R6 ;  /* 0x001e240601007387 */ /* 0x0041e20000100800 */
[----:B------:R-:W-:Y:S03]  /*6f1d0*/  STL [R1+0xa98], R20 ;  /* 0x000a981401007387 */ /* 0x000fe60000100800 */
[----:B0-----:R-:W2:Y:S01]  /*6f1e0*/  LDL.LU R6, [R1+0xab4] ;  /* 0x000ab40001067983 */ /* 0x001ea20000300800 */
[----:B------:R-:W-:-:S05]  /*6f1f0*/  IADD3.X R0, R0, UR6, RZ, P3, !PT ;  /* 0x0000000600007c10 */ /* 0x000fca0009ffe4ff */
        /* <DEDUP_REMOVED lines=31> */
[----:B--2---:R-:W-:-:S05]  /*6f3f0*/  IADD3 R6, P3, R6, UR12, RZ ;  /* 0x0000000c06067c10 */ /* 0x004fca000ff7e0ff */
[----:B------:R0:W-:Y:S04]  /*6f400*/  STL [R1+0xa90], R6 ;  /* 0x000a900601007387 */ /* 0x0001e80000100800 */
[----:B0-----:R-:W2:Y:S02]  /*6f410*/  LDL.LU R6, [R1+0x1e28] ;  /* 0x001e280001067983 */ /* 0x001ea40000300800 */
[----:B--2---:R-:W-:-:S05]  /*6f420*/  IADD3.X R6, R6, UR6, RZ, P4, !PT ;  /* 0x0000000606067c10 */ /* 0x004fca000a7fe4ff */
        /* <DEDUP_REMOVED lines=3321> */
[----:B------:R-:W-:Y:S02]  /*7c3c0*/  IADD3.X R27, R27, UR7, RZ, P1, !PT ;  /* 0x000000071b1b7c10 */ /* 0x000fe40008ffe4ff */
[----:B------:R-:W-:Y:S02]  /*7c3d0*/  IADD3.X R25, R25, UR7, RZ, P5, !PT ;  /* 0x0000000719197c10 */ /* 0x000fe4000affe4ff */
[----:B------:R-:W-:Y:S02]  /*7c3e0*/  IADD3.X R26, R26, UR7, RZ, P6, !PT ;  /* 0x000000071a1a7c10 */ /* 0x000fe4000b7fe4ff */
[----:B--2---:R-:W-:-:S05]  /*7c3f0*/  IADD3 R6, P3, R6, UR9, RZ ;  /* 0x0000000906067c10 */ /* 0x004fca000ff7e0ff */
[----:B------:R0:W-:Y:S04]  /*7c400*/  STL [R1+0xc18], R6 ;  /* 0x000c180601007387 */ /* 0x0001e80000100800 */
[----:B0-----:R0:W5:Y:S01]  /*7c410*/  LDL.LU R6, [R1+0x1d10] ;  /* 0x001d100001067983 */ /* 0x0011620000300800 */
[----:B------:R1:W-:Y:S03]  /*7c420*/  STL [R1+0xc3c], R18 ;  /* 0x000c3c1201007387 */ /* 0x0003e60000100800 */
[----:B-1----:R0:W5:Y:S01]  /*7c430*/  LDL.LU R18, [R1+0x1d0c] ;  /* 0x001d0c0001127983 */ /* 0x0021620000300800 */
[----:B------:R1:W-:Y:S03]  /*7c440*/  STL [R1+0xc10], R11 ;  /* 0x000c100b01007387 */ /* 0x0003e60000100800 */
[----:B-1----:R0:W5:Y:S01]  /*7c450*/  LDL.LU R11, [R1+0x1d08] ;  /* 0x001d0800010b7983 */ /* 0x0021620000300800 */
[----:B------:R1:W-:Y:S03]  /*7c460*/  STL [R1+0xc34], R10 ;  /* 0x000c340a01007387 */ /* 0x0003e60000100800 */
[----:B-1----:R0:W5:Y:S01]  /*7c470*/  LDL.LU R10, [R1+0x1d04] ;  /* 0x001d0400010a7983 */ /* 0x0021620000300800 */
[----:B------:R1:W-:Y:S01]  /*7c480*/  STL [R1+0xc08], R9 ;  /* 0x000c080901007387 */ /* 0x0003e20000100800 */
[----:B------:R-:W-:-:S02]  /*7c490*/  IADD3.X R13, R13, UR7, RZ, P3, !PT ;  /* 0x000000070d0d7c10 */ /* 0x000fc40009ffe4ff */
[----:B-1----:R0:W5:Y:S01]  /*7c4a0*/  LDL.LU R9, [R1+0x1d00] ;  /* 0x001d000001097983 */ /* 0x0021620000300800 */
[----:B------:R1:W-:Y:S01]  /*7c4b0*/  STL [R1+0xc2c], R8 ;  /* 0x000c2c0801007387 */ /* 0x0003e20000100800 */
[----:B------:R-:W-:Y:S02]  /*7c4c0*/  IADD3 R2, P3, R2, UR9, RZ ;  /* 0x0000000902027c10 */ /* 0x000fe4000ff7e0ff */
[----:B-1----:R0:W5:Y:S01]  /*7c4d0*/  LDL.LU R8, [R1+0x1cfc] ;  /* 0x001cfc0001087983 */ /* 0x0021620000300800 */
[----:B------:R1:W-:Y:S03]  /*7c4e0*/  STL [R1+0xc00], R29 ;  /* 0x000c001d01007387 */ /* 0x0003e60000100800 */
        /* <DEDUP_REMOVED lines=23> */
[----:B------:R0:W-:Y:S02]  /*7c660*/  STL [R1+0xbfc], R4 ;  /* 0x000bfc0401007387 */ /* 0x0001e40000100800 */
[----:B------:R0:W-:Y:S02]  /*7c670*/  STL [R1+0xbd0], R5 ;  /* 0x000bd00501007387 */ /* 0x0001e40000100800 */
[----:B------:R0:W-:Y:S01]  /*7c680*/  STL [R1+0xbf4], R7 ;  /* 0x000bf40701007387 */ /* 0x0001e20000100800 */
[----:B------:R0:W-:Y:S01]  /*7c690*/  STL [R1+0xbc8], R14 ;  /* 0x000bc80e01007387 */ /* 0x0001e20000100800 */
[----:B------:R0:W-:Y:S02]  /*7c6a0*/  STL [R1+0xbec], R15 ;  /* 0x000bec0f01007387 */ /* 0x0001e40000100800 */
[----:B------:R0:W-:Y:S02]  /*7c6b0*/  STL [R1+0xbc0], R19 ;  /* 0x000bc01301007387 */ /* 0x0001e40000100800 */
[----:B------:R0:W-:Y:S01]  /*7c6c0*/  STL [R1+0xbe4], R22 ;  /* 0x000be41601007387 */ /* 0x0001e20000100800 */
[----:B------:R0:W-:Y:S01]  /*7c6d0*/  STL [R1+0xbb8], R23 ;  /* 0x000bb81701007387 */ /* 0x0001e20000100800 */
[----:B------:R0:W-:Y:S02]  /*7c6e0*/  STL [R1+0xbdc], R24 ;  /* 0x000bdc1801007387 */ /* 0x0001e40000100800 */
[----:B------:R0:W-:Y:S02]  /*7c6f0*/  STL [R1+0xbc4], R27 ;  /* 0x000bc41b01007387 */ /* 0x0001e40000100800 */
[----:B------:R0:W-:Y:S01]  /*7c700*/  STL [R1+0xbd4], R25 ;  /* 0x000bd41901007387 */ /* 0x0001e20000100800 */
[----:B------:R0:W-:Y:S02]  /*7c710*/  STL [R1+0xbcc], R26 ;  /* 0x000bcc1a01007387 */ /* 0x0001e40000100800 */
[----:B0-----:R-:W2:Y:S04]  /*7c720*/  LDL.LU R26, [R1+0xbbc] ;  /* 0x000bbc00011a7983 */ /* 0x001ea80000300800 */
[----:B------:R-:W3:Y:S01]  /*7c730*/  LDL.LU R27, [R1+0xbb4] ;  /* 0x000bb400011b7983 */ /* 0x000ee20000300800 */
[----:B--2---:R-:W-:-:S02]  /*7c740*/  IADD3.X R26, R26, UR7, RZ, P2, !PT ;  /* 0x000000071a1a7c10 */ /* 0x004fc400097fe4ff */
[----:B---3--:R-:W-:-:S05]  /*7c750*/  IADD3.X R27, R27, UR7, RZ, P3, !PT ;  /* 0x000000071b1b7c10 */ /* 0x008fca0009ffe4ff */
[----:B------:R0:W-:Y:S04]  /*7c760*/  STL [R1+0xbb4], R27 ;  /* 0x000bb41b01007387 */ /* 0x0001e80000100800 */
[----:B------:R0:W-:Y:S01]  /*7c770*/  STL [R1+0xbbc], R26 ;  /* 0x000bbc1a01007387 */ /* 0x0001e20000100800 */
[----:B------:R-:W-:Y:S01]  /*7c780*/  @!P0 CALL.REL.NOINC `(.L_x_2) ;  /* 0x0000001000008944 */ /* 0x000fe20003c00000 */
[----:B------:R-:W-:Y:S05]  /*7c790*/  BRA `(.L_x_3) ;  /* 0xfffb728000007947 */ /* 0x000fea000383ffff */
.L_x_2:
[----:B------:R-:W2:Y:S04]  /*7c7a0*/  LDL.LU R4, [R1+0x434] ;  /* 0x0004340001047983 */ /* 0x000ea80000300800 */
[----:B--2---:R1:W-:Y:S04]  /*7c7b0*/  STL [R1+0x1e7c], R4 ;  /* 0x001e7c0401007387 */ /* 0x0043e80000100800 */
[----:B-1----:R-:W2:Y:S04]  /*7c7c0*/  LDL.LU R4, [R1+0x43c] ;  /* 0x00043c0001047983 */ /* 0x002ea80000300800 */
        /* <DEDUP_REMOVED lines=31> */
[----:B------:R-:W2:Y:S01]  /*7c9c0*/  LDL.LU R5, [R1+0x444] ;  /* 0x0004440001057983 */ /* 0x000ea20000300800 */
[----:B-1---5:R-:W-:-:S03]  /*7c9d0*/  IMAD.MOV.U32 R4, RZ, RZ, R18 ;  /* 0x000000ffff047224 */ /* 0x022fc600078e0012 */
        /* <DEDUP_REMOVED lines=30> */
[----:B--2---:R1:W-:Y:S02]  /*7cbc0*/  STL [R1+0x1efc], R5 ;  /* 0x001efc0501007387 */ /* 0x0043e40000100800 */
[----:B-1----:R-:W-:-:S02]  /*7cbd0*/  IMAD.MOV.U32 R5, RZ, RZ, R6 ;  /* 0x000000ffff057224 */ /* 0x002fc400078e0006 */
[----:B------:R-:W2:Y:S04]  /*7cbe0*/  LDL.LU R6, [R1+0x4e4] ;  /* 0x0004e40001067983 */ /* 0x000ea80000300800 */
[----:B------:R-:W2:Y:S04]  /*7cbf0*/  LDL.LU R7, [R1+0x4f4] ;  /* 0x0004f40001077983 */ /* 0x000ea80000300800 */
[----:B------:R-:W3:Y:S04]  /*7cc00*/  LDL.LU R14, [R1+0x504] ;  /* 0x00050400010e7983 */ /* 0x000ee80000300800 */
[----:B------:R-:W3:Y:S04]  /*7cc10*/  LDL.LU R15, [R1+0x514] ;  /* 0x00051400010f7983 */ /* 0x000ee80000300800 */
[----:B------:R-:W4:Y:S04]  /*7cc20*/  LDL.LU R18, [R1+0x524] ;  /* 0x0005240001127983 */ /* 0x000f280000300800 */
[----:B------:R-:W4:Y:S04]  /*7cc30*/  LDL.LU R19, [R1+0x534] ;  /* 0x0005340001137983 */ /* 0x000f280000300800 */
[----:B------:R-:W2:Y:S04]  /*7cc40*/  LDL.LU R22, [R1+0x430] ;  /* 0x0004300001167983 */ /* 0x000ea80000300800 */
[----:B------:R-:W2:Y:S04]  /*7cc50*/  LDL.LU R23, [R1+0x440] ;  /* 0x0004400001177983 */ /* 0x000ea80000300800 */
[----:B------:R-:W2:Y:S04]  /*7cc60*/  LDL.LU R24, [R1+0x4e0] ;  /* 0x0004e00001187983 */ /* 0x000ea80000300800 */
[----:B------:R-:W2:Y:S04]  /*7cc70*/  LDL.LU R25, [R1+0x4f0] ;  /* 0x0004f00001197983 */ /* 0x000ea80000300800 */
[----:B0-----:R-:W2:Y:S04]  /*7cc80*/  LDL.LU R26, [R1+0x500] ;  /* 0x00050000011a7983 */ /* 0x001ea80000300800 */
        /* <DEDUP_REMOVED lines=17> */
[----:B------:R0:W-:Y:S01]  /*7cda0*/  STL [R1+0x1ce8], R21 ;  /* 0x001ce81501007387 */ /* 0x0001e20000100800 */
[----:B------:R-:W-:-:S03]  /*7cdb0*/  F2FP.PACK_AB R4, R5, R4 ;  /* 0x000000040504723e */ /* 0x000fc600000000ff */
        /* <DEDUP_REMOVED lines=13> */
[----:B------:R-:W2:Y:S04]  /*7ce90*/  LDL.LU R5, [R1+0x1efc] ;  /* 0x001efc0001057983 */ /* 0x000ea80000300800 */
[----:B------:R0:W-:Y:S04]  /*7cea0*/  STL [R1+0x19c], R4 ;  /* 0x00019c0401007387 */ /* 0x0001e80000100800 */
[----:B0-----:R-:W2:Y:S02]  /*7ceb0*/  LDL.LU R4, [R1+0x1ef8] ;  /* 0x001ef80001047983 */ /* 0x001ea40000300800 */
[----:B--2---:R-:W-:-:S02]  /*7cec0*/  F2FP.PACK_AB R4, R5, R4 ;  /* 0x000000040504723e */ /* 0x004fc400000000ff */
        /* <DEDUP_REMOVED lines=58> */
[----:B0-----:R-:W2:Y:S01]  /*7d270*/  LDL.LU R4, [R1+0x1e80] ;  /* 0x001e800001047983 */ /* 0x001ea20000300800 */
[----:B------:R-:W-:Y:S02]  /*7d280*/  F2FP.PACK_AB R28, R0, R28 ;  /* 0x0000001c001c723e */ /* 0x000fe400000000ff */
[----:B------:R-:W-:-:S02]  /*7d290*/  F2FP.PACK_AB R0, R3, R29 ;  /* 0x0000001d0300723e */ /* 0x000fc400000000ff */
[----:B------:R-:W-:Y:S02]  /*7d2a0*/  F2FP.PACK_AB R3, R16, R17 ;  /* 0x000000111003723e */ /* 0x000fe400000000ff */
[----:B--2---:R-:W-:Y:S02]  /*7d2b0*/  F2FP.PACK_AB R2, R4, R2 ;  /* 0x000000020402723e */ /* 0x004fe400000000ff */
[----:B------:R-:W2:Y:S04]  /*7d2c0*/  LDL.LU R4, [R1+0x1e7c] ;  /* 0x001e7c0001047983 */ /* 0x000ea80000300800 */
[----:B------:R0:W-:Y:S04]  /*7d2d0*/  STL [R1+0x15c], R2 ;  /* 0x00015c0201007387 */ /* 0x0001e80000100800 */
[----:B------:R-:W-:Y:S01]  /*7d2e0*/  STL [R1+0x158], R28 ;  /* 0x0001581c01007387 */ /* 0x000fe20000100800 */
[----:B0-----:R-:W-:-:S03]  /*7d2f0*/  F2FP.PACK_AB R2, R20, R21 ;  /* 0x000000151402723e */ /* 0x001fc600000000ff */
[----:B------:R0:W-:Y:S04]  /*7d300*/  STL [R1+0x154], R0 ;  /* 0x0001540001007387 */ /* 0x0001e80000100800 */
[----:B------:R1:W-:Y:S01]  /*7d310*/  STL [R1+0x150], R2 ;  /* 0x0001500201007387 */ /* 0x0003e20000100800 */
[----:B0-----:R-:W-:-:S03]  /*7d320*/  F2FP.PACK_AB R0, R12, R13 ;  /* 0x0000000d0c00723e */ /* 0x001fc600000000ff */
[----:B------:R0:W-:Y:S01]  /*7d330*/  STL [R1+0x14c], R3 ;  /* 0x00014c0301007387 */ /* 0x0001e20000100800 */
[----:B-1----:R-:W-:-:S03]  /*7d340*/  F2FP.PACK_AB R2, R9, R8 ;  /* 0x000000080902723e */ /* 0x002fc600000000ff */
[----:B------:R-:W-:Y:S04]  /*7d350*/  STL [R1+0x148], R0 ;  /* 0x0001480001007387 */ /* 0x000fe80000100800 */
[----:B------:R1:W-:Y:S01]  /*7d360*/  STL [R1+0x144], R2 ;  /* 0x0001440201007387 */ /* 0x0003e20000100800 */
[----:B0-----:R-:W-:-:S05]  /*7d370*/  F2FP.PACK_AB R3, R11, R10 ;  /* 0x0000000a0b03723e */ /* 0x001fca00000000ff */
[----:B------:R3:W-:Y:S01]  /*7d380*/  STL [R1+0x140], R3 ;  /* 0x0001400301007387 */ /* 0x0007e20000100800 */
[----:B-1----:R-:W-:Y:S02]  /*7d390*/  F2FP.PACK_AB R2, R6, R7 ;  /* 0x000000070602723e */ /* 0x002fe400000000ff */
[----:B---3--:R-:W-:Y:S02]  /*7d3a0*/  F2FP.PACK_AB R3, R14, R15 ;  /* 0x0000000f0e03723e */ /* 0x008fe400000000ff */
[----:B--2---:R-:W-:-:S05]  /*7d3b0*/  F2FP.PACK_AB R0, R4, R5 ;  /* 0x000000050400723e */ /* 0x004fca00000000ff */
[----:B------:R4:W-:Y:S04]  /*7d3c0*/  STL [R1+0x13c], R0 ;  /* 0x00013c0001007387 */ /* 0x0009e80000100800 */
[----:B------:R0:W-:Y:S01]  /*7d3d0*/  STL [R1+0x138], R2 ;  /* 0x0001380201007387 */ /* 0x0001e20000100800 */
[----:B----4-:R-:W-:-:S03]  /*7d3e0*/  F2FP.PACK_AB R0, R18, R19 ;  /* 0x000000131200723e */ /* 0x010fc600000000ff */
[----:B------:R-:W-:Y:S01]  /*7d3f0*/  STL [R1+0x134], R3 ;  /* 0x0001340301007387 */ /* 0x000fe20000100800 */
[----:B0-----:R-:W-:-:S03]  /*7d400*/  F2FP.PACK_AB R2, R22, R23 ;  /* 0x000000171602723e */ /* 0x001fc600000000ff */
[----:B------:R-:W-:Y:S04]  /*7d410*/  STL [R1+0x130], R0 ;  /* 0x0001300001007387 */ /* 0x000fe80000100800 */
[----:B------:R0:W-:Y:S04]  /*7d420*/  STL [R1+0x12c], R2 ;  /* 0x00012c0201007387 */ /* 0x0001e80000100800 */
[----:B0-----:R-:W2:Y:S01]  /*7d430*/  LDL.LU R2, [R1+0x320] ;  /* 0x0003200001027983 */ /* 0x001ea20000300800 */
[----:B------:R-:W-:Y:S02]  /*7d440*/  F2FP.PACK_AB R3, R24, R25 ;  /* 0x000000191803723e */ /* 0x000fe400000000ff */
[----:B------:R-:W-:-:S03]  /*7d450*/  F2FP.PACK_AB R0, R26, R27 ;  /* 0x0000001b1a00723e */ /* 0x000fc600000000ff */
[----:B------:R-:W-:Y:S04]  /*7d460*/  STL [R1+0x128], R3 ;  /* 0x0001280301007387 */ /* 0x000fe80000100800 */
[----:B--2---:R0:W-:Y:S04]  /*7d470*/  STL [R1+0x1dfc], R2 ;  /* 0x001dfc0201007387 */ /* 0x0041e80000100800 */
[----:B------:R-:W-:Y:S04]  /*7d480*/  STL [R1+0x124], R0 ;  /* 0x0001240001007387 */ /* 0x000fe80000100800 */
[----:B0-----:R-:W2:Y:S04]  /*7d490*/  LDL.LU R2, [R1+0x300] ;  /* 0x0003000001027983 */ /* 0x001ea80000300800 */
[----:B--2---:R0:W-:Y:S04]  /*7d4a0*/  STL [R1+0x1e04], R2 ;  /* 0x001e040201007387 */ /* 0x0041e80000100800 */
        /* <DEDUP_REMOVED lines=29> */
[----:B------:R-:W3:Y:S04]  /*7d680*/  LDL.LU R0, [R1+0x33c] ;  /* 0x00033c0001007983 */ /* 0x000ee80000300800 */
[----:B---3--:R0:W-:Y:S04]  /*7d690*/  STL [R1+0x1df8], R0 ;  /* 0x001df80001007387 */ /* 0x0081e80000100800 */
[----:B0-----:R-:W3:Y:S04]  /*7d6a0*/  LDL.LU R0, [R1+0x310] ;  /* 0x0003100001007983 */ /* 0x001ee80000300800 */
        /* <DEDUP_REMOVED lines=31> */
[----:B0-----:R-:W2:Y:S04]  /*7d8a0*/  LDL.LU R0, [R1+0x520] ;  /* 0x0005200001007983 */ /* 0x001ea80000300800 */
[----:B------:R-:W3:Y:S04]  /*7d8b0*/  LDL.LU R28, [R1+0x34c] ;  /* 0x00034c00011c7983 */ /* 0x000ee80000300800 */
[----:B------:R-:W4:Y:S04]  /*7d8c0*/  LDL.LU R3, [R1+0x35c] ;  /* 0x00035c0001037983 */ /* 0x000f280000300800 */
[----:B------:R-:W4:Y:S04]  /*7d8d0*/  LDL.LU R29, [R1+0x36c] ;  /* 0x00036c00011d7983 */ /* 0x000f280000300800 */
        /* <DEDUP_REMOVED lines=23> */
[----:B------:R-:W3:Y:S01]  /*7da50*/  LDL.LU R27, [R1+0x360] ;  /* 0x00036000011b7983 */ /* 0x000ee20000300800 */
[----:B--2---:R-:W-:-:S03]  /*7da60*/  F2FP.PACK_AB R2, R0, R2 ;  /* 0x000000020002723e */ /* 0x004fc600000000ff */
        /* <DEDUP_REMOVED lines=64> */
[----:B------:R-:W3:Y:S04]  /*7de70*/  LDL.LU R0, [R1+0x1df8] ;  /* 0x001df80001007983 */ /* 0x000ee80000300800 */
[----:B------:R3:W-:Y:S02]  /*7de80*/  STL [R1+0xe0], R2 ;  /* 0x0000e00201007387 */ /* 0x0007e40000100800 */
[----:B---3--:R-:W-:Y:S02]  /*7de90*/  F2FP.PACK_AB R2, R0, R28 ;  /* 0x0000001c0002723e */ /* 0x008fe400000000ff */
[----:B----4-:R-:W-:Y:S02]  /*7dea0*/  F2FP.PACK_AB R0, R3, R29 ;  /* 0x0000001d0300723e */ /* 0x010fe400000000ff */
[----:B------:R-:W-:Y:S01]  /*7deb0*/  F2FP.PACK_AB R3, R20, R21 ;  /* 0x000000151403723e */ /* 0x000fe200000000ff */
[----:B------:R0:W-:Y:S04]  /*7dec0*/  STL [R1+0xdc], R2 ;  /* 0x0000dc0201007387 */ /* 0x0001e80000100800 */
[----:B------:R1:W-:Y:S04]  /*7ded0*/  STL [R1+0xd8], R0 ;  /* 0x0000d80001007387 */ /* 0x0003e80000100800 */
[----:B------:R2:W-:Y:S01]  /*7dee0*/  STL [R1+0xd4], R3 ;  /* 0x0000d40301007387 */ /* 0x0005e20000100800 */
[----:B0-----:R-:W-:-:S02]  /*7def0*/  F2FP.PACK_AB R2, R16, R17 ;  /* 0x000000111002723e */ /* 0x001fc400000000ff */
[----:B-1----:R-:W-:-:S03]  /*7df00*/  F2FP.PACK_AB R0, R12, R13 ;  /* 0x0000000d0c00723e */ /* 0x002fc600000000ff */
[----:B------:R0:W-:Y:S01]  /*7df10*/  STL [R1+0xd0], R2 ;  /* 0x0000d00201007387 */ /* 0x0001e20000100800 */
[----:B--2---:R-:W-:-:S03]  /*7df20*/  F2FP.PACK_AB R3, R9, R8 ;  /* 0x000000080903723e */ /* 0x004fc600000000ff */
[----:B------:R1:W-:Y:S04]  /*7df30*/  STL [R1+0xcc], R0 ;  /* 0x0000cc0001007387 */ /* 0x0003e80000100800 */
[----:B------:R2:W-:Y:S01]  /*7df40*/  STL [R1+0xc8], R3 ;  /* 0x0000c80301007387 */ /* 0x0005e20000100800 */
[----:B0-----:R-:W-:Y:S02]  /*7df50*/  F2FP.PACK_AB R2, R11, R10 ;  /* 0x0000000a0b02723e */ /* 0x001fe400000000ff */
        /* <DEDUP_REMOVED lines=10> */
[----:B------:R-:W-:Y:S04]  /*7e000*/  STL [R1+0xb0], R3 ;  /* 0x0000b00301007387 */ /* 0x000fe80000100800 */
[----:B------:R-:W2:Y:S01]  /*7e010*/  LDL.LU R10, [R1+0x5e0] ;  /* 0x0005e000010a7983 */ /* 0x000ea20000300800 */
[----:B0-----:R-:W-:Y:S02]  /*7e020*/  F2FP.PACK_AB R2, R24, R25 ;  /* 0x000000191802723e */ /* 0x001fe400000000ff */
[----:B-1----:R-:W-:-:S03]  /*7e030*/  F2FP.PACK_AB R0, R26, R27 ;  /* 0x0000001b1a00723e */ /* 0x002fc600000000ff */
        /* <DEDUP_REMOVED lines=161> */
[----:B------:R-:W3:Y:S01]  /*7ea50*/  LDL.LU R11, [R1+0x1d74] ;  /* 0x001d7400010b7983 */ /* 0x000ee20000300800 */
[----:B----4-:R-:W-:-:S03]  /*7ea60*/  F2FP.PACK_AB R2, R9, R2 ;  /* 0x000000020902723e */ /* 0x010fc600000000ff */
[----:B------:R0:W-:Y:S04]  /*7ea70*/  STL [R1+0x64], R10 ;  /* 0x0000640a01007387 */ /* 0x0001e80000100800 */
[----:B0-----:R-:W2:Y:S01]  /*7ea80*/  LDL.LU R10, [R1+0x1d70] ;  /* 0x001d7000010a7983 */ /* 0x001ea20000300800 */
[----:B---3--:R-:W-:-:S03]  /*7ea90*/  F2FP.PACK_AB R8, R11, R8 ;  /* 0x000000080b08723e */ /* 0x008fc600000000ff */
[----:B------:R-:W2:Y:S04]  /*7eaa0*/  LDL.LU R11, [R1+0x1d6c] ;  /* 0x001d6c00010b7983 */ /* 0x000ea80000300800 */
[----:B------:R0:W-:Y:S04]  /*7eab0*/  STL [R1+0x60], R8 ;  /* 0x0000600801007387 */ /* 0x0001e80000100800 */
[----:B0-----:R-:W3:Y:S04]  /*7eac0*/  LDL.LU R8, [R1+0x1d68] ;  /* 0x001d680001087983 */ /* 0x001ee80000300800 */
[----:B------:R-:W3:Y:S04]  /*7ead0*/  LDL.LU R9, [R1+0x1d64] ;  /* 0x001d640001097983 */ /* 0x000ee80000300800 */
[----:B------:R0:W-:Y:S02]  /*7eae0*/  STL [R1+0x5c], R2 ;  /* 0x00005c0201007387 */ /* 0x0001e40000100800 */
[----:B0-----:R-:W-:-:S02]  /*7eaf0*/  F2FP.PACK_AB R2, R0, R28 ;  /* 0x0000001c0002723e */ /* 0x001fc400000000ff */
[----:B------:R-:W-:Y:S02]  /*7eb00*/  F2FP.PACK_AB R0, R3, R29 ;  /* 0x0000001d0300723e */ /* 0x000fe400000000ff */
[----:B------:R-:W-:Y:S01]  /*7eb10*/  F2FP.PACK_AB R3, R20, R21 ;  /* 0x000000151403723e */ /* 0x000fe200000000ff */
[----:B------:R0:W-:Y:S04]  /*7eb20*/  STL [R1+0x58], R2 ;  /* 0x0000580201007387 */ /* 0x0001e80000100800 */
[----:B------:R1:W-:Y:S04]  /*7eb30*/  STL [R1+0x54], R0 ;  /* 0x0000540001007387 */ /* 0x0003e80000100800 */
[----:B------:R4:W-:Y:S01]  /*7eb40*/  STL [R1+0x50], R3 ;  /* 0x0000500301007387 */ /* 0x0009e20000100800 */
[----:B0-----:R-:W-:-:S02]  /*7eb50*/  F2FP.PACK_AB R2, R16, R17 ;  /* 0x000000111002723e */ /* 0x001fc400000000ff */
[----:B-1----:R-:W-:-:S03]  /*7eb60*/  F2FP.PACK_AB R0, R12, R13 ;  /* 0x0000000d0c00723e */ /* 0x002fc600000000ff */
[----:B------:R0:W-:Y:S01]  /*7eb70*/  STL [R1+0x4c], R2 ;  /* 0x00004c0201007387 */ /* 0x0001e20000100800 */
[----:B----4-:R-:W-:-:S03]  /*7eb80*/  F2FP.PACK_AB R3, R4, R5 ;  /* 0x000000050403723e */ /* 0x010fc600000000ff */
[----:B------:R1:W-:Y:S04]  /*7eb90*/  STL [R1+0x48], R0 ;  /* 0x0000480001007387 */ /* 0x0003e80000100800 */
[----:B------:R4:W-:Y:S01]  /*7eba0*/  STL [R1+0x44], R3 ;  /* 0x0000440301007387 */ /* 0x0009e20000100800 */
[----:B0-----:R-:W-:Y:S02]  /*7ebb0*/  F2FP.PACK_AB R2, R6, R7 ;  /* 0x000000070602723e */ /* 0x001fe400000000ff */
        /* <DEDUP_REMOVED lines=10> */
[----:B------:R-:W-:Y:S04]  /*7ec60*/  STL [R1+0x2c], R3 ;  /* 0x00002c0301007387 */ /* 0x000fe80000100800 */
[----:B------:R-:W4:Y:S01]  /*7ec70*/  LDL.LU R7, [R1+0x744] ;  /* 0x0007440001077983 */ /* 0x000f220000300800 */
[----:B--2---:R-:W-:-:S05]  /*7ec80*/  F2FP.PACK_AB R2, R11, R10 ;  /* 0x0000000a0b02723e */ /* 0x004fca00000000ff */
[----:B------:R-:W-:Y:S01]  /*7ec90*/  STL [R1+0x28], R2 ;  /* 0x0000280201007387 */ /* 0x000fe20000100800 */
[----:B---3--:R-:W-:-:S03]  /*7eca0*/  F2FP.PACK_AB R0, R9, R8 ;  /* 0x000000080900723e */ /* 0x008fc600000000ff */
[----:B----4-:R0:W-:Y:S04]  /*7ecb0*/  STL [R1+0x1d1c], R7 ;  /* 0x001d1c0701007387 */ /* 0x0101e80000100800 */
        /* <DEDUP_REMOVED lines=40> */
[----:B---3--:R0:W-:Y:S04]  /*7ef40*/  STL [R1+0x1d14], R5 ;  /* 0x001d140501007387 */ /* 0x0081e80000100800 */
[----:B0-----:R-:W3:Y:S04]  /*7ef50*/  LDL.LU R5, [R1+0x6d4] ;  /* 0x0006d40001057983 */ /* 0x001ee80000300800 */
[----:B------:R-:W4:Y:S04]  /*7ef60*/  LDL.LU R4, [R1+0x724] ;  /* 0x0007240001047983 */ /* 0x000f280000300800 */
[----:B----4-:R0:W-:Y:S04]  /*7ef70*/  STL [R1+0x1d10], R4 ;  /* 0x001d100401007387 */ /* 0x0101e80000100800 */
[----:B0-----:R-:W4:Y:S04]  /*7ef80*/  LDL.LU R4, [R1+0x6f4] ;  /* 0x0006f40001047983 */ /* 0x001f280000300800 */
[----:B------:R-:W2:Y:S04]  /*7ef90*/  LDL.LU R11, [R1+0x740] ;  /* 0x00074000010b7983 */ /* 0x000ea80000300800 */
[----:B--2---:R0:W-:Y:S04]  /*7efa0*/  STL [R1+0x1d0c], R11 ;  /* 0x001d0c0b01007387 */ /* 0x0041e80000100800 */
[----:B0-----:R-:W2:Y:S04]  /*7efb0*/  LDL.LU R11, [R1+0x714] ;  /* 0x00071400010b7983 */ /* 0x001ea80000300800 */
        /* <DEDUP_REMOVED lines=9> */
[----:B------:R-:W2:Y:S01]  /*7f050*/  LDL.LU R13, [R1+0x7bc] ;  /* 0x0007bc00010d7983 */ /* 0x000ea20000300800 */
[----:B------:R-:W-:-:S03]  /*7f060*/  F2FP.PACK_AB R7, R6, R7 ;  /* 0x000000070607723e */ /* 0x000fc600000000ff */
[----:B--2---:R0:W-:Y:S04]  /*7f070*/  STL [R1+0x1cfc], R13 ;  /* 0x001cfc0d01007387 */ /* 0x0041e80000100800 */
[----:B0-----:R-:W2:Y:S04]  /*7f080*/  LDL.LU R13, [R1+0x710] ;  /* 0x00071000010d7983 */ /* 0x001ea80000300800 */
        /* <DEDUP_REMOVED lines=53> */
[----:B------:R0:W-:Y:S04]  /*7f3e0*/  STL [R1], R7 ;  /* 0x0000000701007387 */ /* 0x0001e80000100800 */
[----:B0-----:R-:W2:Y:S02]  /*7f3f0*/  LDL.LU R7, [R1+0x1d1c] ;  /* 0x001d1c0001077983 */ /* 0x001ea40000300800 */
[----:B--2---:R-:W-:-:S02]  /*7f400*/  F2FP.PACK_AB R7, R6, R7 ;  /* 0x000000070607723e */ /* 0x004fc400000000ff */
[----:B------:R-:W3:Y:S02]  /*7f410*/  LDL.LU R6, [R1+0x1d18] ;  /* 0x001d180001067983 */ /* 0x000ee40000300800 */
[----:B---3--:R-:W-:Y:S02]  /*7f420*/  F2FP.PACK_AB R6, R5, R6 ;  /* 0x000000060506723e */ /* 0x008fe400000000ff */
[----:B------:R-:W4:Y:S02]  /*7f430*/  LDL.LU R5, [R1+0x1d14] ;  /* 0x001d140001057983 */ /* 0x000f240000300800 */
[----:B----4-:R-:W-:Y:S02]  /*7f440*/  F2FP.PACK_AB R5, R4, R5 ;  /* 0x000000050405723e */ /* 0x010fe400000000ff */
[----:B------:R-:W2:Y:S02]  /*7f450*/  LDL.LU R4, [R1+0x1d10] ;  /* 0x001d100001047983 */ /* 0x000ea40000300800 */
[----:B--2---:R-:W-:-:S02]  /*7f460*/  F2FP.PACK_AB R4, R11, R4 ;  /* 0x000000040b04723e */ /* 0x004fc400000000ff */
[----:B------:R-:W2:Y:S02]  /*7f470*/  LDL.LU R11, [R1+0x1d0c] ;  /* 0x001d0c00010b7983 */ /* 0x000ea40000300800 */
[----:B--2---:R-:W-:Y:S02]  /*7f480*/  F2FP.PACK_AB R11, R10, R11 ;  /* 0x0000000b0a0b723e */ /* 0x004fe400000000ff */
[----:B------:R-:W2:Y:S02]  /*7f490*/  LDL.LU R10, [R1+0x1d08] ;  /* 0x001d0800010a7983 */ /* 0x000ea40000300800 */
[----:B--2---:R-:W-:Y:S02]  /*7f4a0*/  F2FP.PACK_AB R10, R9, R10 ;  /* 0x0000000a090a723e */ /* 0x004fe400000000ff */
[----:B------:R-:W2:Y:S02]  /*7f4b0*/  LDL.LU R9, [R1+0x1d04] ;  /* 0x001d040001097983 */ /* 0x000ea40000300800 */
[----:B--2---:R-:W-:-:S02]  /*7f4c0*/  F2FP.PACK_AB R9, R8, R9 ;  /* 0x000000090809723e */ /* 0x004fc400000000ff */
[----:B------:R-:W2:Y:S02]  /*7f4d0*/  LDL.LU R8, [R1+0x1d00] ;  /* 0x001d000001087983 */ /* 0x000ea40000300800 */
[----:B--2---:R-:W-:Y:S02]  /*7f4e0*/  F2FP.PACK_AB R8, R13, R8 ;  /* 0x000000080d08723e */ /* 0x004fe400000000ff */
[----:B------:R-:W2:Y:S01]  /*7f4f0*/  LDL.LU R13, [R1+0x1cfc] ;  /* 0x001cfc00010d7983 */ /* 0x000ea20000300800 */
[----:B------:R-:W-:Y:S02]  /*7f500*/  F2FP.PACK_AB R14, R12, R14 ;  /* 0x0000000e0c0e723e */ /* 0x000fe400000000ff */
[----:B--2---:R-:W-:Y:S02]  /*7f510*/  F2FP.PACK_AB R15, R13, R15 ;  /* 0x0000000f0d0f723e */ /* 0x004fe400000000ff */
[----:B------:R-:W2:Y:S04]  /*7f520*/  LDL.LU R13, [R1+0x1cf8] ;  /* 0x001cf800010d7983 */ /* 0x000ea80000300800 */
[----:B------:R-:W3:Y:S01]  /*7f530*/  LDL.LU R12, [R1+0x1cf4] ;  /* 0x001cf400010c7983 */ /* 0x000ee20000300800 */
[----:B------:R-:W-:-:S02]  /*7f540*/  F2FP.PACK_AB R19, R21, R19 ;  /* 0x000000131513723e */ /* 0x000fc400000000ff */
[----:B--2---:R-:W-:Y:S02]  /*7f550*/  F2FP.PACK_AB R13, R17, R13 ;  /* 0x0000000d110d723e */ /* 0x004fe400000000ff */
[----:B------:R-:W2:Y:S01]  /*7f560*/  LDL.LU R17, [R1+0x1cf0] ;  /* 0x001cf00001117983 */ /* 0x000ea20000300800 */
[----:B---3--:R-:W-:-:S03]  /*7f570*/  F2FP.PACK_AB R12, R16, R12 ;  /* 0x0000000c100c723e */ /* 0x008fc600000000ff */
[----:B------:R-:W3:Y:S04]  /*7f580*/  LDL.LU R16, [R1+0x1cec] ;  /* 0x001cec0001107983 */ /* 0x000ee80000300800 */
[----:B------:R-:W4:Y:S01]  /*7f590*/  LDL.LU R21, [R1+0x1ce8] ;  /* 0x001ce80001157983 */ /* 0x000f220000300800 */
[----:B------:R-:W-:-:S03]  /*7f5a0*/  F2FP.PACK_AB R18, R20, R18 ;  /* 0x000000121412723e */ /* 0x000fc600000000ff */
[----:B------:R-:W4:Y:S01]  /*7f5b0*/  LDL.LU R20, [R1+0x1ce4] ;  /* 0x001ce40001147983 */ /* 0x000f220000300800 */
[----:B------:R-:W-:Y:S02]  /*7f5c0*/  F2FP.PACK_AB R23, R28, R23 ;  /* 0x000000171c17723e */ /* 0x000fe400000000ff */
[----:B------:R-:W-:Y:S02]  /*7f5d0*/  F2FP.PACK_AB R22, R0, R22 ;  /* 0x000000160016723e */ /* 0x000fe400000000ff */
[----:B--2---:R-:W-:Y:S02]  /*7f5e0*/  F2FP.PACK_AB R17, R29, R17 ;  /* 0x000000111d11723e */ /* 0x004fe400000000ff */
[----:B------:R-:W2:Y:S01]  /*7f5f0*/  LDL.LU R29, [R1+0x1ce0] ;  /* 0x001ce000011d7983 */ /* 0x000ea20000300800 */
[----:B---3--:R-:W-:-:S03]  /*7f600*/  F2FP.PACK_AB R16, R3, R16 ;  /* 0x000000100310723e */ /* 0x008fc600000000ff */
[----:B------:R-:W3:Y:S01]  /*7f610*/  LDL.LU R3, [R1+0x1cdc] ;  /* 0x001cdc0001037983 */ /* 0x000ee20000300800 */
[----:B----4-:R-:W-:-:S03]  /*7f620*/  F2FP.PACK_AB R21, R2, R21 ;  /* 0x000000150215723e */ /* 0x010fc600000000ff */
[----:B------:R-:W3:Y:S04]  /*7f630*/  LDL.LU R28, [R1+0x1cd8] ;  /* 0x001cd800011c7983 */ /* 0x000ee80000300800 */
[----:B------:R-:W4:Y:S04]  /*7f640*/  LDL.LU R0, [R1+0x1cd4] ;  /* 0x001cd40001007983 */ /* 0x000f280000300800 */
[----:B------:R-:W4:Y:S01]  /*7f650*/  LDL.LU R2, [R1+0x1cd0] ;  /* 0x001cd00001027983 */ /* 0x000f220000300800 */
[----:B------:R-:W-:Y:S02]  /*7f660*/  F2FP.PACK_AB R20, R24, R20 ;  /* 0x000000141814723e */ /* 0x000fe400000000ff */
[----:B------:R-:W-:-:S02]  /*7f670*/  F2FP.PACK_AB R27, R25, R27 ;  /* 0x0000001b191b723e */ /* 0x000fc400000000ff */
[----:B--2---:R-:W-:Y:S02]  /*7f680*/  F2FP.PACK_AB R26, R26, R29 ;  /* 0x0000001d1a1a723e */ /* 0x004fe400000000ff */
[----:B---3--:R-:W-:Y:S02]  /*7f690*/  F2FP.PACK_AB R25, R28, R3 ;  /* 0x000000031c19723e */ /* 0x008fe400000000ff */
[----:B----4-:R-:W-:Y:S02]  /*7f6a0*/  F2FP.PACK_AB R24, R2, R0 ;  /* 0x000000000218723e */ /* 0x010fe400000000ff */
.L_x_1:
[----:B------:R-:W1:Y:S04]  /*7f6b0*/  S2R R29, SR_TID.X ;  /* 0x00000000001d7919 */ /* 0x000e680000002100 */
[----:B------:R-:W-:Y:S01]  /*7f6c0*/  BAR.SYNC.DEFER_BLOCKING 0x0 ;  /* 0x0000000000007b1d */ /* 0x000fe20000010000 */
[C---:B-1----:R-:W-:Y:S02]  /*7f6d0*/  IMAD.SHL.U32 R3, R29.reuse, 0x20, RZ ;  /* 0x000000201d037824 */ /* 0x042fe400078e00ff */
[----:B------:R-:W-:-:S02]  /*7f6e0*/  IMAD.SHL.U32 R2, R29, 0x4, RZ ;  /* 0x000000041d027824 */ /* 0x000fc400078e00ff */
[----:B0-----:R-:W-:Y:S01]  /*7f6f0*/  IMAD.SHL.U32 R0, R29, 0x400, RZ ;  /* 0x000004001d007824 */ /* 0x001fe200078e00ff */
[----:B------:R-:W-:Y:S01]  /*7f700*/  LOP3.LUT R3, R3, 0x60, RZ, 0xc0, !PT ;  /* 0x0000006003037812 */ /* 0x000fe200078ec0ff */
[----:B------:R-:W-:-:S03]  /*7f710*/  IMAD.SHL.U32 R28, R29, 0x1000, RZ ;  /* 0x000010001d1c7824 */ /* 0x000fc600078e00ff */
[----:B------:R-:W-:Y:S02]  /*7f720*/  LOP3.LUT R3, R3, 0x70, R2, 0x78, !PT ;  /* 0x0000007003037812 */ /* 0x000fe400078e7802 */
[----:B------:R-:W2:Y:S01]  /*7f730*/  LDL.LU R2, [R1+0x1bcc] ;  /* 0x001bcc0001027983 */ /* 0x000ea20000300800 */
[----:B------:R-:W-:-:S03]  /*7f740*/  LOP3.LUT R0, R0, 0x6000, RZ, 0xc0, !PT ;  /* 0x0000600000007812 */ /* 0x000fc600078ec0ff */
[----:B------:R-:W-:Y:S01]  /*7f750*/  STL [R1+0x1d38], R27 ;  /* 0x001d381b01007387 */ /* 0x000fe20000100800 */
[----:B--2---:R-:W-:-:S05]  /*7f760*/  IADD3 R3, R3, R0, R2 ;  /* 0x0000000003037210 */ /* 0x004fca0007ffe002 */
[----:B------:R0:W-:Y:S04]  /*7f770*/  STS.128 [R3], R24 ;  /* 0x0000001803007388 */ /* 0x0001e80000000c00 */
[----:B0-----:R-:W2:Y:S04]  /*7f780*/  LDL.LU R24, [R1+0x90] ;  /* 0x0000900001187983 */ /* 0x001ea80000300800 */
[----:B------:R-:W2:Y:S04]  /*7f790*/  LDL.LU R25, [R1+0x94] ;  /* 0x0000940001197983 */ /* 0x000ea80000300800 */
[----:B------:R-:W3:Y:S04]  /*7f7a0*/  LDL.LU R26, [R1+0x98] ;  /* 0x00009800011a7983 */ /* 0x000ee80000300800 */
[----:B------:R-:W3:Y:S04]  /*7f7b0*/  LDL.LU R27, [R1+0x9c] ;  /* 0x00009c00011b7983 */ /* 0x000ee80000300800 */
[----:B---3--:R-:W-:Y:S04]  /*7f7c0*/  STL.64 [R1+0x1e48], R26 ;  /* 0x001e481a01007387 */ /* 0x008fe80000100a00 */
[----:B--2---:R0:W-:Y:S04]  /*7f7d0*/  STL.64 [R1+0x1e40], R24 ;  /* 0x001e401801007387 */ /* 0x0041e80000100a00 */
        /* <DEDUP_REMOVED lines=16> */
[----:B------:R-:W-:Y:S04]  /*7f8e0*/  STS.128 [R3+0x400], R20 ;  /* 0x0004001403007388 */ /* 0x000fe80000000c00 */
[----:B------:R-:W-:Y:S04]  /*7f8f0*/  STS.128 [R3+0x80], R16 ;  /* 0x0000801003007388 */ /* 0x000fe80000000c00 */
[----:B---3--:R-:W-:Y:S04]  /*7f900*/  STL.64 [R1+0x1e78], R26 ;  /* 0x001e781a01007387 */ /* 0x008fe80000100a00 */
[----:B--2---:R0:W-:Y:S04]  /*7f910*/  STL.64 [R1+0x1e70], R24 ;  /* 0x001e701801007387 */ /* 0x0041e80000100a00 */
[----:B0-----:R-:W2:Y:S04]  /*7f920*/  LDL.LU R24, [R1] ;  /* 0x0000000001187983 */ /* 0x001ea80000300800 */
[----:B------:R-:W2:Y:S04]  /*7f930*/  LDL.LU R25, [R1+0x4] ;  /* 0x0000040001197983 */ /* 0x000ea80000300800 */
[----:B------:R-:W2:Y:S04]  /*7f940*/  LDL.LU R26, [R1+0x8] ;  /* 0x00000800011a7983 */ /* 0x000ea80000300800 */
[----:B------:R-:W2:Y:S04]  /*7f950*/  LDL.LU R27, [R1+0xc] ;  /* 0x00000c00011b7983 */ /* 0x000ea80000300800 */
[----:B------:R-:W3:Y:S04]  /*7f960*/  LDL.LU R20, [R1+0x80] ;  /* 0x0000800001147983 */ /* 0x000ee80000300800 */
[----:B------:R-:W3:Y:S04]  /*7f970*/  LDL.LU R21, [R1+0x84] ;  /* 0x0000840001157983 */ /* 0x000ee80000300800 */
[----:B------:R-:W3:Y:S04]  /*7f980*/  LDL.LU R22, [R1+0x88] ;  /* 0x0000880001167983 */ /* 0x000ee80000300800 */
[----:B------:R-:W3:Y:S04]  /*7f990*/  LDL.LU R23, [R1+0x8c] ;  /* 0x00008c0001177983 */ /* 0x000ee80000300800 */
[----:B------:R-:W4:Y:S04]  /*7f9a0*/  LDL.LU R16, [R1+0x70] ;  /* 0x0000700001107983 */ /* 0x000f280000300800 */
[----:B------:R-:W4:Y:S04]  /*7f9b0*/  LDL.LU R17, [R1+0x74] ;  /* 0x0000740001117983 */ /* 0x000f280000300800 */
[----:B------:R-:W4:Y:S04]  /*7f9c0*/  LDL.LU R18, [R1+0x78] ;  /* 0x0000780001127983 */ /* 0x000f280000300800 */
[----:B------:R-:W4:Y:S04]  /*7f9d0*/  LDL.LU R19, [R1+0x7c] ;  /* 0x00007c0001137983 */ /* 0x000f280000300800 */
[----:B------:R0:W-:Y:S04]  /*7f9e0*/  STS.128 [R3+0x480], R12 ;  /* 0x0004800c03007388 */ /* 0x0001e80000000c00 */
[----:B------:R1:W-:Y:S04]  /*7f9f0*/  STS.128 [R3+0x100], R8 ;  /* 0x0001000803007388 */ /* 0x0003e80000000c00 */
[----:B------:R5:W-:Y:S04]  /*7fa00*/  STS.128 [R3+0x500], R4 ;  /* 0x0005000403007388 */ /* 0x000be80000000c00 */
[----:B0-----:R-:W3:Y:S04]  /*7fa10*/  LDL.LU R12, [R1+0x60] ;  /* 0x00006000010c7983 */ /* 0x001ee80000300800 */
[----:B------:R-:W3:Y:S04]  /*7fa20*/  LDL.LU R13, [R1+0x64] ;  /* 0x00006400010d7983 */ /* 0x000ee80000300800 */
[----:B------:R-:W3:Y:S04]  /*7fa30*/  LDL.LU R14, [R1+0x68] ;  /* 0x00006800010e7983 */ /* 0x000ee80000300800 */
[----:B------:R-:W3:Y:S04]  /*7fa40*/  LDL.LU R15, [R1+0x6c] ;  /* 0x00006c00010f7983 */ /* 0x000ee80000300800 */
[----:B-1----:R-:W3:Y:S04]  /*7fa50*/  LDL.LU R8, [R1+0x50] ;  /* 0x0000500001087983 */ /* 0x002ee80000300800 */
[----:B------:R-:W3:Y:S04]  /*7fa60*/  LDL.LU R9, [R1+0x54] ;  /* 0x0000540001097983 */ /* 0x000ee80000300800 */
[----:B------:R-:W3:Y:S04]  /*7fa70*/  LDL.LU R10, [R1+0x58] ;  /* 0x00005800010a7983 */ /* 0x000ee80000300800 */
[----:B------:R-:W3:Y:S04]  /*7fa80*/  LDL.LU R11, [R1+0x5c] ;  /* 0x00005c00010b7983 */ /* 0x000ee80000300800 */
[----:B-----5:R-:W5:Y:S04]  /*7fa90*/  LDL.LU R4, [R1+0x40] ;  /* 0x0000400001047983 */ /* 0x020f680000300800 */
[----:B------:R-:W5:Y:S04]  /*7faa0*/  LDL.LU R5, [R1+0x44] ;  /* 0x0000440001057983 */ /* 0x000f680000300800 */
[----:B------:R-:W5:Y:S04]  /*7fab0*/  LDL.LU R6, [R1+0x48] ;  /* 0x0000480001067983 */ /* 0x000f680000300800 */
[----:B------:R-:W5:Y:S04]  /*7fac0*/  LDL.LU R7, [R1+0x4c] ;  /* 0x00004c0001077983 */ /* 0x000f680000300800 */
[----:B--2---:R0:W-:Y:S04]  /*7fad0*/  STS.128 [R3+0x180], R24 ;  /* 0x0001801803007388 */ /* 0x0041e80000000c00 */
[----:B0-----:R-:W2:Y:S04]  /*7fae0*/  LDL.LU.64 R26, [R1+0x1e78] ;  /* 0x001e7800011a7983 */ /* 0x001ea80000300a00 */
[----:B------:R-:W2:Y:S04]  /*7faf0*/  LDL.LU.64 R24, [R1+0x1e70] ;  /* 0x001e700001187983 */ /* 0x000ea80000300a00 */
        /* <DEDUP_REMOVED lines=9> */
[----:B-----5:R0:W-:Y:S04]  /*7fb90*/  STS.128 [R3+0x280], R4 ;  /* 0x0002800403007388 */ /* 0x0201e80000000c00 */
[----:B---3--:R-:W-:Y:S04]  /*7fba0*/  STS.128 [R3+0x680], R8 ;  /* 0x0006800803007388 */ /* 0x008fe80000000c00 */
[----:B------:R-:W-:Y:S04]  /*7fbb0*/  STS.128 [R3+0x300], R12 ;  /* 0x0003000c03007388 */ /* 0x000fe80000000c00 */
[----:B----4-:R-:W-:Y:S04]  /*7fbc0*/  STS.128 [R3+0x700], R16 ;  /* 0x0007001003007388 */ /* 0x010fe80000000c00 */
[----:B------:R-:W-:Y:S01]  /*7fbd0*/  STS.128 [R3+0x380], R20 ;  /* 0x0003801403007388 */ /* 0x000fe20000000c00 */
[----:B------:R-:W-:-:S02]  /*7fbe0*/  LOP3.LUT R29, R29, 0x7f, RZ, 0xc0, !PT ;  /* 0x0000007f1d1d7812 */ /* 0x000fc400078ec0ff */
[----:B------:R-:W-:-:S05]  /*7fbf0*/  LOP3.LUT R28, R28, 0x6000, RZ, 0xc0, !PT ;  /* 0x000060001c1c7812 */ /* 0x000fca00078ec0ff */
[----:B------:R-:W-:-:S05]  /*7fc00*/  IMAD R28, R29, 0x10, R28 ;  /* 0x000000101d1c7824 */ /* 0x000fca00078e021c */
[C---:B0-----:R-:W-:Y:S02]  /*7fc10*/  LOP3.LUT R4, R28.reuse, 0x20, RZ, 0x3c, !PT ;  /* 0x000000201c047812 */ /* 0x041fe400078e3cff */
[C---:B------:R-:W-:Y:S02]  /*7fc20*/  LOP3.LUT R2, R28.reuse, 0x40, RZ, 0x3c, !PT ;  /* 0x000000401c027812 */ /* 0x040fe400078e3cff */
[----:B------:R-:W-:Y:S01]  /*7fc30*/  LOP3.LUT R0, R28, 0x60, RZ, 0x3c, !PT ;  /* 0x000000601c007812 */ /* 0x000fe200078e3cff */
[----:B--2---:R-:W-:Y:S04]  /*7fc40*/  STS.128 [R3+0x780], R24 ;  /* 0x0007801803007388 */ /* 0x004fe80000000c00 */
[----:B------:R-:W-:Y:S06]  /*7fc50*/  BAR.SYNC.DEFER_BLOCKING 0x0 ;  /* 0x0000000000007b1d */ /* 0x000fec0000010000 */
[----:B------:R-:W0:Y:S04]  /*7fc60*/  LDS.128 R8, [R28] ;  /* 0x000000001c087984 */ /* 0x000e280000000c00 */
[----:B------:R-:W1:Y:S04]  /*7fc70*/  LDS.128 R16, [R28+0x800] ;  /* 0x000800001c107984 */ /* 0x000e680000000c00 */
[----:B------:R-:W-:Y:S04]  /*7fc80*/  LDS.128 R12, [R28+0x1000] ;  /* 0x001000001c0c7984 */ /* 0x000fe80000000c00 */
[----:B0-----:R-:W-:Y:S04]  /*7fc90*/  STL.64 [R1+0x60], R8 ;  /* 0x0000600801007387 */ /* 0x001fe80000100a00 */
[----:B------:R-:W-:Y:S04]  /*7fca0*/  STL.64 [R1+0x68], R10 ;  /* 0x0000680a01007387 */ /* 0x000fe80000100a00 */
[----:B------:R-:W0:Y:S04]  /*7fcb0*/  LDS.128 R8, [R28+0x1800] ;  /* 0x001800001c087984 */ /* 0x000e280000000c00 */
[----:B-1----:R-:W-:Y:S04]  /*7fcc0*/  STL.64 [R1+0x90], R16 ;  /* 0x0000901001007387 */ /* 0x002fe80000100a00 */
[----:B------:R-:W-:Y:S04]  /*7fcd0*/  STL.64 [R1+0x98], R18 ;  /* 0x0000981201007387 */ /* 0x000fe80000100a00 */
[----:B------:R-:W1:Y:S04]  /*7fce0*/  LDS.128 R16, [R4] ;  /* 0x0000000004107984 */ /* 0x000e680000000c00 */
[----:B0-----:R-:W-:Y:S01]  /*7fcf0*/  STL [R1+0x70], R8 ;  /* 0x0000700801007387 */ /* 0x001fe20000100800 */
[----:B------:R-:W-:-:S03]  /*7fd00*/  IMAD.MOV.U32 R29, RZ, RZ, R9 ;  /* 0x000000ffff1d7224 */ /* 0x000fc600078e0009 */
[----:B------:R-:W-:Y:S04]  /*7fd10*/  STL.64 [R1+0x80], R12 ;  /* 0x0000800c01007387 */ /* 0x000fe80000100a00 */
[----:B------:R-:W-:Y:S04]  /*7fd20*/  STL.64 [R1+0x88], R14 ;  /* 0x0000880e01007387 */ /* 0x000fe80000100a00 */
[----:B------:R-:W-:Y:S04]  /*7fd30*/  STL.64 [R1+0x78], R10 ;  /* 0x0000780a01007387 */ /* 0x000fe80000100a00 */
[----:B------:R-:W0:Y:S04]  /*7fd40*/  LDS.128 R8, [R4+0x1000] ;  /* 0x0010000004087984 */ /* 0x000e280000000c00 */
[----:B------:R-:W2:Y:S04]  /*7fd50*/  LDS.128 R12, [R4+0x800] ;  /* 0x00080000040c7984 */ /* 0x000ea80000000c00 */
[----:B------:R-:W3:Y:S04]  /*7fd60*/  LDS.128 R4, [R4+0x1800] ;  /* 0x0018000004047984 */ /* 0x000ee80000000c00 */
[----:B------:R-:W-:Y:S04]  /*7fd70*/  STL [R1+0x1d44], R29 ;  /* 0x001d441d01007387 */ /* 0x000fe80000100800 */
[----:B------:R3:W-:Y:S04]  /*7fd80*/  STL [R1+0x1d08], R28 ;  /* 0x001d081c01007387 */ /* 0x0007e80000100800 */
[----:B-1----:R-:W-:Y:S04]  /*7fd90*/  STL.64 [R1+0x50], R16 ;  /* 0x0000501001007387 */ /* 0x002fe80000100a00 */
[----:B------:R-:W-:Y:S04]  /*7fda0*/  STL.64 [R1+0x58], R18 ;  /* 0x0000581201007387 */ /* 0x000fe80000100a00 */
[----:B------:R-:W-:Y:S01]  /*7fdb0*/  LDS.128 R16, [R0+0x1000] ;  /* 0x0010000000107984 */ /* 0x000fe20000000c00 */
[----:B0-----:R-:W-:-:S03]  /*7fdc0*/  IMAD.MOV.U32 R27, RZ, RZ, R9 ;  /* 0x000000ffff1b7224 */ /* 0x001fc600078e0009 */
[----:B------:R-:W-:Y:S04]  /*7fdd0*/  STL [R1+0x30], R8 ;  /* 0x0000300801007387 */ /* 0x000fe80000100800 */
[----:B--2---:R-:W-:Y:S04]  /*7fde0*/  STL.64 [R1+0x40], R12 ;  /* 0x0000400c01007387 */ /* 0x004fe80000100a00 */
[----:B------:R-:W-:Y:S01]  /*7fdf0*/  STL.64 [R1+0x48], R14 ;  /* 0x0000480e01007387 */ /* 0x000fe20000100a00 */
[----:B---3--:R-:W-:-:S03]  /*7fe00*/  IMAD.MOV.U32 R28, RZ, RZ, R5 ;  /* 0x000000ffff1c7224 */ /* 0x008fc600078e0005 */
[----:B------:R-:W-:Y:S04]  /*7fe10*/  STL.64 [R1+0x38], R10 ;  /* 0x0000380a01007387 */ /* 0x000fe80000100a00 */
[----:B------:R-:W-:Y:S04]  /*7fe20*/  STL [R1+0x1d48], R27 ;  /* 0x001d481b01007387 */ /* 0x000fe80000100800 */
[----:B------:R-:W-:Y:S04]  /*7fe30*/  STL [R1+0x1a0], R4 ;  /* 0x0001a00401007387 */ /* 0x000fe80000100800 */
[----:B------:R-:W-:Y:S04]  /*7fe40*/  STL.64 [R1+0x1a8], R6 ;  /* 0x0001a80601007387 */ /* 0x000fe80000100a00 */
[----:B------:R-:W0:Y:S04]  /*7fe50*/  LDS.128 R4, [R2+0x800] ;  /* 0x0008000002047984 */ /* 0x000e280000000c00 */
[----:B------:R-:W1:Y:S04]  /*7fe60*/  LDS.128 R8, [R2] ;  /* 0x0000000002087984 */ /* 0x000e680000000c00 */
[----:B------:R2:W-:Y:S04]  /*7fe70*/  STL [R1+0x1d4c], R28 ;  /* 0x001d4c1c01007387 */ /* 0x0005e80000100800 */
[----:B------:R-:W-:Y:S04]  /*7fe80*/  LDS.128 R12, [R0+0x800] ;  /* 0x00080000000c7984 */ /* 0x000fe80000000c00 */
[----:B0-----:R-:W-:Y:S01]  /*7fe90*/  STL [R1+0x4], R5 ;  /* 0x0000040501007387 */ /* 0x001fe20000100800 */
[----:B--2---:R-:W-:-:S03]  /*7fea0*/  IMAD.MOV.U32 R28, RZ, RZ, R4 ;  /* 0x000000ffff1c7224 */ /* 0x004fc600078e0004 */
[----:B-1----:R-:W-:Y:S04]  /*7feb0*/  STL.64 [R1+0x20], R8 ;  /* 0x0000200801007387 */ /* 0x002fe80000100a00 */
[----:B------:R-:W-:Y:S04]  /*7fec0*/  STL.64 [R1+0x28], R10 ;  /* 0x0000280a01007387 */ /* 0x000fe80000100a00 */
[----:B------:R-:W-:Y:S04]  /*7fed0*/  STL.64 [R1+0x8], R6 ;  /* 0x0000080601007387 */ /* 0x000fe80000100a00 */
[----:B------:R-:W0:Y:S04]  /*7fee0*/  LDS.128 R4, [R2+0x1000] ;  /* 0x0010000002047984 */ /* 0x000e280000000c00 */
[----:B------:R-:W1:Y:S04]  /*7fef0*/  LDS.128 R8, [R2+0x1800] ;  /* 0x0018000002087984 */ /* 0x000e680000000c00 */
[----:B0-----:R-:W-:Y:S04]  /*7ff00*/  STL [R1+0x1d50], R5 ;  /* 0x001d500501007387 */ /* 0x001fe80000100800 */
[----:B------:R-:W-:Y:S04]  /*7ff10*/  STL [R1+0x1d30], R6 ;  /* 0x001d300601007387 */ /* 0x000fe80000100800 */
[----:B------:R-:W-:Y:S04]  /*7ff20*/  STL [R1+0x1d14], R7 ;  /* 0x001d140701007387 */ /* 0x000fe80000100800 */
[----:B-1----:R-:W-:Y:S04]  /*7ff30*/  STL.64 [R1+0x1b8], R10 ;  /* 0x0001b80a01007387 */ /* 0x002fe80000100a00 */
[----:B------:R-:W2:Y:S04]  /*7ff40*/  LDL.LU R20, [R1+0x160] ;  /* 0x0001600001147983 */ /* 0x000ea80000300800 */
        /* <DEDUP_REMOVED lines=51> */
[----:B------:R-:W4:Y:S04]  /*80280*/  LDL.LU R24, [R1+0xa0] ;  /* 0x0000a00001187983 */ /* 0x000f280000300800 */
[----:B------:R-:W4:Y:S04]  /*80290*/  LDL.LU R25, [R1+0xa4] ;  /* 0x0000a40001197983 */ /* 0x000f280000300800 */
[----:B------:R-:W5:Y:S04]  /*802a0*/  LDL.LU R26, [R1+0xa8] ;  /* 0x0000a800011a7983 */ /* 0x000f680000300800 */
[----:B------:R-:W5:Y:S04]  /*802b0*/  LDL.LU R27, [R1+0xac] ;  /* 0x0000ac00011b7983 */ /* 0x000f680000300800 */
[----:B-----5:R-:W-:Y:S04]  /*802c0*/  STL.64 [R1+0x1e38], R26 ;  /* 0x001e381a01007387 */ /* 0x020fe80000100a00 */
[----:B----4-:R-:W-:Y:S04]  /*802d0*/  STL.64 [R1+0x1e30], R24 ;  /* 0x001e301801007387 */ /* 0x010fe80000100a00 */
[----:B---3--:R-:W-:Y:S04]  /*802e0*/  STL.64 [R1+0x1e08], R22 ;  /* 0x001e081601007387 */ /* 0x008fe80000100a00 */
[----:B--2---:R0:W-:Y:S01]  /*802f0*/  STL.64 [R1+0x1e00], R20 ;  /* 0x001e001401007387 */ /* 0x0041e20000100a00 */
[----:B------:R-:W-:-:S02]  /*80300*/  IMAD.MOV.U32 R29, RZ, RZ, R8 ;  /* 0x000000ffff1d7224 */ /* 0x000fc400078e0008 */
[----:B------:R-:W-:Y:S01]  /*80310*/  IMAD.MOV.U32 R7, RZ, RZ, R9 ;  /* 0x000000ffff077224 */ /* 0x000fe200078e0009 */
[----:B------:R-:W-:Y:S04]  /*80320*/  LDS.128 R24, [R0+0x1800] ;  /* 0x0018000000187984 */ /* 0x000fe80000000c00 */
[----:B------:R-:W1:Y:S04]  /*80330*/  LDS.128 R8, [R0] ;  /* 0x0000000000087984 */ /* 0x000e680000000c00 */
[----:B0-----:R-:W2:Y:S04]  /*80340*/  LDL.LU R20, [R1+0xd0] ;  /* 0x0000d00001147983 */ /* 0x001ea80000300800 */
[----:B------:R-:W2:Y:S04]  /*80350*/  LDL.LU R21, [R1+0xd4] ;  /* 0x0000d40001157983 */ /* 0x000ea80000300800 */
[----:B------:R-:W3:Y:S04]  /*80360*/  LDL.LU R22, [R1+0xd8] ;  /* 0x0000d80001167983 */ /* 0x000ee80000300800 */
[----:B------:R-:W3:Y:S04]  /*80370*/  LDL.LU R23, [R1+0xdc] ;  /* 0x0000dc0001177983 */ /* 0x000ee80000300800 */
[----:B------:R-:W-:Y:S06]  /*80380*/  BAR.SYNC.DEFER_BLOCKING 0x0 ;  /* 0x0000000000007b1d */ /* 0x000fec0000010000 */
        /* <DEDUP_REMOVED lines=10> */
[----:B------:R-:W2:Y:S04]  /*80430*/  LDL.LU R22, [R1+0xb8] ;  /* 0x0000b80001167983 */ /* 0x000ea80000300800 */
[----:B------:R-:W2:Y:S04]  /*80440*/  LDL.LU R23, [R1+0xbc] ;  /* 0x0000bc0001177983 */ /* 0x000ea80000300800 */
[----:B------:R-:W-:Y:S04]  /*80450*/  STL [R1+0x1d54], R7 ;  /* 0x001d540701007387 */ /* 0x000fe80000100800 */
[----:B-1----:R-:W-:Y:S04]  /*80460*/  STL [R1+0x1d58], R9 ;  /* 0x001d580901007387 */ /* 0x002fe80000100800 */
[----:B------:R0:W-:Y:S04]  /*80470*/  STL [R1+0x1d34], R10 ;  /* 0x001d340a01007387 */ /* 0x0001e80000100800 */
[----:B------:R-:W-:Y:S04]  /*80480*/  STL [R1+0x1d1c], R11 ;  /* 0x001d1c0b01007387 */ /* 0x000fe80000100800 */
[----:B------:R-:W-:Y:S04]  /*80490*/  STL [R1+0x1d5c], R13 ;  /* 0x001d5c0d01007387 */ /* 0x000fe80000100800 */
[----:B------:R1:W-:Y:S04]  /*804a0*/  STL [R1+0x1d3c], R14 ;  /* 0x001d3c0e01007387 */ /* 0x0003e80000100800 */
[----:B------:R-:W-:Y:S04]  /*804b0*/  STL [R1+0x1d18], R15 ;  /* 0x001d180f01007387 */ /* 0x000fe80000100800 */
[----:B------:R-:W-:Y:S01]  /*804c0*/  STL [R1+0x1d60], R17 ;  /* 0x001d601101007387 */ /* 0x000fe20000100800 */
[----:B0-----:R-:W-:-:S03]  /*804d0*/  IMAD.MOV.U32 R10, RZ, RZ, R25 ;  /* 0x000000ffff0a7224 */ /* 0x001fc600078e0019 */
[----:B------:R-:W-:Y:S01]  /*804e0*/  STL [R1+0x1d40], R18 ;  /* 0x001d401201007387 */ /* 0x000fe20000100800 */
[----:B-1----:R-:W-:-:S03]  /*804f0*/  IMAD.MOV.U32 R14, RZ, RZ, R24 ;  /* 0x000000ffff0e7224 */ /* 0x002fc600078e0018 */
[----:B------:R-:W-:Y:S04]  /*80500*/  STL [R1+0x1d10], R19 ;  /* 0x001d101301007387 */ /* 0x000fe80000100800 */
[----:B------:R0:W-:Y:S04]  /*80510*/  STL.64 [R1+0x1c8], R26 ;  /* 0x0001c81a01007387 */ /* 0x0001e80000100a00 */
[----:B0-----:R-:W3:Y:S04]  /*80520*/  LDL.LU.64 R26, [R1+0x1e38] ;  /* 0x001e3800011a7983 */ /* 0x001ee80000300a00 */
[----:B------:R-:W3:Y:S04]  /*80530*/  LDL.LU.64 R24, [R1+0x1e30] ;  /* 0x001e300001187983 */ /* 0x000ee80000300a00 */
[----:B--2---:R-:W-:Y:S04]  /*80540*/  STS.128 [R3+0x400], R20 ;  /* 0x0004001403007388 */ /* 0x004fe80000000c00 */
[----:B---3--:R0:W-:Y:S04]  /*80550*/  STS.128 [R3], R24 ;  /* 0x0000001803007388 */ /* 0x0081e80000000c00 */
[----:B0-----:R-:W2:Y:S04]  /*80560*/  LDL.LU R24, [R1+0x170] ;  /* 0x0001700001187983 */ /* 0x001ea80000300800 */
[----:B------:R-:W2:Y:S04]  /*80570*/  LDL.LU R25, [R1+0x174] ;  /* 0x0001740001197983 */ /* 0x000ea80000300800 */
[----:B------:R-:W2:Y:S04]  /*80580*/  LDL.LU R26, [R1+0x178] ;  /* 0x00017800011a7983 */ /* 0x000ea80000300800 */
[----:B------:R-:W2:Y:S04]  /*80590*/  LDL.LU R27, [R1+0x17c] ;  /* 0x00017c00011b7983 */ /* 0x000ea80000300800 */
[----:B------:R-:W3:Y:S04]  /*805a0*/  LDL.LU R11, [R1+0x4b4] ;  /* 0x0004b400010b7983 */ /* 0x000ee80000300800 */
[----:B------:R-:W4:Y:S04]  /*805b0*/  LDL.LU.64 R22, [R1+0x1e28] ;  /* 0x001e280001167983 */ /* 0x000f280000300a00 */
[----:B------:R-:W4:Y:S04]  /*805c0*/  LDL.LU.64 R20, [R1+0x1e20] ;  /* 0x001e200001147983 */ /* 0x000f280000300a00 */
[----:B----4-:R0:W-:Y:S04]  /*805d0*/  STS.128 [R3+0x80], R20 ;  /* 0x0000801403007388 */ /* 0x0101e80000000c00 */
[----:B0-----:R-:W4:Y:S04]  /*805e0*/  LDL.LU.64 R22, [R1+0x1e18] ;  /* 0x001e180001167983 */ /* 0x001f280000300a00 */
        /* <DEDUP_REMOVED lines=22> */
[----:B------:R-:W0:Y:S04]  /*80750*/  S2R R2, SR_TID.X ;  /* 0x0000000000027919 */ /* 0x000e280000002100 */
[----:B----4-:R1:W-:Y:S04]  /*80760*/  STS.128 [R3+0x280], R20 ;  /* 0x0002801403007388 */ /* 0x0103e80000000c00 */
[----:B-1----:R-:W4:Y:S04]  /*80770*/  LDL.LU.64 R22, [R1+0x1d98] ;  /* 0x001d980001167983 */ /* 0x002f280000300a00 */
[----:B------:R-:W4:Y:S01]  /*80780*/  LDL.LU.64 R20, [R1+0x1d90] ;  /* 0x001d900001147983 */ /* 0x000f220000300a00 */
[----:B0-----:R-:W-:-:S03]  /*80790*/  SHF.R.U32.HI R6, RZ, 0x6, R2 ;  /* 0x00000006ff067819 */ /* 0x001fc60000011602 */
[----:B------:R-:W5:Y:S04]  /*807a0*/  LDL.LU R2, [R1+0x1bd0] ;  /* 0x001bd00001027983 */ /* 0x000f680000300800 */
[----:B----4-:R0:W-:Y:S04]  /*807b0*/  STS.128 [R3+0x680], R20 ;  /* 0x0006801403007388 */ /* 0x0101e80000000c00 */
[----:B0-----:R-:W4:Y:S04]  /*807c0*/  LDL.LU.64 R22, [R1+0x1d88] ;  /* 0x001d880001167983 */ /* 0x001f280000300a00 */
[----:B------:R-:W4:Y:S04]  /*807d0*/  LDL.LU.64 R20, [R1+0x1d80] ;  /* 0x001d800001147983 */ /* 0x000f280000300a00 */
[----:B------:R-:W2:Y:S04]  /*807e0*/  LDL.LU R17, [R1+0x60] ;  /* 0x0000600001117983 */ /* 0x000ea80000300800 */
[----:B--2---:R0:W-:Y:S04]  /*807f0*/  STL.64 [R1+0x1d68], R16 ;  /* 0x001d681001007387 */ /* 0x0041e80000100a00 */
[----:B0-----:R-:W2:Y:S04]  /*80800*/  LDL.LU R16, [R1+0x190] ;  /* 0x0001900001107983 */ /* 0x001ea80000300800 */
[----:B------:R-:W2:Y:S04]  /*80810*/  LDL.LU R17, [R1+0x194] ;  /* 0x0001940001117983 */ /* 0x000ea80000300800 */
[----:B------:R-:W2:Y:S04]  /*80820*/  LDL.LU R18, [R1+0x198] ;  /* 0x0001980001127983 */ /* 0x000ea80000300800 */
[----:B------:R-:W2:Y:S04]  /*80830*/  LDL.LU R19, [R1+0x19c] ;  /* 0x00019c0001137983 */ /* 0x000ea80000300800 */
[----:B--2---:R-:W-:Y:S04]  /*80840*/  STL.64 [R1+0x1d78], R18 ;  /* 0x001d781201007387 */ /* 0x004fe80000100a00 */
[----:B------:R0:W-:Y:S04]  /*80850*/  STL.64 [R1+0x1d70], R16 ;  /* 0x001d701001007387 */ /* 0x0001e80000100a00 */
[----:B0-----:R-:W2:Y:S04]  /*80860*/  LDL.LU R16, [R1+0x180] ;  /* 0x0001800001107983 */ /* 0x001ea80000300800 */
[----:B------:R-:W2:Y:S04]  /*80870*/  LDL.LU R17, [R1+0x184] ;  /* 0x0001840001117983 */ /* 0x000ea80000300800 */
[----:B------:R-:W2:Y:S04]  /*80880*/  LDL.LU R18, [R1+0x188] ;  /* 0x0001880001127983 */ /* 0x000ea80000300800 */
[----:B------:R-:W2:Y:S04]  /*80890*/  LDL.LU R19, [R1+0x18c] ;  /* 0x00018c0001137983 */ /* 0x000ea80000300800 */
[----:B------:R-:W3:Y:S04]  /*808a0*/  LDL.LU R13, [R1+0x50] ;  /* 0x00005000010d7983 */ /* 0x000ee80000300800 */
[----:B------:R-:W3:Y:S04]  /*808b0*/  LDL.LU R9, [R1+0x20] ;  /* 0x0000200001097983 */ /* 0x000ee80000300800 */
[----:B--2---:R0:W-:Y:S04]  /*808c0*/  STS.128 [R3+0x380], R16 ;  /* 0x0003801003007388 */ /* 0x0041e80000000c00 */
[----:B0-----:R-:W2:Y:S04]  /*808d0*/  LDL.LU.64 R18, [R1+0x1d78] ;  /* 0x001d780001127983 */ /* 0x001ea80000300a00 */
[----:B------:R-:W2:Y:S04]  /*808e0*/  LDL.LU.64 R16, [R1+0x1d70] ;  /* 0x001d700001107983 */ /* 0x000ea80000300a00 */
[----:B------:R-:W-:Y:S01]  /*808f0*/  STS.128 [R3+0x700], R24 ;  /* 0x0007001803007388 */ /* 0x000fe20000000c00 */
[----:B------:R-:W-:-:S03]  /*80900*/  SGXT.U32 R6, R6, 0x1 ;  /* 0x000000010606781a */ /* 0x000fc60000000000 */
[----:B----4-:R-:W-:Y:S01]  /*80910*/  STS.128 [R3+0x300], R20 ;  /* 0x0003001403007388 */ /* 0x010fe20000000c00 */
[C---:B---3--:R-:W-:Y:S02]  /*80920*/  LOP3.LUT R0, R11.reuse, R6, RZ, 0xfc, !PT ;  /* 0x000000060b007212 */ /* 0x048fe400078efcff */
[C---:B-----5:R-:W-:Y:S01]  /*80930*/  ISETP.GE.AND P0, PT, R2.reuse, c[0x0][0x178], PT ;  /* 0x00005e0002007a0c */ /* 0x060fe20003f06270 */
[----:B--2---:R0:W-:Y:S04]  /*80940*/  STS.128 [R3+0x780], R16 ;  /* 0x0007801003007388 */ /* 0x0041e80000000c00 */
[----:B0-----:R-:W2:Y:S04]  /*80950*/  LDL.LU.64 R16, [R1+0x1d68] ;  /* 0x001d680001107983 */ /* 0x001ea80000300a00 */
[----:B------:R-:W3:Y:S04]  /*80960*/  LDL.LU R7, [R1+0x90] ;  /* 0x0000900001077983 */ /* 0x000ee80000300800 */
[----:B------:R-:W4:Y:S04]  /*80970*/  LDL.LU R5, [R1+0x40] ;  /* 0x0000400001057983 */ /* 0x000f280000300800 */
[----:B------:R-:W5:Y:S04]  /*80980*/  LDL.LU R27, [R1+0x80] ;  /* 0x00008000011b7983 */ /* 0x000f680000300800 */
[----:B------:R-:W3:Y:S04]  /*80990*/  LDL.LU R19, [R1+0x30] ;  /* 0x0000300001137983 */ /* 0x000ee80000300800 */
[----:B------:R-:W3:Y:S04]  /*809a0*/  LDL.LU R18, [R1+0x70] ;  /* 0x0000700001127983 */ /* 0x000ee80000300800 */
[----:B------:R-:W3:Y:S01]  /*809b0*/  LDL.LU R15, [R1+0x1a0] ;  /* 0x0001a000010f7983 */ /* 0x000ee20000300800 */
[----:B------:R-:W-:Y:S01]  /*809c0*/  IMAD R21, R2, c[0x0][0x194], RZ ;  /* 0x0000650002157a24 */ /* 0x000fe200078e02ff */
[----:B------:R-:W-:Y:S01]  /*809d0*/  LOP3.LUT R2, R11, 0x2, R6, 0xfe, !PT ;  /* 0x000000020b027812 */ /* 0x000fe200078efe06 */
[C---:B------:R-:W-:Y:S01]  /*809e0*/  IMAD R23, R0.reuse, c[0x0][0x198], RZ ;  /* 0x0000660000177a24 */ /* 0x040fe200078e02ff */
[----:B------:R-:W-:Y:S01]  /*809f0*/  BAR.SYNC.DEFER_BLOCKING 0x0 ;  /* 0x0000000000007b1d */ /* 0x000fe20000010000 */
[----:B------:R-:W-:-:S02]  /*80a00*/  ISETP.LT.AND P3, PT, R0, c[0x0][0x17c], !P0 ;  /* 0x00005f0000007a0c */ /* 0x000fc40004761270 */
[----:B------:R-:W-:Y:S01]  /*80a10*/  LEA R0, P1, R21, c[0x0][0x170], 0x1 ;  /* 0x00005c0015007a11 */ /* 0x000fe200078208ff */
[C---:B------:R-:W-:Y:S01]  /*80a20*/  IMAD R26, R2.reuse, c[0x0][0x198], RZ ;  /* 0x00006600021a7a24 */ /* 0x040fe200078e02ff */
[----:B------:R-:W-:Y:S02]  /*80a30*/  LOP3.LUT R20, R11, 0x4, R6, 0xfe, !PT ;  /* 0x000000040b147812 */ /* 0x000fe400078efe06 */
[----:B------:R-:W-:Y:S02]  /*80a40*/  ISETP.LT.AND P2, PT, R2, c[0x0][0x17c], !P0 ;  /* 0x00005f0002007a0c */ /* 0x000fe40004741270 */
[----:B------:R-:W-:Y:S01]  /*80a50*/  LEA.HI.X.SX32 R2, R21, c[0x0][0x174], 0x1, P1 ;  /* 0x00005d0015027a11 */ /* 0x000fe200008f0eff */
[C---:B------:R-:W-:Y:S01]  /*80a60*/  IMAD R25, R20.reuse, c[0x0][0x198], RZ ;  /* 0x0000660014197a24 */ /* 0x040fe200078e02ff */
[----:B------:R-:W-:Y:S02]  /*80a70*/  LEA R22, P4, R23, R0, 0x1 ;  /* 0x0000000017167211 */ /* 0x000fe400078808ff */
[----:B------:R-:W-:-:S02]  /*80a80*/  ISETP.LT.AND P1, PT, R20, c[0x0][0x17c], !P0 ;  /* 0x00005f0014007a0c */ /* 0x000fc40004721270 */
[C---:B------:R-:W-:Y:S02]  /*80a90*/  LEA R20, P5, R26.reuse, R0, 0x1 ;  /* 0x000000001a147211 */ /* 0x040fe400078a08ff */
[-C--:B------:R-:W-:Y:S02]  /*80aa0*/  LEA.HI.X.SX32 R23, R23, R2.reuse, 0x1, P4 ;  /* 0x0000000217177211 */ /* 0x080fe400020f0eff */
[----:B------:R-:W-:Y:S02]  /*80ab0*/  LEA.HI.X.SX32 R21, R26, R2, 0x1, P5 ;  /* 0x000000021a157211 */ /* 0x000fe400028f0eff */
[----:B------:R-:W-:Y:S02]  /*80ac0*/  LOP3.LUT R3, R11, 0x6, R6, 0xfe, !PT ;  /* 0x000000060b037812 */ /* 0x000fe400078efe06 */
[----:B------:R-:W-:-:S04]  /*80ad0*/  LEA R24, P4, R25, R0, 0x1 ;  /* 0x0000000019187211 */ /* 0x000fc800078808ff */
[----:B------:R-:W-:Y:S01]  /*80ae0*/  LEA.HI.X.SX32 R25, R25, R2, 0x1, P4 ;  /* 0x0000000219197211 */ /* 0x000fe200020f0eff */
[----:B--2---:R-:W-:Y:S04]  /*80af0*/  @P3 STG.E.U16 [R22.64], R17 ;  /* 0x0000001116003986 */ /* 0x004fe8000c10150a */
[----:B------:R0:W-:Y:S01]  /*80b00*/  @P2 STG.E.U16 [R20.64], R13 ;  /* 0x0000000d14002986 */ /* 0x0001e2000c10150a */
[----:B------:R-:W-:-:S03]  /*80b10*/  ISETP.LT.AND P2, PT, R3, c[0x0][0x17c], !P0 ;  /* 0x00005f0003007a0c */ /* 0x000fc60004741270 */
[----:B------:R1:W-:Y:S01]  /*80b20*/  @P1 STG.E.U16 [R24.64], R9 ;  /* 0x0000000918001986 */ /* 0x0003e2000c10150a */
[--C-:B0-----:R-:W-:Y:S01]  /*80b30*/  LOP3.LUT R21, R11, 0x8, R6.reuse, 0xfe, !PT ;  /* 0x000000080b157812 */ /* 0x101fe200078efe06 */
[----:B------:R-:W-:Y:S01]  /*80b40*/  IMAD R20, R3, c[0x0][0x198], RZ ;  /* 0x0000660003147a24 */ /* 0x000fe200078e02ff */
[--C-:B------:R-:W-:Y:S02]  /*80b50*/  LOP3.LUT R3, R11, 0xa, R6.reuse, 0xfe, !PT ;  /* 0x0000000a0b037812 */ /* 0x100fe400078efe06 */
[C---:B------:R-:W-:Y:S01]  /*80b60*/  ISETP.LT.AND P3, PT, R21.reuse, c[0x0][0x17c], !P0 ;  /* 0x00005f0015007a0c */ /* 0x040fe20004761270 */
[----:B------:R-:W-:Y:S01]  /*80b70*/  IMAD R21, R21, c[0x0][0x198], RZ ;  /* 0x0000660015157a24 */ /* 0x000fe200078e02ff */
[C---:B------:R-:W-:Y:S01]  /*80b80*/  ISETP.LT.AND P4, PT, R3.reuse, c[0x0][0x17c], !P0 ;  /* 0x00005f0003007a0c */ /* 0x040fe20004781270 */
[----:B------:R-:W-:Y:S01]  /*80b90*/  IMAD R3, R3, c[0x0][0x198], RZ ;  /* 0x0000660003037a24 */ /* 0x000fe200078e02ff */
[----:B------:R-:W-:Y:S02]  /*80ba0*/  LOP3.LUT R23, R11, 0xc, R6, 0xfe, !PT ;  /* 0x0000000c0b177812 */ /* 0x000fe400078efe06 */
[----:B-1----:R-:W-:-:S02]  /*80bb0*/  LEA R24, P1, R20, R0, 0x1 ;  /* 0x0000000014187211 */ /* 0x002fc400078208ff */
[----:B------:R-:W-:Y:S01]  /*80bc0*/  LEA R22, P5, R21, R0, 0x1 ;  /* 0x0000000015167211 */ /* 0x000fe200078a08ff */
[----:B------:R-:W-:Y:S01]  /*80bd0*/  IMAD R26, R23, c[0x0][0x198], RZ ;  /* 0x00006600171a7a24 */ /* 0x000fe200078e02ff */
[----:B------:R-:W-:Y:S02]  /*80be0*/  LEA.HI.X.SX32 R25, R20, R2, 0x1, P1 ;  /* 0x0000000214197211 */ /* 0x000fe400008f0eff */
[----:B------:R-:W-:Y:S02]  /*80bf0*/  LEA R20, P6, R3, R0, 0x1 ;  /* 0x0000000003147211 */ /* 0x000fe400078c08ff */
[----:B------:R-:W-:Y:S01]  /*80c00*/  ISETP.LT.AND P1, PT, R23, c[0x0][0x17c], !P0 ;  /* 0x00005f0017007a0c */ /* 0x000fe20004721270 */
[----:B------:R0:W-:Y:S01]  /*80c10*/  @P2 STG.E.U16 [R24.64], R8 ;  /* 0x0000000818002986 */ /* 0x0001e2000c10150a */
[-C--:B------:R-:W-:Y:S02]  /*80c20*/  LEA.HI.X.SX32 R23, R21, R2.reuse, 0x1, P5 ;  /* 0x0000000215177211 */ /* 0x080fe400028f0eff */
[----:B------:R-:W-:-:S02]  /*80c30*/  LEA.HI.X.SX32 R21, R3, R2, 0x1, P6 ;  /* 0x0000000203157211 */ /* 0x000fc400030f0eff */
[----:B------:R-:W-:Y:S01]  /*80c40*/  LOP3.LUT R3, R11, 0xe, R6, 0xfe, !PT ;  /* 0x0000000e0b037812 */ /* 0x000fe200078efe06 */
[----:B---3--:R-:W-:Y:S01]  /*80c50*/  @P3 STG.E.U16 [R22.64], R7 ;  /* 0x0000000716003986 */ /* 0x008fe2000c10150a */
[----:B0-----:R-:W-:-:S03]  /*80c60*/  LEA R24, P2, R26, R0, 0x1 ;  /* 0x000000001a187211 */ /* 0x001fc600078408ff */
[----:B----4-:R0:W-:Y:S01]  /*80c70*/  @P4 STG.E.U16 [R20.64], R5 ;  /* 0x0000000514004986 */ /* 0x0101e2000c10150a */
[----:B------:R-:W-:Y:S02]  /*80c80*/  LEA.HI.X.SX32 R25, R26, R2, 0x1, P2 ;  /* 0x000000021a197211 */ /* 0x000fe400010f0eff */
[----:B------:R-:W-:Y:S02]  /*80c90*/  ISETP.LT.AND P2, PT, R3, c[0x0][0x17c], !P0 ;  /* 0x00005f0003007a0c */ /* 0x000fe40004741270 */
[--C-:B0-----:R-:W-:Y:S01]  /*80ca0*/  LOP3.LUT R21, R11, 0x10, R6.reuse, 0xfe, !PT ;  /* 0x000000100b157812 */ /* 0x101fe200078efe06 */
[----:B------:R-:W-:Y:S01]  /*80cb0*/  IMAD R20, R3, c[0x0][0x198], RZ ;  /* 0x0000660003147a24 */ /* 0x000fe200078e02ff */
[--C-:B------:R-:W-:Y:S01]  /*80cc0*/  LOP3.LUT R3, R11, 0x12, R6.reuse, 0xfe, !PT ;  /* 0x000000120b037812 */ /* 0x100fe200078efe06 */
[----:B------:R0:W-:Y:S01]  /*80cd0*/  @P1 STG.E.U16 [R24.64], R28 ;  /* 0x0000001c18001986 */ /* 0x0001e2000c10150a */
[C---:B------:R-:W-:Y:S01]  /*80ce0*/  ISETP.LT.AND P3, PT, R21.reuse, c[0x0][0x17c], !P0 ;  /* 0x00005f0015007a0c */ /* 0x040fe20004761270 */
[----:B------:R-:W-:Y:S01]  /*80cf0*/  IMAD R21, R21, c[0x0][0x198], RZ ;  /* 0x0000660015157a24 */ /* 0x000fe200078e02ff */
[C---:B------:R-:W-:Y:S01]  /*80d00*/  ISETP.LT.AND P4, PT, R3.reuse, c[0x0][0x17c], !P0 ;  /* 0x00005f0003007a0c */ /* 0x040fe20004781270 */
[----:B------:R-:W-:Y:S01]  /*80d10*/  IMAD R3, R3, c[0x0][0x198], RZ ;  /* 0x0000660003037a24 */ /* 0x000fe200078e02ff */
[----:B------:R-:W-:-:S02]  /*80d20*/  LOP3.LUT R23, R11, 0x14, R6, 0xfe, !PT ;  /* 0x000000140b177812 */ /* 0x000fc400078efe06 */
[-C--:B------:R-:W-:Y:S02]  /*80d30*/  LEA R22, P5, R21, R0.reuse, 0x1 ;  /* 0x0000000015167211 */ /* 0x080fe400078a08ff */
[----:B0-----:R-:W-:Y:S01]  /*80d40*/  LEA R24, P1, R20, R0, 0x1 ;  /* 0x0000000014187211 */ /* 0x001fe200078208ff */
[----:B------:R-:W-:-:S03]  /*80d50*/  IMAD R26, R23, c[0x0][0x198], RZ ;  /* 0x00006600171a7a24 */ /* 0x000fc600078e02ff */
[----:B------:R-:W-:Y:S02]  /*80d60*/  LEA.HI.X.SX32 R25, R20, R2, 0x1, P1 ;  /* 0x0000000214197211 */ /* 0x000fe400008f0eff */
[----:B------:R-:W-:Y:S02]  /*80d70*/  LEA R20, P6, R3, R0, 0x1 ;  /* 0x0000000003147211 */ /* 0x000fe400078c08ff */
[----:B------:R-:W-:Y:S01]  /*80d80*/  ISETP.LT.AND P1, PT, R23, c[0x0][0x17c], !P0 ;  /* 0x00005f0017007a0c */ /* 0x000fe20004721270 */
[----:B------:R0:W-:Y:S01]  /*80d90*/  @P2 STG.E.U16 [R24.64], R12 ;  /* 0x0000000c18002986 */ /* 0x0001e2000c10150a */
[-C--:B------:R-:W-:Y:S02]  /*80da0*/  LEA.HI.X.SX32 R23, R21, R2.reuse, 0x1, P5 ;  /* 0x0000000215177211 */ /* 0x080fe400028f0eff */
[----:B------:R-:W-:Y:S02]  /*80db0*/  LEA.HI.X.SX32 R21, R3, R2, 0x1, P6 ;  /* 0x0000000203157211 */ /* 0x000fe400030f0eff */
[----:B------:R-:W-:Y:S01]  /*80dc0*/  LOP3.LUT R3, R11, 0x16, R6, 0xfe, !PT ;  /* 0x000000160b037812 */ /* 0x000fe200078efe06 */
[----:B-----5:R-:W-:Y:S01]  /*80dd0*/  @P3 STG.E.U16 [R22.64], R27 ;  /* 0x0000001b16003986 */ /* 0x020fe2000c10150a */
[----:B0-----:R-:W-:-:S03]  /*80de0*/  LEA R24, P2, R26, R0, 0x1 ;  /* 0x000000001a187211 */ /* 0x001fc600078408ff */
[----:B------:R0:W-:Y:S01]  /*80df0*/  @P4 STG.E.U16 [R20.64], R19 ;  /* 0x0000001314004986 */ /* 0x0001e2000c10150a */
[----:B------:R-:W-:Y:S02]  /*80e00*/  LEA.HI.X.SX32 R25, R26, R2, 0x1, P2 ;  /* 0x000000021a197211 */ /* 0x000fe400010f0eff */
[----:B------:R-:W-:-:S03]  /*80e10*/  ISETP.LT.AND P2, PT, R3, c[0x0][0x17c], !P0 ;  /* 0x00005f0003007a0c */ /* 0x000fc60004741270 */
[----:B------:R1:W-:Y:S01]  /*80e20*/  @P1 STG.E.U16 [R24.64], R4 ;  /* 0x0000000418001986 */ /* 0x0003e2000c10150a */
[----:B0-----:R-:W-:Y:S01]  /*80e30*/  IMAD R20, R3, c[0x0][0x198], RZ ;  /* 0x0000660003147a24 */ /* 0x001fe200078e02ff */
[C-C-:B------:R-:W-:Y:S02]  /*80e40*/  LOP3.LUT R21, R11.reuse, 0x18, R6.reuse, 0xfe, !PT ;  /* 0x000000180b157812 */ /* 0x140fe400078efe06 */
[----:B------:R-:W-:Y:S02]  /*80e50*/  LOP3.LUT R3, R11, 0x1a, R6, 0xfe, !PT ;  /* 0x0000001a0b037812 */ /* 0x000fe400078efe06 */
[C---:B------:R-:W-:Y:S02]  /*80e60*/  ISETP.LT.AND P4, PT, R21.reuse, c[0x0][0x17c], !P0 ;  /* 0x00005f0015007a0c */ /* 0x040fe40004781270 */
[C---:B-1----:R-:W-:Y:S01]  /*80e70*/  LEA R24, P1, R20.reuse, R0, 0x1 ;  /* 0x0000000014187211 */ /* 0x042fe200078208ff */
[----:B------:R-:W-:Y:S01]  /*80e80*/  IMAD R21, R21, c[0x0][0x198], RZ ;  /* 0x0000660015157a24 */ /* 0x000fe200078e02ff */
[C---:B------:R-:W-:Y:S01]  /*80e90*/  ISETP.LT.AND P3, PT, R3.reuse, c[0x0][0x17c], !P0 ;  /* 0x00005f0003007a0c */ /* 0x040fe20004761270 */
[----:B------:R-:W-:Y:S01]  /*80ea0*/  IMAD R3, R3, c[0x0][0x198], RZ ;  /* 0x0000660003037a24 */ /* 0x000fe200078e02ff */
[----:B------:R-:W-:-:S02]  /*80eb0*/  LEA.HI.X.SX32 R25, R20, R2, 0x1, P1 ;  /* 0x0000000214197211 */ /* 0x000fc400008f0eff */
[----:B------:R-:W-:Y:S02]  /*80ec0*/  LOP3.LUT R23, R11, 0x1c, R6, 0xfe, !PT ;  /* 0x0000001c0b177812 */ /* 0x000fe400078efe06 */
[-C--:B------:R-:W-:Y:S01]  /*80ed0*/  LEA R22, P5, R21, R0.reuse, 0x1 ;  /* 0x0000000015167211 */ /* 0x080fe200078a08ff */
[----:B------:R0:W-:Y:S01]  /*80ee0*/  @P2 STG.E.U16 [R24.64], R16 ;  /* 0x0000001018002986 */ /* 0x0001e2000c10150a */
[----:B------:R-:W-:Y:S01]  /*80ef0*/  LEA R20, P6, R3, R0, 0x1 ;  /* 0x0000000003147211 */ /* 0x000fe200078c08ff */
[C---:B------:R-:W-:Y:S01]  /*80f00*/  IMAD R26, R23.reuse, c[0x0][0x198], RZ ;  /* 0x00006600171a7a24 */ /* 0x040fe200078e02ff */
[----:B------:R-:W-:Y:S02]  /*80f10*/  ISETP.LT.AND P1, PT, R23, c[0x0][0x17c], !P0 ;  /* 0x00005f0017007a0c */ /* 0x000fe40004721270 */
[-C--:B------:R-:W-:Y:S02]  /*80f20*/  LEA.HI.X.SX32 R23, R21, R2.reuse, 0x1, P5 ;  /* 0x0000000215177211 */ /* 0x080fe400028f0eff */
[----:B------:R-:W-:-:S02]  /*80f30*/  LEA.HI.X.SX32 R21, R3, R2, 0x1, P6 ;  /* 0x0000000203157211 */ /* 0x000fc400030f0eff */
[----:B0-----:R-:W-:Y:S01]  /*80f40*/  LOP3.LUT R25, R11, 0x1e, R6, 0xfe, !PT ;  /* 0x0000001e0b197812 */ /* 0x001fe200078efe06 */
[----:B------:R0:W-:Y:S03]  /*80f50*/  @P4 STG.E.U16 [R22.64], R18 ;  /* 0x0000001216004986 */ /* 0x0001e6000c10150a */
[C---:B------:R-:W-:Y:S01]  /*80f60*/  ISETP.LT.AND P2, PT, R25.reuse, c[0x0][0x17c], !P0 ;  /* 0x00005f0019007a0c */ /* 0x040fe20004741270 */
[----:B------:R-:W-:Y:S01]  /*80f70*/  IMAD R3, R25, c[0x0][0x198], RZ ;  /* 0x0000660019037a24 */ /* 0x000fe200078e02ff */
[C---:B------:R-:W-:Y:S01]  /*80f80*/  LEA R24, P5, R26.reuse, R0, 0x1 ;  /* 0x000000001a187211 */ /* 0x040fe200078a08ff */
[----:B------:R1:W-:Y:S03]  /*80f90*/  @P3 STG.E.U16 [R20.64], R15 ;  /* 0x0000000f14003986 */ /* 0x0003e6000c10150a */
[----:B------:R-:W-:-:S02]  /*80fa0*/  LEA.HI.X.SX32 R25, R26, R2, 0x1, P5 ;  /* 0x000000021a197211 */ /* 0x000fc400028f0eff */
[C-C-:B0-----:R-:W-:Y:S02]  /*80fb0*/  LOP3.LUT R23, R11.reuse, 0x20, R6.reuse, 0xfe, !PT ;  /* 0x000000200b177812 */ /* 0x141fe400078efe06 */
[----:B------:R-:W-:Y:S02]  /*80fc0*/  LOP3.LUT R22, R11, 0x22, R6, 0xfe, !PT ;  /* 0x000000220b167812 */ /* 0x000fe400078efe06 */
[----:B-1----:R-:W-:Y:S02]  /*80fd0*/  LEA R20, P3, R3, R0, 0x1 ;  /* 0x0000000003147211 */ /* 0x002fe400078608ff */
[C---:B------:R-:W-:Y:S01]  /*80fe0*/  ISETP.LT.AND P4, PT, R23.reuse, c[0x0][0x17c], !P0 ;  /* 0x00005f0017007a0c */ /* 0x040fe20004781270 */
[----:B------:R-:W-:Y:S01]  /*80ff0*/  IMAD R23, R23, c[0x0][0x198], RZ ;  /* 0x0000660017177a24 */ /* 0x000fe200078e02ff */
[----:B------:R-:W-:Y:S01]  /*81000*/  LEA.HI.X.SX32 R21, R3, R2, 0x1, P3 ;  /* 0x0000000203157211 */ /* 0x000fe200018f0eff */
[C---:B------:R-:W-:Y:S01]  /*81010*/  IMAD R3, R22.reuse, c[0x0][0x198], RZ ;  /* 0x0000660016037a24 */ /* 0x040fe200078e02ff */
[----:B------:R-:W-:Y:S01]  /*81020*/  @P1 STG.E.U16 [R24.64], R29 ;  /* 0x0000001d18001986 */ /* 0x000fe2000c10150a */
[----:B------:R-:W-:-:S03]  /*81030*/  ISETP.LT.AND P1, PT, R22, c[0x0][0x17c], !P0 ;  /* 0x00005f0016007a0c */ /* 0x000fc60004721270 */
[----:B------:R0:W-:Y:S01]  /*81040*/  @P2 STG.E.U16 [R20.64], R14 ;  /* 0x0000000e14002986 */ /* 0x0001e2000c10150a */
[----:B------:R-:W-:Y:S02]  /*81050*/  LEA R22, P2, R23, R0, 0x1 ;  /* 0x0000000017167211 */ /* 0x000fe400078408ff */
[----:B------:R-:W-:Y:S02]  /*81060*/  PRMT R4, R17, 0x7632, R4 ;  /* 0x0000763211047816 */ /* 0x000fe40000000004 */
[----:B------:R-:W-:Y:S01]  /*81070*/  LEA.HI.X.SX32 R23, R23, R2, 0x1, P2 ;  /* 0x0000000217177211 */ /* 0x000fe200010f0eff */
[----:B------:R-:W2:Y:S01]  /*81080*/  LDL.LU R17, [R1+0x1d60] ;  /* 0x001d600001117983 */ /* 0x000ea20000300800 */
[----:B0-----:R-:W-:Y:S02]  /*81090*/  LOP3.LUT R21, R11, 0x24, R6, 0xfe, !PT ;  /* 0x000000240b157812 */ /* 0x001fe400078efe06 */
[----:B------:R-:W-:Y:S02]  /*810a0*/  LEA R20, P3, R3, R0, 0x1 ;  /* 0x0000000003147211 */ /* 0x000fe400078608ff */
[C---:B------:R-:W-:Y:S01]  /*810b0*/  ISETP.LT.AND P2, PT, R21.reuse, c[0x0][0x17c], !P0 ;  /* 0x00005f0015007a0c */ /* 0x040fe20004741270 */
[----:B------:R-:W-:Y:S01]  /*810c0*/  IMAD R24, R21, c[0x0][0x198], RZ ;  /* 0x0000660015187a24 */ /* 0x000fe200078e02ff */
[----:B------:R-:W-:-:S02]  /*810d0*/  LEA.HI.X.SX32 R21, R3, R2, 0x1, P3 ;  /* 0x0000000203157211 */ /* 0x000fc400018f0eff */
[----:B------:R-:W-:Y:S01]  /*810e0*/  PRMT R3, R13, 0x7632, R3 ;  /* 0x000076320d037816 */ /* 0x000fe20000000003 */
[----:B------:R0:W-:Y:S04]  /*810f0*/  @P4 STG.E.U16 [R22.64], R4 ;  /* 0x0000000416004986 */ /* 0x0001e8000c10150a */
[----:B------:R1:W-:Y:S01]  /*81100*/  @P1 STG.E.U16 [R20.64], R3 ;  /* 0x0000000314001986 */ /* 0x0003e2000c10150a */
[----:B------:R-:W-:-:S03]  /*81110*/  PRMT R12, R12, 0x7632, R12 ;  /* 0x000076320c0c7816 */ /* 0x000fc6000000000c */
[----:B------:R-:W3:Y:S01]  /*81120*/  LDL.LU R13, [R1+0x1d5c] ;  /* 0x001d5c00010d7983 */ /* 0x000ee20000300800 */
[C---:B0-----:R-:W-:Y:S02]  /*81130*/  LEA R22, P3, R24.reuse, R0, 0x1 ;  /* 0x0000000018167211 */ /* 0x041fe400078608ff */
[C-C-:B-1----:R-:W-:Y:S02]  /*81140*/  LOP3.LUT R21, R11.reuse, 0x26, R6.reuse, 0xfe, !PT ;  /* 0x000000260b157812 */ /* 0x142fe400078efe06 */
[----:B------:R-:W-:Y:S02]  /*81150*/  LOP3.LUT R3, R11, 0x28, R6, 0xfe, !PT ;  /* 0x000000280b037812 */ /* 0x000fe400078efe06 */
[----:B------:R-:W-:Y:S02]  /*81160*/  PRMT R4, R9, 0x7632, R4 ;  /* 0x0000763209047816 */ /* 0x000fe40000000004 */
[----:B------:R-:W-:Y:S01]  /*81170*/  LEA.HI.X.SX32 R23, R24, R2, 0x1, P3 ;  /* 0x0000000218177211 */ /* 0x000fe200018f0eff */
[----:B------:R-:W4:Y:S01]  /*81180*/  LDL.LU R9, [R1+0x1d58] ;  /* 0x001d580001097983 */ /* 0x000f220000300800 */
[C---:B------:R-:W-:Y:S01]  /*81190*/  ISETP.LT.AND P4, PT, R21.reuse, c[0x0][0x17c], !P0 ;  /* 0x00005f0015007a0c */ /* 0x040fe20004781270 */
[----:B------:R-:W-:Y:S01]  /*811a0*/  IMAD R21, R21, c[0x0][0x198], RZ ;  /* 0x0000660015157a24 */ /* 0x000fe200078e02ff */
[C---:B------:R-:W-:Y:S01]  /*811b0*/  ISETP.LT.AND P1, PT, R3.reuse, c[0x0][0x17c], !P0 ;  /* 0x00005f0003007a0c */ /* 0x040fe20004721270 */
[----:B------:R-:W-:Y:S01]  /*811c0*/  IMAD R3, R3, c[0x0][0x198], RZ ;  /* 0x0000660003037a24 */ /* 0x000fe200078e02ff */
[----:B------:R0:W-:Y:S01]  /*811d0*/  @P2 STG.E.U16 [R22.64], R4 ;  /* 0x0000000416002986 */ /* 0x0001e2000c10150a */
[----:B------:R-:W-:-:S03]  /*811e0*/  LOP3.LUT R24, R11, 0x2a, R6, 0xfe, !PT ;  /* 0x0000002a0b187812 */ /* 0x000fc600078efe06 */
[-C--:B------:R-:W-:Y:S02]  /*811f0*/  LEA R20, P3, R3, R0.reuse, 0x1 ;  /* 0x0000000003147211 */ /* 0x080fe400078608ff */
[C---:B0-----:R-:W-:Y:S02]  /*81200*/  LEA R22, P2, R21.reuse, R0, 0x1 ;  /* 0x0000000015167211 */ /* 0x041fe400078408ff */
[----:B------:R-:W-:Y:S02]  /*81210*/  PRMT R4, R8, 0x7632, R4 ;  /* 0x0000763208047816 */ /* 0x000fe40000000004 */
[-C--:B------:R-:W-:Y:S02]  /*81220*/  LEA.HI.X.SX32 R23, R21, R2.reuse, 0x1, P2 ;  /* 0x0000000215177211 */ /* 0x080fe400010f0eff */
[----:B------:R-:W-:Y:S01]  /*81230*/  LEA.HI.X.SX32 R21, R3, R2, 0x1, P3 ;  /* 0x0000000203157211 */ /* 0x000fe200018f0eff */
[----:B------:R-:W-:Y:S01]  /*81240*/  IMAD R8, R24, c[0x0][0x198], RZ ;  /* 0x0000660018087a24 */ /* 0x000fe200078e02ff */
[----:B------:R-:W-:-:S02]  /*81250*/  PRMT R3, R7, 0x7632, R3 ;  /* 0x0000763207037816 */ /* 0x000fc40000000003 */
[----:B------:R-:W-:Y:S01]  /*81260*/  ISETP.LT.AND P2, PT, R24, c[0x0][0x17c], !P0 ;  /* 0x00005f0018007a0c */ /* 0x000fe20004741270 */
[----:B------:R0:W-:Y:S04]  /*81270*/  @P4 STG.E.U16 [R22.64], R4 ;  /* 0x0000000416004986 */ /* 0x0001e8000c10150a */
[----:B------:R1:W-:Y:S04]  /*81280*/  @P1 STG.E.U16 [R20.64], R3 ;  /* 0x0000000314001986 */ /* 0x0003e8000c10150a */
[----:B------:R-:W5:Y:S01]  /*81290*/  LDL.LU R7, [R1+0x1d54] ;  /* 0x001d540001077983 */ /* 0x000f620000300800 */
[----:B0-----:R-:W-:-:S02]  /*812a0*/  LEA R22, P3, R8, R0, 0x1 ;  /* 0x0000000008167211 */ /* 0x001fc400078608ff */
[----:B-1----:R-:W-:Y:S02]  /*812b0*/  LOP3.LUT R20, R11, 0x2c, R6, 0xfe, !PT ;  /* 0x0000002c0b147812 */ /* 0x002fe400078efe06 */
[----:B------:R-:W-:Y:S02]  /*812c0*/  PRMT R4, R5, 0x7632, R4 ;  /* 0x0000763205047816 */ /* 0x000fe40000000004 */
[----:B------:R-:W-:Y:S01]  /*812d0*/  LEA.HI.X.SX32 R23, R8, R2, 0x1, P3 ;  /* 0x0000000208177211 */ /* 0x000fe200018f0eff */
[C---:B------:R-:W-:Y:S01]  /*812e0*/  IMAD R8, R20.reuse, c[0x0][0x198], RZ ;  /* 0x0000660014087a24 */ /* 0x040fe200078e02ff */
[--C-:B------:R-:W-:Y:S01]  /*812f0*/  LOP3.LUT R3, R11, 0x2e, R6.reuse, 0xfe, !PT ;  /* 0x0000002e0b037812 */ /* 0x100fe200078efe06 */
[----:B------:R-:W2:Y:S01]  /*81300*/  LDL.LU R5, [R1+0x1d50] ;  /* 0x001d500001057983 */ /* 0x000ea20000300800 */
[----:B------:R-:W-:Y:S02]  /*81310*/  ISETP.LT.AND P4, PT, R20, c[0x0][0x17c], !P0 ;  /* 0x00005f0014007a0c */ /* 0x000fe40004781270 */
[C---:B------:R-:W-:Y:S01]  /*81320*/  ISETP.LT.AND P1, PT, R3.reuse, c[0x0][0x17c], !P0 ;  /* 0x00005f0003007a0c */ /* 0x040fe20004721270 */
[----:B------:R0:W-:Y:S01]  /*81330*/  @P2 STG.E.U16 [R22.64], R4 ;  /* 0x0000000416002986 */ /* 0x0001e2000c10150a */
[----:B------:R-:W-:Y:S01]  /*81340*/  IMAD R3, R3, c[0x0][0x198], RZ ;  /* 0x0000660003037a24 */ /* 0x000fe200078e02ff */
[----:B------:R-:W-:-:S04]  /*81350*/  LOP3.LUT R21, R11, 0x30, R6, 0xfe, !PT ;  /* 0x000000300b157812 */ /* 0x000fc800078efe06 */
[-C--:B------:R-:W-:Y:S02]  /*81360*/  LEA R20, P3, R3, R0.reuse, 0x1 ;  /* 0x0000000003147211 */ /* 0x080fe400078608ff */
[----:B0-----:R-:W-:Y:S02]  /*81370*/  LEA R22, P2, R8, R0, 0x1 ;  /* 0x0000000008167211 */ /* 0x001fe400078408ff */
[----:B------:R-:W-:Y:S02]  /*81380*/  PRMT R4, R28, 0x7632, R4 ;  /* 0x000076321c047816 */ /* 0x000fe40000000004 */
[-C--:B------:R-:W-:Y:S01]  /*81390*/  LEA.HI.X.SX32 R23, R8, R2.reuse, 0x1, P2 ;  /* 0x0000000208177211 */ /* 0x080fe200010f0eff */
[C---:B------:R-:W-:Y:S01]  /*813a0*/  IMAD R8, R21.reuse, c[0x0][0x198], RZ ;  /* 0x0000660015087a24 */ /* 0x040fe200078e02ff */
[----:B------:R-:W-:Y:S01]  /*813b0*/  ISETP.LT.AND P2, PT, R21, c[0x0][0x17c], !P0 ;  /* 0x00005f0015007a0c */ /* 0x000fe20004741270 */
[----:B------:R-:W2:Y:S01]  /*813c0*/  LDL.LU R28, [R1+0x1d4c] ;  /* 0x001d4c00011c7983 */ /* 0x000ea20000300800 */
[----:B------:R-:W-:-:S03]  /*813d0*/  LEA.HI.X.SX32 R21, R3, R2, 0x1, P3 ;  /* 0x0000000203157211 */ /* 0x000fc600018f0eff */
[----:B------:R0:W-:Y:S01]  /*813e0*/  @P4 STG.E.U16 [R22.64], R4 ;  /* 0x0000000416004986 */ /* 0x0001e2000c10150a */
[----:B------:R-:W-:-:S03]  /*813f0*/  LOP3.LUT R3, R11, 0x32, R6, 0xfe, !PT ;  /* 0x000000320b037812 */ /* 0x000fc600078efe06 */
[----:B------:R1:W-:Y:S01]  /*81400*/  @P1 STG.E.U16 [R20.64], R12 ;  /* 0x0000000c14001986 */ /* 0x0003e2000c10150a */
[----:B0-----:R-:W-:-:S04]  /*81410*/  LEA R22, P3, R8, R0, 0x1 ;  /* 0x0000000008167211 */ /* 0x001fc800078608ff */
[----:B------:R-:W-:Y:S02]  /*81420*/  LEA.HI.X.SX32 R23, R8, R2, 0x1, P3 ;  /* 0x0000000208177211 */ /* 0x000fe400018f0eff */
[----:B-1----:R-:W-:Y:S02]  /*81430*/  LOP3.LUT R12, R11, 0x34, R6, 0xfe, !PT ;  /* 0x000000340b0c7812 */ /* 0x002fe400078efe06 */
[C---:B------:R-:W-:Y:S01]  /*81440*/  ISETP.LT.AND P3, PT, R3.reuse, c[0x0][0x17c], !P0 ;  /* 0x00005f0003007a0c */ /* 0x040fe20004761270 */
[----:B------:R-:W-:Y:S01]  /*81450*/  IMAD R3, R3, c[0x0][0x198], RZ ;  /* 0x0000660003037a24 */ /* 0x000fe200078e02ff */
[----:B------:R-:W-:Y:S01]  /*81460*/  PRMT R4, R27, 0x7632, R4 ;  /* 0x000076321b047816 */ /* 0x000fe20000000004 */
[C---:B------:R-:W-:Y:S01]  /*81470*/  IMAD R8, R12.reuse, c[0x0][0x198], RZ ;  /* 0x000066000c087a24 */ /* 0x040fe200078e02ff */
[----:B------:R-:W-:Y:S01]  /*81480*/  ISETP.LT.AND P4, PT, R12, c[0x0][0x17c], !P0 ;  /* 0x00005f000c007a0c */ /* 0x000fe20004781270 */
[----:B------:R-:W2:Y:S01]  /*81490*/  LDL.LU R27, [R1+0x1d48] ;  /* 0x001d4800011b7983 */ /* 0x000ea20000300800 */
[----:B------:R-:W-:-:S02]  /*814a0*/  LEA R20, P1, R3, R0, 0x1 ;  /* 0x0000000003147211 */ /* 0x000fc400078208ff */
[----:B------:R-:W-:Y:S01]  /*814b0*/  LOP3.LUT R12, R11, 0x36, R6, 0xfe, !PT ;  /* 0x000000360b0c7812 */ /* 0x000fe200078efe06 */
[----:B------:R0:W-:Y:S01]  /*814c0*/  @P2 STG.E.U16 [R22.64], R4 ;  /* 0x0000000416002986 */ /* 0x0001e2000c10150a */
[----:B------:R-:W-:Y:S02]  /*814d0*/  LEA.HI.X.SX32 R21, R3, R2, 0x1, P1 ;  /* 0x0000000203157211 */ /* 0x000fe400008f0eff */
[C---:B------:R-:W-:Y:S01]  /*814e0*/  ISETP.LT.AND P5, PT, R12.reuse, c[0x0][0x17c], !P0 ;  /* 0x00005f000c007a0c */ /* 0x040fe200047a1270 */
[----:B------:R-:W-:Y:S01]  /*814f0*/  IMAD R3, R12, c[0x0][0x198], RZ ;  /* 0x000066000c037a24 */ /* 0x000fe200078e02ff */
[----:B0-----:R-:W-:Y:S02]  /*81500*/  PRMT R4, R19, 0x7632, R4 ;  /* 0x0000763213047816 */ /* 0x001fe40000000004 */
[----:B------:R-:W-:Y:S02]  /*81510*/  LEA R22, P2, R8, R0, 0x1 ;  /* 0x0000000008167211 */ /* 0x000fe400078408ff */
[----:B------:R-:W-:Y:S01]  /*81520*/  PRMT R16, R4, 0x7632, R16 ;  /* 0x0000763204107816 */ /* 0x000fe20000000010 */
[----:B------:R0:W-:Y:S01]  /*81530*/  @P3 STG.E.U16 [R20.64], R4 ;  /* 0x0000000414003986 */ /* 0x0001e2000c10150a */
[----:B------:R-:W-:-:S02]  /*81540*/  LEA.HI.X.SX32 R23, R8, R2, 0x1, P2 ;  /* 0x0000000208177211 */ /* 0x000fc400010f0eff */
[----:B------:R-:W-:-:S03]  /*81550*/  LOP3.LUT R8, R11, 0x38, R6, 0xfe, !PT ;  /* 0x000000380b087812 */ /* 0x000fc600078efe06 */
[----:B------:R1:W-:Y:S01]  /*81560*/  @P4 STG.E.U16 [R22.64], R16 ;  /* 0x0000001016004986 */ /* 0x0003e2000c10150a */
[C---:B------:R-:W-:Y:S02]  /*81570*/  ISETP.LT.AND P2, PT, R8.reuse, c[0x0][0x17c], !P0 ;  /* 0x00005f0008007a0c */ /* 0x040fe40004741270 */
[----:B0-----:R-:W-:Y:S01]  /*81580*/  LEA R20, P1, R3, R0, 0x1 ;  /* 0x0000000003147211 */ /* 0x001fe200078208ff */
[----:B------:R-:W-:Y:S01]  /*81590*/  IMAD R8, R8, c[0x0][0x198], RZ ;  /* 0x0000660008087a24 */ /* 0x000fe200078e02ff */
[----:B------:R-:W-:Y:S02]  /*815a0*/  LOP3.LUT R12, R11, 0x3a, R6, 0xfe, !PT ;  /* 0x0000003a0b0c7812 */ /* 0x000fe400078efe06 */
[----:B------:R-:W-:Y:S02]  /*815b0*/  LEA.HI.X.SX32 R21, R3, R2, 0x1, P1 ;  /* 0x0000000203157211 */ /* 0x000fe400008f0eff */
[----:B-1----:R-:W-:Y:S02]  /*815c0*/  PRMT R16, R16, 0x7632, R16 ;  /* 0x0000763210107816 */ /* 0x002fe40000000010 */
[----:B------:R-:W-:Y:S01]  /*815d0*/  LOP3.LUT R4, R11, 0x3c, R6, 0xfe, !PT ;  /* 0x0000003c0b047812 */ /* 0x000fe200078efe06 */
[----:B------:R-:W-:-:S02]  /*815e0*/  IMAD R3, R12, c[0x0][0x198], RZ ;  /* 0x000066000c037a24 */ /* 0x000fc400078e02ff */
[----:B------:R0:W-:Y:S01]  /*815f0*/  @P5 STG.E.U16 [R20.64], R16 ;  /* 0x0000001014005986 */ /* 0x0001e2000c10150a */
[C---:B------:R-:W-:Y:S01]  /*81600*/  ISETP.LT.AND P5, PT, R4.reuse, c[0x0][0x17c], !P0 ;  /* 0x00005f0004007a0c */ /* 0x040fe200047a1270 */
[----:B------:R-:W-:Y:S01]  /*81610*/  IMAD R4, R4, c[0x0][0x198], RZ ;  /* 0x0000660004047a24 */ /* 0x000fe200078e02ff */
[----:B------:R-:W-:Y:S02]  /*81620*/  ISETP.LT.AND P1, PT, R12, c[0x0][0x17c], !P0 ;  /* 0x00005f000c007a0c */ /* 0x000fe40004721270 */
[-C--:B------:R-:W-:Y:S02]  /*81630*/  LEA R22, P4, R3, R0.reuse, 0x1 ;  /* 0x0000000003167211 */ /* 0x080fe400078808ff */
[----:B0-----:R-:W-:-:S04]  /*81640*/  LEA R20, P3, R8, R0, 0x1 ;  /* 0x0000000008147211 */ /* 0x001fc800078608ff */
[----:B------:R-:W-:Y:S02]  /*81650*/  LEA.HI.X.SX32 R21, R8, R2, 0x1, P3 ;  /* 0x0000000208157211 */ /* 0x000fe400018f0eff */
[----:B------:R-:W-:Y:S02]  /*81660*/  PRMT R8, R18, 0x7632, R8 ;  /* 0x0000763212087816 */ /* 0x000fe40000000008 */
[C---:B------:R-:W-:Y:S02]  /*81670*/  LEA R24, P3, R4.reuse, R0, 0x1 ;  /* 0x0000000004187211 */ /* 0x040fe400078608ff */
[----:B------:R-:W-:Y:S01]  /*81680*/  PRMT R12, R15, 0x7632, R12 ;  /* 0x000076320f0c7816 */ /* 0x000fe2000000000c */
[----:B------:R0:W-:Y:S01]  /*81690*/  @P2 STG.E.U16 [R20.64], R8 ;  /* 0x0000000814002986 */ /* 0x0001e2000c10150a */
[-C--:B------:R-:W-:Y:S02]  /*816a0*/  LEA.HI.X.SX32 R23, R3, R2.reuse, 0x1, P4 ;  /* 0x0000000203177211 */ /* 0x080fe400020f0eff */
[----:B------:R-:W-:-:S02]  /*816b0*/  LEA.HI.X.SX32 R25, R4, R2, 0x1, P3 ;  /* 0x0000000204197211 */ /* 0x000fc400018f0eff */
[----:B------:R-:W-:Y:S01]  /*816c0*/  LOP3.LUT R4, R11, 0x3e, R6, 0xfe, !PT ;  /* 0x0000003e0b047812 */ /* 0x000fe200078efe06 */
[----:B------:R1:W-:Y:S01]  /*816d0*/  @P1 STG.E.U16 [R22.64], R12 ;  /* 0x0000000c16001986 */ /* 0x0003e2000c10150a */
[----:B0-----:R-:W-:Y:S02]  /*816e0*/  PRMT R8, R29, 0x7632, R8 ;  /* 0x000076321d087816 */ /* 0x001fe40000000008 */
[----:B------:R-:W-:Y:S01]  /*816f0*/  ISETP.LT.AND P2, PT, R4, c[0x0][0x17c], !P0 ;  /* 0x00005f0004007a0c */ /* 0x000fe20004741270 */
[----:B------:R-:W2:Y:S04]  /*81700*/  LDL.LU R29, [R1+0x1d44] ;  /* 0x001d4400011d7983 */ /* 0x000ea80000300800 */
[----:B------:R0:W-:Y:S01]  /*81710*/  @P5 STG.E.U16 [R24.64], R8 ;  /* 0x0000000818005986 */ /* 0x0001e2000c10150a */
[----:B-1----:R-:W-:-:S02]  /*81720*/  LOP3.LUT R12, R11, 0x40, R6, 0xfe, !PT ;  /* 0x000000400b0c7812 */ /* 0x002fc400078efe06 */
[----:B------:R-:W-:Y:S01]  /*81730*/  PRMT R3, R14, 0x7632, R3 ;  /* 0x000076320e037816 */ /* 0x000fe20000000003 */
[----:B------:R-:W2:Y:S01]  /*81740*/  LDL.LU R18, [R1+0x24] ;  /* 0x0000240001127983 */ /* 0x000ea20000300800 */
[----:B0-----:R-:W-:Y:S01]  /*81750*/  IMAD R8, R4, c[0x0][0x198], RZ ;  /* 0x0000660004087a24 */ /* 0x001fe200078e02ff */
[----:B------:R-:W-:Y:S02]  /*81760*/  ISETP.LT.AND P3, PT, R12, c[0x0][0x17c], !P0 ;  /* 0x00005f000c007a0c */ /* 0x000fe40004761270 */
[----:B------:R-:W2:Y:S02]  /*81770*/  LDL.LU R14, [R1+0x94] ;  /* 0x00009400010e7983 */ /* 0x000ea40000300800 */
[----:B------:R-:W-:Y:S01]  /*81780*/  LEA R24, P1, R8, R0, 0x1 ;  /* 0x0000000008187211 */ /* 0x000fe200078208ff */
[----:B------:R-:W-:Y:S01]  /*81790*/  IMAD R12, R12, c[0x0][0x198], RZ ;  /* 0x000066000c0c7a24 */ /* 0x000fe200078e02ff */
[----:B------:R-:W2:Y:S02]  /*817a0*/  LDL.LU R26, [R1+0x44] ;  /* 0x00004400011a7983 */ /* 0x000ea40000300800 */
[----:B------:R-:W-:-:S02]  /*817b0*/  LEA.HI.X.SX32 R25, R8, R2, 0x1, P1 ;  /* 0x0000000208197211 */ /* 0x000fc400008f0eff */
[----:B------:R-:W2:Y:S01]  /*817c0*/  LDL.LU R19, [R1+0x4] ;  /* 0x0000040001137983 */ /* 0x000ea20000300800 */
[----:B------:R-:W-:-:S03]  /*817d0*/  LEA R22, P5, R12, R0, 0x1 ;  /* 0x000000000c167211 */ /* 0x000fc600078a08ff */
[----:B------:R-:W2:Y:S04]  /*817e0*/  LDL.LU R15, [R1+0x84] ;  /* 0x00008400010f7983 */ /* 0x000ea80000300800 */
[----:B------:R0:W-:Y:S01]  /*817f0*/  @P2 STG.E.U16 [R24.64], R3 ;  /* 0x0000000318002986 */ /* 0x0001e2000c10150a */
[----:B------:R-:W-:-:S03]  /*81800*/  LEA.HI.X.SX32 R23, R12, R2, 0x1, P5 ;  /* 0x000000020c177211 */ /* 0x000fc600028f0eff */
[----:B------:R-:W2:Y:S04]  /*81810*/  LDL R12, [R1+0x54] ;  /* 0x00005400010c7983 */ /* 0x000ea80000100800 */
[----:B0-----:R-:W2:Y:S01]  /*81820*/  LDL R3, [R1+0x64] ;  /* 0x0000640001037983 */ /* 0x001ea20000100800 */
[C-C-:B------:R-:W-:Y:S02]  /*81830*/  LOP3.LUT R4, R11.reuse, 0x42, R6.reuse, 0xfe, !PT ;  /* 0x000000420b047812 */ /* 0x140fe400078efe06 */
[----:B------:R-:W-:Y:S02]  /*81840*/  LOP3.LUT R16, R11, 0x44, R6, 0xfe, !PT ;  /* 0x000000440b107812 */ /* 0x000fe400078efe06 */
[C---:B------:R-:W-:Y:S01]  /*81850*/  ISETP.LT.AND P4, PT, R4.reuse, c[0x0][0x17c], !P0 ;  /* 0x00005f0004007a0c */ /* 0x040fe20004781270 */
[----:B------:R-:W-:-:S02]  /*81860*/  IMAD R4, R4, c[0x0][0x198], RZ ;  /* 0x0000660004047a24 */ /* 0x000fc400078e02ff */
[C---:B------:R-:W-:Y:S01]  /*81870*/  IMAD R8, R16.reuse, c[0x0][0x198], RZ ;  /* 0x0000660010087a24 */ /* 0x040fe200078e02ff */
[----:B------:R-:W-:Y:S02]  /*81880*/  ISETP.LT.AND P1, PT, R16, c[0x0][0x17c], !P0 ;  /* 0x00005f0010007a0c */ /* 0x000fe40004721270 */
[-C--:B------:R-:W-:Y:S02]  /*81890*/  LEA R20, P6, R4, R0.reuse, 0x1 ;  /* 0x0000000004147211 */ /* 0x080fe400078c08ff */
[----:B------:R-:W-:Y:S02]  /*818a0*/  LEA R24, P2, R8, R0, 0x1 ;  /* 0x0000000008187211 */ /* 0x000fe400078408ff */
[-C--:B------:R-:W-:Y:S02]  /*818b0*/  LEA.HI.X.SX32 R21, R4, R2.reuse, 0x1, P6 ;  /* 0x0000000204157211 */ /* 0x080fe400030f0eff */
[----:B------:R-:W-:Y:S02]  /*818c0*/  LOP3.LUT R4, R11, 0x46, R6, 0xfe, !PT ;  /* 0x000000460b047812 */ /* 0x000fe400078efe06 */
[----:B------:R-:W-:-:S02]  /*818d0*/  LEA.HI.X.SX32 R25, R8, R2, 0x1, P2 ;  /* 0x0000000208197211 */ /* 0x000fc400010f0eff */
[C---:B------:R-:W-:Y:S01]  /*818e0*/  ISETP.LT.AND P2, PT, R4.reuse, c[0x0][0x17c], !P0 ;  /* 0x00005f0004007a0c */ /* 0x040fe20004741270 */
[----:B------:R-:W-:Y:S01]  /*818f0*/  IMAD R4, R4, c[0x0][0x198], RZ ;  /* 0x0000660004047a24 */ /* 0x000fe200078e02ff */
[C-C-:B------:R-:W-:Y:S01]  /*81900*/  LOP3.LUT R8, R11.reuse, 0x48, R6.reuse, 0xfe, !PT ;  /* 0x000000480b087812 */ /* 0x140fe200078efe06 */
[----:B--2---:R0:W-:Y:S04]  /*81910*/  @P3 STG.E.U16 [R22.64], R3 ;  /* 0x0000000316003986 */ /* 0x0041e8000c10150a */
[----:B------:R1:W-:Y:S04]  /*81920*/  @P4 STG.E.U16 [R20.64], R12 ;  /* 0x0000000c14004986 */ /* 0x0003e8000c10150a */
[----:B------:R2:W-:Y:S01]  /*81930*/  @P1 STG.E.U16 [R24.64], R18 ;  /* 0x0000001218001986 */ /* 0x0005e2000c10150a */
[----:B0-----:R-:W-:-:S04]  /*81940*/  LOP3.LUT R3, R11, 0x4a, R6, 0xfe, !PT ;  /* 0x0000004a0b037812 */ /* 0x001fc800078efe06 */
[C---:B------:R-:W-:Y:S01]  /*81950*/  ISETP.LT.AND P4, PT, R3.reuse, c[0x0][0x17c], !P0 ;  /* 0x00005f0003007a0c */ /* 0x040fe20004781270 */
[----:B------:R-:W-:Y:S01]  /*81960*/  IMAD R3, R3, c[0x0][0x198], RZ ;  /* 0x0000660003037a24 */ /* 0x000fe200078e02ff */
[----:B-1----:R-:W-:Y:S02]  /*81970*/  LOP3.LUT R12, R11, 0x4c, R6, 0xfe, !PT ;  /* 0x0000004c0b0c7812 */ /* 0x002fe400078efe06 */
[----:B--2---:R-:W-:Y:S02]  /*81980*/  LEA R24, P1, R4, R0, 0x1 ;  /* 0x0000000004187211 */ /* 0x004fe400078208ff */
[C---:B------:R-:W-:Y:S01]  /*81990*/  ISETP.LT.AND P3, PT, R8.reuse, c[0x0][0x17c], !P0 ;  /* 0x00005f0008007a0c */ /* 0x040fe20004761270 */
[----:B------:R-:W-:Y:S01]  /*819a0*/  IMAD R8, R8, c[0x0][0x198], RZ ;  /* 0x0000660008087a24 */ /* 0x000fe200078e02ff */
[----:B------:R-:W-:Y:S01]  /*819b0*/  LEA.HI.X.SX32 R25, R4, R2, 0x1, P1 ;  /* 0x0000000204197211 */ /* 0x000fe200008f0eff */
[----:B------:R-:W-:Y:S01]  /*819c0*/  IMAD R4, R12, c[0x0][0x198], RZ ;  /* 0x000066000c047a24 */ /* 0x000fe200078e02ff */
[----:B------:R-:W-:-:S02]  /*819d0*/  LEA R20, P6, R3, R0, 0x1 ;  /* 0x0000000003147211 */ /* 0x000fc400078c08ff */
[----:B------:R-:W-:Y:S01]  /*819e0*/  ISETP.LT.AND P1, PT, R12, c[0x0][0x17c], !P0 ;  /* 0x00005f000c007a0c */ /* 0x000fe20004721270 */
[----:B----4-:R0:W-:Y:S01]  /*819f0*/  @P2 STG.E.U16 [R24.64], R9 ;  /* 0x0000000918002986 */ /* 0x0101e2000c10150a */
[C---:B------:R-:W-:Y:S02]  /*81a00*/  LEA R22, P5, R8.reuse, R0, 0x1 ;  /* 0x0000000008167211 */ /* 0x040fe400078a08ff */
[-C--:B------:R-:W-:Y:S02]  /*81a10*/  LEA.HI.X.SX32 R21, R3, R2.reuse, 0x1, P6 ;  /* 0x0000000203157211 */ /* 0x080fe400030f0eff */
[----:B------:R-:W-:Y:S02]  /*81a20*/  LOP3.LUT R3, R11, 0x4e, R6, 0xfe, !PT ;  /* 0x0000004e0b037812 */ /* 0x000fe400078efe06 */
[----:B------:R-:W-:Y:S02]  /*81a30*/  LEA.HI.X.SX32 R23, R8, R2, 0x1, P5 ;  /* 0x0000000208177211 */ /* 0x000fe400028f0eff */
[----:B0-----:R-:W-:-:S04]  /*81a40*/  LEA R24, P2, R4, R0, 0x1 ;  /* 0x0000000004187211 */ /* 0x001fc800078408ff */
[----:B------:R-:W-:Y:S01]  /*81a50*/  LEA.HI.X.SX32 R25, R4, R2, 0x1, P2 ;  /* 0x0000000204197211 */ /* 0x000fe200010f0eff */
[C---:B------:R-:W-:Y:S01]  /*81a60*/  IMAD R4, R3.reuse, c[0x0][0x198], RZ ;  /* 0x0000660003047a24 */ /* 0x040fe200078e02ff */
[----:B------:R-:W-:Y:S02]  /*81a70*/  ISETP.LT.AND P2, PT, R3, c[0x0][0x17c], !P0 ;  /* 0x00005f0003007a0c */ /* 0x000fe40004741270 */
[C-C-:B------:R-:W-:Y:S01]  /*81a80*/  LOP3.LUT R3, R11.reuse, 0x52, R6.reuse, 0xfe, !PT ;  /* 0x000000520b037812 */ /* 0x140fe200078efe06 */
[----:B------:R-:W-:Y:S01]  /*81a90*/  @P3 STG.E.U16 [R22.64], R14 ;  /* 0x0000000e16003986 */ /* 0x000fe2000c10150a */
[----:B------:R-:W-:-:S03]  /*81aa0*/  LOP3.LUT R8, R11, 0x50, R6, 0xfe, !PT ;  /* 0x000000500b087812 */ /* 0x000fc600078efe06 */
[----:B------:R-:W-:Y:S01]  /*81ab0*/  @P4 STG.E.U16 [R20.64], R26 ;  /* 0x0000001a14004986 */ /* 0x000fe2000c10150a */
[C---:B------:R-:W-:Y:S01]  /*81ac0*/  ISETP.LT.AND P4, PT, R3.reuse, c[0x0][0x17c], !P0 ;  /* 0x00005f0003007a0c */ /* 0x040fe20004781270 */
[----:B------:R-:W-:Y:S01]  /*81ad0*/  IMAD R3, R3, c[0x0][0x198], RZ ;  /* 0x0000660003037a24 */ /* 0x000fe200078e02ff */
[----:B------:R-:W-:Y:S01]  /*81ae0*/  LOP3.LUT R12, R11, 0x54, R6, 0xfe, !PT ;  /* 0x000000540b0c7812 */ /* 0x000fe200078efe06 */
[----:B------:R0:W-:Y:S01]  /*81af0*/  @P1 STG.E.U16 [R24.64], R19 ;  /* 0x0000001318001986 */ /* 0x0001e2000c10150a */
[C---:B------:R-:W-:Y:S01]  /*81b00*/  ISETP.LT.AND P3, PT, R8.reuse, c[0x0][0x17c], !P0 ;  /* 0x00005f0008007a0c */ /* 0x040fe20004761270 */
[----:B------:R-:W-:Y:S01]  /*81b10*/  IMAD R8, R8, c[0x0][0x198], RZ ;  /* 0x0000660008087a24 */ /* 0x000fe200078e02ff */
[CC--:B0-----:R-:W-:Y:S02]  /*81b20*/  LEA R24, P1, R4.reuse, R0.reuse, 0x1 ;  /* 0x0000000004187211 */ /* 0x0c1fe400078208ff */
[----:B------:R-:W-:Y:S02]  /*81b30*/  LEA R20, P6, R3, R0, 0x1 ;  /* 0x0000000003147211 */ /* 0x000fe400078c08ff */
[----:B------:R-:W-:Y:S01]  /*81b40*/  LEA.HI.X.SX32 R25, R4, R2, 0x1, P1 ;  /* 0x0000000204197211 */ /* 0x000fe200008f0eff */
[C---:B------:R-:W-:Y:S01]  /*81b50*/  IMAD R4, R12.reuse, c[0x0][0x198], RZ ;  /* 0x000066000c047a24 */ /* 0x040fe200078e02ff */
[----:B------:R-:W-:-:S02]  /*81b60*/  ISETP.LT.AND P1, PT, R12, c[0x0][0x17c], !P0 ;  /* 0x00005f000c007a0c */ /* 0x000fc40004721270 */
[C---:B------:R-:W-:Y:S01]  /*81b70*/  LEA R22, P5, R8.reuse, R0, 0x1 ;  /* 0x0000000008167211 */ /* 0x040fe200078a08ff */
[----:B---3--:R0:W-:Y:S01]  /*81b80*/  @P2 STG.E.U16 [R24.64], R13 ;  /* 0x0000000d18002986 */ /* 0x0081e2000c10150a */
[-C--:B------:R-:W-:Y:S02]  /*81b90*/  LEA.HI.X.SX32 R21, R3, R2.reuse, 0x1, P6 ;  /* 0x0000000203157211 */ /* 0x080fe400030f0eff */
[C-C-:B------:R-:W-:Y:S02]  /*81ba0*/  LOP3.LUT R3, R11.reuse, 0x56, R6.reuse, 0xfe, !PT ;  /* 0x000000560b037812 */ /* 0x140fe400078efe06 */
[----:B------:R-:W-:Y:S02]  /*81bb0*/  LEA.HI.X.SX32 R23, R8, R2, 0x1, P5 ;  /* 0x0000000208177211 */ /* 0x000fe400028f0eff */
[--C-:B------:R-:W-:Y:S02]  /*81bc0*/  LOP3.LUT R8, R11, 0x58, R6.reuse, 0xfe, !PT ;  /* 0x000000580b087812 */ /* 0x100fe400078efe06 */
[C---:B0-----:R-:W-:Y:S01]  /*81bd0*/  LEA R24, P2, R4.reuse, R0, 0x1 ;  /* 0x0000000004187211 */ /* 0x041fe200078408ff */
[----:B------:R0:W-:Y:S03]  /*81be0*/  @P3 STG.E.U16 [R22.64], R15 ;  /* 0x0000000f16003986 */ /* 0x0001e6000c10150a */
[----:B------:R-:W-:Y:S01]  /*81bf0*/  LEA.HI.X.SX32 R25, R4, R2, 0x1, P2 ;  /* 0x0000000204197211 */ /* 0x000fe200010f0eff */
[C---:B------:R-:W-:Y:S01]  /*81c00*/  IMAD R4, R3.reuse, c[0x0][0x198], RZ ;  /* 0x0000660003047a24 */ /* 0x040fe200078e02ff */
[----:B------:R-:W-:Y:S01]  /*81c10*/  ISETP.LT.AND P2, PT, R3, c[0x0][0x17c], !P0 ;  /* 0x00005f0003007a0c */ /* 0x000fe20004741270 */
[----:B------:R-:W-:Y:S01]  /*81c20*/  @P4 STG.E.U16 [R20.64], R27 ;  /* 0x0000001b14004986 */ /* 0x000fe2000c10150a */
[----:B------:R-:W-:-:S02]  /*81c30*/  LOP3.LUT R3, R11, 0x5a, R6, 0xfe, !PT ;  /* 0x0000005a0b037812 */ /* 0x000fc400078efe06 */
[C---:B------:R-:W-:Y:S01]  /*81c40*/  ISETP.LT.AND P4, PT, R8.reuse, c[0x0][0x17c], !P0 ;  /* 0x00005f0008007a0c */ /* 0x040fe20004781270 */
[----:B------:R1:W-:Y:S01]  /*81c50*/  @P1 STG.E.U16 [R24.64], R5 ;  /* 0x0000000518001986 */ /* 0x0003e2000c10150a */
[----:B------:R-:W-:Y:S01]  /*81c60*/  IMAD R8, R8, c[0x0][0x198], RZ ;  /* 0x0000660008087a24 */ /* 0x000fe200078e02ff */
[----:B------:R-:W-:Y:S02]  /*81c70*/  LOP3.LUT R12, R11, 0x5c, R6, 0xfe, !PT ;  /* 0x0000005c0b0c7812 */ /* 0x000fe400078efe06 */
[C---:B------:R-:W-:Y:S01]  /*81c80*/  ISETP.LT.AND P3, PT, R3.reuse, c[0x0][0x17c], !P0 ;  /* 0x00005f0003007a0c */ /* 0x040fe20004761270 */
[----:B------:R-:W-:Y:S01]  /*81c90*/  IMAD R3, R3, c[0x0][0x198], RZ ;  /* 0x0000660003037a24 */ /* 0x000fe200078e02ff */
[-C--:B0-----:R-:W-:Y:S02]  /*81ca0*/  LEA R22, P5, R8, R0.reuse, 0x1 ;  /* 0x0000000008167211 */ /* 0x081fe400078a08ff */
[----:B-1----:R-:W-:-:S04]  /*81cb0*/  LEA R24, P1, R4, R0, 0x1 ;  /* 0x0000000004187211 */ /* 0x002fc800078208ff */
[----:B------:R-:W-:Y:S01]  /*81cc0*/  LEA.HI.X.SX32 R25, R4, R2, 0x1, P1 ;  /* 0x0000000204197211 */ /* 0x000fe200008f0eff */
[C---:B------:R-:W-:Y:S01]  /*81cd0*/  IMAD R4, R12.reuse, c[0x0][0x198], RZ ;  /* 0x000066000c047a24 */ /* 0x040fe200078e02ff */
[----:B------:R-:W-:Y:S02]  /*81ce0*/  ISETP.LT.AND P1, PT, R12, c[0x0][0x17c], !P0 ;  /* 0x00005f000c007a0c */ /* 0x000fe40004721270 */
[C---:B------:R-:W-:Y:S01]  /*81cf0*/  LEA R20, P6, R3.reuse, R0, 0x1 ;  /* 0x0000000003147211 */ /* 0x040fe200078c08ff */
[----:B------:R0:W-:Y:S01]  /*81d00*/  @P2 STG.E.U16 [R24.64], R17 ;  /* 0x0000001118002986 */ /* 0x0001e2000c10150a */
[-C--:B------:R-:W-:Y:S02]  /*81d10*/  LEA.HI.X.SX32 R23, R8, R2.reuse, 0x1, P5 ;  /* 0x0000000208177211 */ /* 0x080fe400028f0eff */
[----:B------:R-:W-:Y:S01]  /*81d20*/  LEA.HI.X.SX32 R21, R3, R2, 0x1, P6 ;  /* 0x0000000203157211 */ /* 0x000fe200030f0eff */
[----:B------:R-:W2:Y:S01]  /*81d30*/  LDL.LU R12, [R1+0x54] ;  /* 0x00005400010c7983 */ /* 0x000ea20000300800 */
[----:B0-----:R-:W-:-:S03]  /*81d40*/  LEA R24, P5, R4, R0, 0x1 ;  /* 0x0000000004187211 */ /* 0x001fc600078a08ff */
[----:B------:R-:W-:Y:S01]  /*81d50*/  @P4 STG.E.U16 [R22.64], R29 ;  /* 0x0000001d16004986 */ /* 0x000fe2000c10150a */
[----:B------:R-:W-:-:S03]  /*81d60*/  LEA.HI.X.SX32 R25, R4, R2, 0x1, P5 ;  /* 0x0000000204197211 */ /* 0x000fc600028f0eff */
[----:B------:R-:W-:Y:S04]  /*81d70*/  @P3 STG.E.U16 [R20.64], R28 ;  /* 0x0000001c14003986 */ /* 0x000fe8000c10150a */
[----:B-----5:R0:W-:Y:S04]  /*81d80*/  @P1 STG.E.U16 [R24.64], R7 ;  /* 0x0000000718001986 */ /* 0x0201e8000c10150a */
[----:B0-----:R-:W3:Y:S01]  /*81d90*/  LDL.LU R25, [R1+0x64] ;  /* 0x0000640001197983 */ /* 0x001ee20000300800 */
[----:B------:R-:W-:-:S04]  /*81da0*/  LOP3.LUT R8, R11, 0x5e, R6, 0xfe, !PT ;  /* 0x0000005e0b087812 */ /* 0x000fc800078efe06 */
[C---:B------:R-:W-:Y:S01]  /*81db0*/  ISETP.LT.AND P2, PT, R8.reuse, c[0x0][0x17c], !P0 ;  /* 0x00005f0008007a0c */ /* 0x040fe20004741270 */
[----:B------:R-:W-:Y:S01]  /*81dc0*/  IMAD R8, R8, c[0x0][0x198], RZ ;  /* 0x0000660008087a24 */ /* 0x000fe200078e02ff */
[C-C-:B------:R-:W-:Y:S02]  /*81dd0*/  LOP3.LUT R4, R11.reuse, 0x60, R6.reuse, 0xfe, !PT ;  /* 0x000000600b047812 */ /* 0x140fe400078efe06 */
[----:B------:R-:W-:Y:S02]  /*81de0*/  LOP3.LUT R3, R11, 0x62, R6, 0xfe, !PT ;  /* 0x000000620b037812 */ /* 0x000fe400078efe06 */
[----:B------:R-:W-:Y:S02]  /*81df0*/  LEA R20, P3, R8, R0, 0x1 ;  /* 0x0000000008147211 */ /* 0x000fe400078608ff */
[C---:B------:R-:W-:Y:S01]  /*81e00*/  ISETP.LT.AND P4, PT, R4.reuse, c[0x0][0x17c], !P0 ;  /* 0x00005f0004007a0c */ /* 0x040fe20004781270 */
[----:B------:R-:W-:Y:S01]  /*81e10*/  IMAD R4, R4, c[0x0][0x198], RZ ;  /* 0x0000660004047a24 */ /* 0x000fe200078e02ff */
[----:B------:R-:W-:-:S02]  /*81e20*/  LEA.HI.X.SX32 R21, R8, R2, 0x1, P3 ;  /* 0x0000000208157211 */ /* 0x000fc400018f0eff */
[C---:B------:R-:W-:Y:S01]  /*81e30*/  ISETP.LT.AND P1, PT, R3.reuse, c[0x0][0x17c], !P0 ;  /* 0x00005f0003007a0c */ /* 0x040fe20004721270 */
[----:B------:R-:W-:Y:S02]  /*81e40*/  IMAD R3, R3, c[0x0][0x198], RZ ;  /* 0x0000660003037a24 */ /* 0x000fe400078e02ff */
[----:B------:R0:W-:Y:S01]  /*81e50*/  @P2 STG.E.U16 [R20.64], R10 ;  /* 0x0000000a14002986 */ /* 0x0001e2000c10150a */
[C---:B------:R-:W-:Y:S02]  /*81e60*/  LEA R22, P2, R4.reuse, R0, 0x1 ;  /* 0x0000000004167211 */ /* 0x040fe400078408ff */
[----:B------:R-:W-:Y:S02]  /*81e70*/  LOP3.LUT R8, R11, 0x64, R6, 0xfe, !PT ;  /* 0x000000640b087812 */ /* 0x000fe400078efe06 */
[----:B------:R-:W-:Y:S02]  /*81e80*/  LEA.HI.X.SX32 R23, R4, R2, 0x1, P2 ;  /* 0x0000000204177211 */ /* 0x000fe400010f0eff */
[----:B0-----:R-:W-:Y:S01]  /*81e90*/  LEA R20, P3, R3, R0, 0x1 ;  /* 0x0000000003147211 */ /* 0x001fe200078608ff */
[----:B------:R-:W-:-:S03]  /*81ea0*/  IMAD R4, R8, c[0x0][0x198], RZ ;  /* 0x0000660008047a24 */ /* 0x000fc600078e02ff */
[----:B------:R-:W-:Y:S02]  /*81eb0*/  LEA.HI.X.SX32 R21, R3, R2, 0x1, P3 ;  /* 0x0000000203157211 */ /* 0x000fe400018f0eff */
[----:B------:R-:W-:Y:S02]  /*81ec0*/  ISETP.LT.AND P2, PT, R8, c[0x0][0x17c], !P0 ;  /* 0x00005f0008007a0c */ /* 0x000fe40004741270 */
[----:B------:R-:W-:Y:S02]  /*81ed0*/  LOP3.LUT R8, R11, 0x68, R6, 0xfe, !PT ;  /* 0x000000680b087812 */ /* 0x000fe400078efe06 */
[----:B------:R-:W-:Y:S02]  /*81ee0*/  PRMT R13, R13, 0x7632, R13 ;  /* 0x000076320d0d7816 */ /* 0x000fe4000000000d */
[----:B------:R-:W-:Y:S02]  /*81ef0*/  PRMT R16, R27, 0x7632, R16 ;  /* 0x000076321b107816 */ /* 0x000fe40000000010 */
[----:B------:R-:W-:-:S02]  /*81f00*/  PRMT R17, R17, 0x7632, R17 ;  /* 0x0000763211117816 */ /* 0x000fc40000000011 */
[----:B--2---:R-:W-:Y:S02]  /*81f10*/  PRMT R3, R12, 0x7632, R3 ;  /* 0x000076320c037816 */ /* 0x004fe40000000003 */
[----:B------:R-:W-:Y:S02]  /*81f20*/  LOP3.LUT R12, R11, 0x6a, R6, 0xfe, !PT ;  /* 0x0000006a0b0c7812 */ /* 0x000fe400078efe06 */
[----:B---3--:R-:W-:-:S05]  /*81f30*/  PRMT R5, R25, 0x7632, R5 ;  /* 0x0000763219057816 */ /* 0x008fca0000000005 */
[----:B------:R0:W-:Y:S04]  /*81f40*/  @P4 STG.E.U16 [R22.64], R5 ;  /* 0x0000000516004986 */ /* 0x0001e8000c10150a */
[----:B------:R1:W-:Y:S01]  /*81f50*/  @P1 STG.E.U16 [R20.64], R3 ;  /* 0x0000000314001986 */ /* 0x0003e2000c10150a */
[----:B------:R-:W-:Y:S02]  /*81f60*/  ISETP.LT.AND P1, PT, R8, c[0x0][0x17c], !P0 ;  /* 0x00005f0008007a0c */ /* 0x000fe40004721270 */
[----:B0-----:R-:W-:Y:S02]  /*81f70*/  LEA R22, P3, R4, R0, 0x1 ;  /* 0x0000000004167211 */ /* 0x001fe400078608ff */
[----:B-1----:R-:W-:Y:S02]  /*81f80*/  LOP3.LUT R3, R11, 0x66, R6, 0xfe, !PT ;  /* 0x000000660b037812 */ /* 0x002fe400078efe06 */
[----:B------:R-:W-:-:S02]  /*81f90*/  PRMT R5, R18, 0x7632, R5 ;  /* 0x0000763212057816 */ /* 0x000fc40000000005 */
[----:B------:R-:W-:Y:S02]  /*81fa0*/  LEA.HI.X.SX32 R23, R4, R2, 0x1, P3 ;  /* 0x0000000204177211 */ /* 0x000fe400018f0eff */
[C---:B------:R-:W-:Y:S01]  /*81fb0*/  ISETP.LT.AND P4, PT, R3.reuse, c[0x0][0x17c], !P0 ;  /* 0x00005f0003007a0c */ /* 0x040fe20004781270 */
[----:B------:R-:W-:Y:S01]  /*81fc0*/  IMAD R3, R3, c[0x0][0x198], RZ ;  /* 0x0000660003037a24 */ /* 0x000fe200078e02ff */
[----:B------:R-:W2:Y:S01]  /*81fd0*/  LDL.LU R18, [R1+0x1d40] ;  /* 0x001d400001127983 */ /* 0x000ea20000300800 */
[----:B------:R-:W-:-:S03]  /*81fe0*/  IMAD R4, R8, c[0x0][0x198], RZ ;  /* 0x0000660008047a24 */ /* 0x000fc600078e02ff */
[----:B------:R0:W-:Y:S01]  /*81ff0*/  @P2 STG.E.U16 [R22.64], R5 ;  /* 0x0000000516002986 */ /* 0x0001e2000c10150a */
[-C--:B------:R-:W-:Y:S02]  /*82000*/  LEA R8, P2, R3, R0.reuse, 0x1 ;  /* 0x0000000003087211 */ /* 0x080fe400078408ff */
[----:B------:R-:W-:-:S04]  /*82010*/  LEA R20, P3, R4, R0, 0x1 ;  /* 0x0000000004147211 */ /* 0x000fc800078608ff */
[-C--:B------:R-:W-:Y:S02]  /*82020*/  LEA.HI.X.SX32 R21, R4, R2.reuse, 0x1, P3 ;  /* 0x0000000204157211 */ /* 0x080fe400018f0eff */
[----:B0-----:R-:W-:Y:S02]  /*82030*/  PRMT R5, R9, 0x7632, R5 ;  /* 0x0000763209057816 */ /* 0x001fe40000000005 */
[----:B------:R-:W-:Y:S02]  /*82040*/  LEA.HI.X.SX32 R9, R3, R2, 0x1, P2 ;  /* 0x0000000203097211 */ /* 0x000fe400010f0eff */
[C---:B------:R-:W-:Y:S01]  /*82050*/  ISETP.LT.AND P2, PT, R12.reuse, c[0x0][0x17c], !P0 ;  /* 0x00005f000c007a0c */ /* 0x040fe20004741270 */
[----:B------:R-:W-:Y:S01]  /*82060*/  IMAD R12, R12, c[0x0][0x198], RZ ;  /* 0x000066000c0c7a24 */ /* 0x000fe200078e02ff */
[----:B------:R-:W-:Y:S01]  /*82070*/  PRMT R3, R14, 0x7632, R3 ;  /* 0x000076320e037816 */ /* 0x000fe20000000003 */
[----:B------:R0:W-:Y:S04]  /*82080*/  @P4 STG.E.U16 [R8.64], R5 ;  /* 0x0000000508004986 */ /* 0x0001e8000c10150a */
[----:B------:R1:W-:Y:S01]  /*82090*/  @P1 STG.E.U16 [R20.64], R3 ;  /* 0x0000000314001986 */ /* 0x0003e2000c10150a */
[----:B------:R-:W-:-:S03]  /*820a0*/  LOP3.LUT R4, R11, 0x6e, R6, 0xfe, !PT ;  /* 0x0000006e0b047812 */ /* 0x000fc600078efe06 */
[----:B------:R-:W3:Y:S01]  /*820b0*/  LDL.LU R14, [R1+0x1d3c] ;  /* 0x001d3c00010e7983 */ /* 0x000ee20000300800 */
[----:B0-----:R-:W-:-:S03]  /*820c0*/  LEA R8, P3, R12, R0, 0x1 ;  /* 0x000000000c087211 */ /* 0x001fc600078608ff */
[----:B------:R-:W4:Y:S01]  /*820d0*/  LDL.LU R27, [R1+0x1d38] ;  /* 0x001d3800011b7983 */ /* 0x000f220000300800 */
[--C-:B-1----:R-:W-:Y:S02]  /*820e0*/  LOP3.LUT R3, R11, 0x6c, R6.reuse, 0xfe, !PT ;  /* 0x0000006c0b037812 */ /* 0x102fe400078efe06 */
[----:B------:R-:W-:Y:S02]  /*820f0*/  PRMT R5, R26, 0x7632, R5 ;  /* 0x000076321a057816 */ /* 0x000fe40000000005 */
[----:B------:R-:W-:Y:S02]  /*82100*/  LEA.HI.X.SX32 R9, R12, R2, 0x1, P3 ;  /* 0x000000020c097211 */ /* 0x000fe400018f0eff */
[C---:B------:R-:W-:Y:S01]  /*82110*/  ISETP.LT.AND P4, PT, R3.reuse, c[0x0][0x17c], !P0 ;  /* 0x00005f0003007a0c */ /* 0x040fe20004781270 */
[----:B------:R-:W-:Y:S01]  /*82120*/  IMAD R3, R3, c[0x0][0x198], RZ ;  /* 0x0000660003037a24 */ /* 0x000fe200078e02ff */
[C---:B------:R-:W-:Y:S01]  /*82130*/  ISETP.LT.AND P1, PT, R4.reuse, c[0x0][0x17c], !P0 ;  /* 0x00005f0004007a0c */ /* 0x040fe20004721270 */
[----:B------:R0:W-:Y:S01]  /*82140*/  @P2 STG.E.U16 [R8.64], R5 ;  /* 0x0000000508002986 */ /* 0x0001e2000c10150a */
[----:B------:R-:W-:Y:S01]  /*82150*/  IMAD R4, R4, c[0x0][0x198], RZ ;  /* 0x0000660004047a24 */ /* 0x000fe200078e02ff */
[----:B------:R-:W-:-:S04]  /*82160*/  LOP3.LUT R12, R11, 0x70, R6, 0xfe, !PT ;  /* 0x000000700b0c7812 */ /* 0x000fc800078efe06 */
[-C--:B------:R-:W-:Y:S02]  /*82170*/  LEA R20, P3, R4, R0.reuse, 0x1 ;  /* 0x0000000004147211 */ /* 0x080fe400078608ff */
[----:B0-----:R-:W-:Y:S02]  /*82180*/  LEA R8, P2, R3, R0, 0x1 ;  /* 0x0000000003087211 */ /* 0x001fe400078408ff */
[----:B------:R-:W-:Y:S02]  /*82190*/  PRMT R5, R19, 0x7632, R5 ;  /* 0x0000763213057816 */ /* 0x000fe40000000005 */
[-C--:B------:R-:W-:Y:S02]  /*821a0*/  LEA.HI.X.SX32 R9, R3, R2.reuse, 0x1, P2 ;  /* 0x0000000203097211 */ /* 0x080fe400010f0eff */
[C---:B------:R-:W-:Y:S01]  /*821b0*/  ISETP.LT.AND P2, PT, R12.reuse, c[0x0][0x17c], !P0 ;  /* 0x00005f000c007a0c */ /* 0x040fe20004741270 */
[----:B------:R-:W-:Y:S01]  /*821c0*/  IMAD R12, R12, c[0x0][0x198], RZ ;  /* 0x000066000c0c7a24 */ /* 0x000fe200078e02ff */
[----:B------:R-:W-:Y:S01]  /*821d0*/  LEA.HI.X.SX32 R21, R4, R2, 0x1, P3 ;  /* 0x0000000204157211 */ /* 0x000fe200018f0eff */
[----:B------:R0:W-:Y:S01]  /*821e0*/  @P4 STG.E.U16 [R8.64], R5 ;  /* 0x0000000508004986 */ /* 0x0001e2000c10150a */
[----:B------:R-:W-:-:S02]  /*821f0*/  LOP3.LUT R3, R11, 0x72, R6, 0xfe, !PT ;  /* 0x000000720b037812 */ /* 0x000fc400078efe06 */
[----:B------:R-:W-:Y:S02]  /*82200*/  LOP3.LUT R4, R11, 0x74, R6, 0xfe, !PT ;  /* 0x000000740b047812 */ /* 0x000fe400078efe06 */
[C---:B0-----:R-:W-:Y:S02]  /*82210*/  LEA R8, P3, R12.reuse, R0, 0x1 ;  /* 0x000000000c087211 */ /* 0x041fe400078608ff */
[----:B------:R-:W-:Y:S02]  /*82220*/  PRMT R5, R15, 0x7632, R5 ;  /* 0x000076320f057816 */ /* 0x000fe40000000005 */
[----:B------:R-:W-:Y:S02]  /*82230*/  LEA.HI.X.SX32 R9, R12, R2, 0x1, P3 ;  /* 0x000000020c097211 */ /* 0x000fe400018f0eff */
[C---:B------:R-:W-:Y:S01]  /*82240*/  ISETP.LT.AND P3, PT, R3.reuse, c[0x0][0x17c], !P0 ;  /* 0x00005f0003007a0c */ /* 0x040fe20004761270 */
[----:B------:R-:W-:Y:S01]  /*82250*/  IMAD R3, R3, c[0x0][0x198], RZ ;  /* 0x0000660003037a24 */ /* 0x000fe200078e02ff */
[----:B------:R0:W-:Y:S01]  /*82260*/  @P1 STG.E.U16 [R20.64], R13 ;  /* 0x0000000d14001986 */ /* 0x0001e2000c10150a */
[C---:B------:R-:W-:Y:S01]  /*82270*/  IMAD R12, R4.reuse, c[0x0][0x198], RZ ;  /* 0x00006600040c7a24 */ /* 0x040fe200078e02ff */
[----:B------:R-:W-:-:S02]  /*82280*/  ISETP.LT.AND P4, PT, R4, c[0x0][0x17c], !P0 ;  /* 0x00005f0004007a0c */ /* 0x000fc40004781270 */
[----:B------:R1:W-:Y:S02]  /*82290*/  @P2 STG.E.U16 [R8.64], R5 ;  /* 0x0000000508002986 */ /* 0x0003e4000c10150a */
[-C--:B------:R-:W-:Y:S02]  /*822a0*/  LEA R4, P2, R12, R0.reuse, 0x1 ;  /* 0x000000000c047211 */ /* 0x080fe400078408ff */
[----:B0-----:R-:W-:Y:S02]  /*822b0*/  LOP3.LUT R13, R11, 0x76, R6, 0xfe, !PT ;  /* 0x000000760b0d7812 */ /* 0x001fe400078efe06 */
[----:B-1----:R-:W-:-:S04]  /*822c0*/  LEA R8, P1, R3, R0, 0x1 ;  /* 0x0000000003087211 */ /* 0x002fc800078208ff */
[-C--:B------:R-:W-:Y:S02]  /*822d0*/  LEA.HI.X.SX32 R9, R3, R2.reuse, 0x1, P1 ;  /* 0x0000000203097211 */ /* 0x080fe400008f0eff */
[----:B------:R-:W-:Y:S02]  /*822e0*/  PRMT R3, R5, 0x7632, R3 ;  /* 0x0000763205037816 */ /* 0x000fe40000000003 */
[----:B------:R-:W-:Y:S01]  /*822f0*/  LEA.HI.X.SX32 R5, R12, R2, 0x1, P2 ;  /* 0x000000020c057211 */ /* 0x000fe200010f0eff */
[----:B------:R0:W-:Y:S01]  /*82300*/  @P3 STG.E.U16 [R8.64], R16 ;  /* 0x0000001008003986 */ /* 0x0001e2000c10150a */
[C---:B------:R-:W-:Y:S01]  /*82310*/  ISETP.LT.AND P5, PT, R13.reuse, c[0x0][0x17c], !P0 ;  /* 0x00005f000d007a0c */ /* 0x040fe200047a1270 */
[----:B------:R-:W-:Y:S02]  /*82320*/  IMAD R13, R13, c[0x0][0x198], RZ ;  /* 0x000066000d0d7a24 */ /* 0x000fe400078e02ff */
[----:B------:R1:W-:Y:S01]  /*82330*/  @P4 STG.E.U16 [R4.64], R3 ;  /* 0x0000000304004986 */ /* 0x0003e2000c10150a */
[----:B0-----:R-:W-:-:S02]  /*82340*/  LOP3.LUT R9, R11, 0x78, R6, 0xfe, !PT ;  /* 0x000000780b097812 */ /* 0x001fc400078efe06 */
[----:B-1----:R-:W-:Y:S02]  /*82350*/  LEA R4, P1, R13, R0, 0x1 ;  /* 0x000000000d047211 */ /* 0x002fe400078208ff */
[C---:B------:R-:W-:Y:S01]  /*82360*/  ISETP.LT.AND P2, PT, R9.reuse, c[0x0][0x17c], !P0 ;  /* 0x00005f0009007a0c */ /* 0x040fe20004741270 */
[----:B------:R-:W-:Y:S01]  /*82370*/  IMAD R9, R9, c[0x0][0x198], RZ ;  /* 0x0000660009097a24 */ /* 0x000fe200078e02ff */
[----:B------:R-:W-:Y:S02]  /*82380*/  LEA.HI.X.SX32 R5, R13, R2, 0x1, P1 ;  /* 0x000000020d057211 */ /* 0x000fe400008f0eff */
[--C-:B------:R-:W-:Y:S02]  /*82390*/  LOP3.LUT R3, R11, 0x7a, R6.reuse, 0xfe, !PT ;  /* 0x0000007a0b037812 */ /* 0x100fe400078efe06 */
[----:B------:R-:W-:Y:S01]  /*823a0*/  LEA R8, P3, R9, R0, 0x1 ;  /* 0x0000000009087211 */ /* 0x000fe200078608ff */
[----:B------:R0:W-:Y:S01]  /*823b0*/  @P5 STG.E.U16 [R4.64], R17 ;  /* 0x0000001104005986 */ /* 0x0001e2000c10150a */
[----:B------:R-:W-:-:S02]  /*823c0*/  LOP3.LUT R12, R11, 0x7c, R6, 0xfe, !PT ;  /* 0x0000007c0b0c7812 */ /* 0x000fc400078efe06 */
[C---:B------:R-:W-:Y:S01]  /*823d0*/  ISETP.LT.AND P1, PT, R3.reuse, c[0x0][0x17c], !P0 ;  /* 0x00005f0003007a0c */ /* 0x040fe20004721270 */
[----:B------:R-:W-:Y:S01]  /*823e0*/  IMAD R3, R3, c[0x0][0x198], RZ ;  /* 0x0000660003037a24 */ /* 0x000fe200078e02ff */
[----:B------:R-:W-:Y:S02]  /*823f0*/  LEA.HI.X.SX32 R9, R9, R2, 0x1, P3 ;  /* 0x0000000209097211 */ /* 0x000fe400018f0eff */
[C---:B------:R-:W-:Y:S02]  /*82400*/  ISETP.LT.AND P5, PT, R12.reuse, c[0x0][0x17c], !P0 ;  /* 0x00005f000c007a0c */ /* 0x040fe400047a1270 */
[----:B0-----:R-:W-:Y:S01]  /*82410*/  PRMT R17, R29, 0x7632, R17 ;  /* 0x000076321d117816 */ /* 0x001fe20000000011 */
[----:B------:R-:W-:Y:S01]  /*82420*/  IMAD R5, R12, c[0x0][0x198], RZ ;  /* 0x000066000c057a24 */ /* 0x000fe200078e02ff */
[----:B------:R-:W-:-:S03]  /*82430*/  LEA R12, P4, R3, R0, 0x1 ;  /* 0x00000000030c7211 */ /* 0x000fc600078808ff */
[----:B------:R0:W-:Y:S01]  /*82440*/  @P2 STG.E.U16 [R8.64], R17 ;  /* 0x0000001108002986 */ /* 0x0001e2000c10150a */
[----:B------:R-:W-:Y:S02]  /*82450*/  LEA.HI.X.SX32 R13, R3, R2, 0x1, P4 ;  /* 0x00000002030d7211 */ /* 0x000fe400020f0eff */
[----:B------:R-:W-:Y:S01]  /*82460*/  PRMT R3, R7, 0x7632, R3 ;  /* 0x0000763207037816 */ /* 0x000fe20000000003 */
[----:B0-----:R-:W-:-:S05]  /*82470*/  IMAD.MOV.U32 R17, RZ, RZ, R11 ;  /* 0x000000ffff117224 */ /* 0x001fca00078e000b */
[C-C-:B------:R-:W-:Y:S02]  /*82480*/  LOP3.LUT R15, R17.reuse, 0x9e, R6.reuse, 0xfe, !PT ;  /* 0x0000009e110f7812 */ /* 0x140fe400078efe06 */
[C-C-:B------:R-:W-:Y:S02]  /*82490*/  LOP3.LUT R7, R17.reuse, 0xa0, R6.reuse, 0xfe, !PT ;  /* 0x000000a011077812 */ /* 0x140fe400078efe06 */
[C-C-:B------:R-:W-:Y:S01]  /*824a0*/  LOP3.LUT R11, R17.reuse, 0xa2, R6.reuse, 0xfe, !PT ;  /* 0x000000a2110b7812 */ /* 0x140fe200078efe06 */
[----:B------:R0:W-:Y:S04]  /*824b0*/  STL [R1], R15 ;  /* 0x0000000f01007387 */ /* 0x0001e80000100800 */
[----:B------:R1:W-:Y:S04]  /*824c0*/  STL [R1+0x4], R7 ;  /* 0x0000040701007387 */ /* 0x0003e80000100800 */
[----:B------:R5:W-:Y:S01]  /*824d0*/  STL [R1+0x10], R11 ;  /* 0x0000100b01007387 */ /* 0x000be20000100800 */
[----:B0-----:R-:W-:-:S02]  /*824e0*/  LOP3.LUT R15, R17, 0xa4, R6, 0xfe, !PT ;  /* 0x000000a4110f7812 */ /* 0x001fc400078efe06 */
[----:B-1----:R-:W-:-:S03]  /*824f0*/  LOP3.LUT R7, R17, 0xa6, R6, 0xfe, !PT ;  /* 0x000000a611077812 */ /* 0x002fc600078efe06 */
[----:B------:R0:W-:Y:S01]  /*82500*/  STL [R1+0x14], R15 ;  /* 0x0000140f01007387 */ /* 0x0001e20000100800 */
[----:B-----5:R-:W-:-:S03]  /*82510*/  LOP3.LUT R11, R17, 0xa8, R6, 0xfe, !PT ;  /* 0x000000a8110b7812 */ /* 0x020fc600078efe06 */
[----:B------:R1:W-:Y:S04]  /*82520*/  STL [R1+0x18], R7 ;  /* 0x0000180701007387 */ /* 0x0003e80000100800 */
[----:B------:R5:W-:Y:S01]  /*82530*/  STL [R1+0x1c], R11 ;  /* 0x00001c0b01007387 */ /* 0x000be20000100800 */
[C-C-:B0-----:R-:W-:Y:S02]  /*82540*/  LOP3.LUT R15, R17.reuse, 0xaa, R6.reuse, 0xfe, !PT ;  /* 0x000000aa110f7812 */ /* 0x141fe400078efe06 */
        /* <DEDUP_REMOVED lines=9> */
[----:B------:R1:W-:Y:S01]  /*825e0*/  STL [R1+0x40], R7 ;  /* 0x0000400701007387 */ /* 0x0003e20000100800 */
[----:B------:R-:W-:-:S03]  /*825f0*/  PRMT R16, R28, 0x7632, R16 ;  /* 0x000076321c107816 */ /* 0x000fc60000000010 */
[----:B------:R5:W-:Y:S01]  /*82600*/  STL [R1+0x44], R11 ;  /* 0x0000440b01007387 */ /* 0x000be20000100800 */
[----:B0-----:R-:W-:-:S03]  /*82610*/  LOP3.LUT R15, R17, 0xb6, R6, 0xfe, !PT ;  /* 0x000000b6110f7812 */ /* 0x001fc600078efe06 */
[----:B------:R-:W0:Y:S01]  /*82620*/  S2R R28, SR_TID.X ;  /* 0x00000000001c7919 */ /* 0x000e220000002100 */
[C-C-:B-1----:R-:W-:Y:S02]  /*82630*/  LOP3.LUT R7, R17.reuse, 0xb8, R6.reuse, 0xfe, !PT ;  /* 0x000000b811077812 */ /* 0x142fe400078efe06 */
[C-C-:B-----5:R-:W-:Y:S01]  /*82640*/  LOP3.LUT R11, R17.reuse, 0xba, R6.reuse, 0xfe, !PT ;  /* 0x000000ba110b7812 */ /* 0x160fe200078efe06 */
[----:B------:R1:W-:Y:S04]  /*82650*/  STL [R1+0x50], R15 ;  /* 0x0000500f01007387 */ /* 0x0003e80000100800 */
[----:B------:R5:W-:Y:S04]  /*82660*/  STL [R1+0x54], R7 ;  /* 0x0000540701007387 */ /* 0x000be80000100800 */
[----:B------:R0:W-:Y:S01]  /*82670*/  STL [R1+0x60], R11 ;  /* 0x0000600b01007387 */ /* 0x0001e20000100800 */
[----:B-1----:R-:W-:-:S02]  /*82680*/  LOP3.LUT R15, R17, 0xbc, R6, 0xfe, !PT ;  /* 0x000000bc110f7812 */ /* 0x002fc400078efe06 */
[----:B-----5:R-:W-:-:S03]  /*82690*/  LOP3.LUT R7, R17, 0xbe, R6, 0xfe, !PT ;  /* 0x000000be11077812 */ /* 0x020fc600078efe06 */
[----:B------:R1:W-:Y:S01]  /*826a0*/  STL [R1+0x64], R15 ;  /* 0x0000640f01007387 */ /* 0x0003e20000100800 */
[----:B0-----:R-:W-:-:S03]  /*826b0*/  LOP3.LUT R11, R17, 0xc0, R6, 0xfe, !PT ;  /* 0x000000c0110b7812 */ /* 0x001fc600078efe06 */
[----:B------:R0:W-:Y:S04]  /*826c0*/  STL [R1+0x70], R7 ;  /* 0x0000700701007387 */ /* 0x0001e80000100800 */
[----:B------:R5:W-:Y:S01]  /*826d0*/  STL [R1+0x74], R11 ;  /* 0x0000740b01007387 */ /* 0x000be20000100800 */
[C-C-:B-1----:R-:W-:Y:S02]  /*826e0*/  LOP3.LUT R15, R17.reuse, 0xc2, R6.reuse, 0xfe, !PT ;  /* 0x000000c2110f7812 */ /* 0x142fe400078efe06 */
[----:B0-----:R-:W-:-:S03]  /*826f0*/  LOP3.LUT R7, R17, 0xc4, R6, 0xfe, !PT ;  /* 0x000000c411077812 */ /* 0x001fc600078efe06 */
[----:B------:R-:W-:Y:S01]  /*82700*/  STL [R1+0x80], R15 ;  /* 0x0000800f01007387 */ /* 0x000fe20000100800 */
[----:B-----5:R-:W-:-:S03]  /*82710*/  LOP3.LUT R11, R17, 0xc6, R6, 0xfe, !PT ;  /* 0x000000c6110b7812 */ /* 0x020fc600078efe06 */
[----:B------:R-:W-:Y:S04]  /*82720*/  STL [R1+0x84], R7 ;  /* 0x0000840701007387 */ /* 0x000fe80000100800 */
[----:B------:R0:W-:Y:S01]  /*82730*/  STL [R1+0x90], R11 ;  /* 0x0000900b01007387 */ /* 0x0001e20000100800 */
[----:B------:R-:W-:Y:S02]  /*82740*/  LEA R4, P3, R5, R0, 0x1 ;  /* 0x0000000005047211 */ /* 0x000fe400078608ff */
[----:B0-----:R-:W-:Y:S02]  /*82750*/  LOP3.LUT R11, R17, 0xca, R6, 0xfe, !PT ;  /* 0x000000ca110b7812 */ /* 0x001fe400078efe06 */
[----:B------:R-:W-:-:S03]  /*82760*/  LEA.HI.X.SX32 R5, R5, R2, 0x1, P3 ;  /* 0x0000000205057211 */ /* 0x000fc600018f0eff */
[----:B------:R0:W-:Y:S01]  /*82770*/  STL [R1+0x1d20], R11 ;  /* 0x001d200b01007387 */ /* 0x0001e20000100800 */
[----:B------:R-:W-:-:S03]  /*82780*/  LOP3.LUT R25, R17, 0x7e, R6, 0xfe, !PT ;  /* 0x0000007e11197812 */ /* 0x000fc600078efe06 */
[----:B------:R1:W-:Y:S01]  /*82790*/  @P1 STG.E.U16 [R12.64], R16 ;  /* 0x000000100c001986 */ /* 0x0003e2000c10150a */
[----:B0-----:R-:W-:-:S03]  /*827a0*/  SHF.R.U32.HI R11, RZ, 0x6, R28 ;  /* 0x00000006ff0b7819 */ /* 0x001fc6000001161c */
[----:B------:R0:W-:Y:S01]  /*827b0*/  @P5 STG.E.U16 [R4.64], R3 ;  /* 0x0000000304005986 */ /* 0x0001e2000c10150a */
[----:B------:R-:W-:Y:S02]  /*827c0*/  SGXT.U32 R11, R11, 0x1 ;  /* 0x000000010b0b781a */ /* 0x000fe40000000000 */
[C-C-:B------:R-:W-:Y:S02]  /*827d0*/  LOP3.LUT R26, R17.reuse, 0x80, R6.reuse, 0xfe, !PT ;  /* 0x00000080111a7812 */ /* 0x140fe400078efe06 */
[C-C-:B-1----:R-:W-:Y:S02]  /*827e0*/  LOP3.LUT R16, R17.reuse, 0x82, R6.reuse, 0xfe, !PT ;  /* 0x0000008211107812 */ /* 0x142fe400078efe06 */
[C-C-:B------:R-:W-:Y:S02]  /*827f0*/  LOP3.LUT R20, R17.reuse, 0x84, R6.reuse, 0xfe, !PT ;  /* 0x0000008411147812 */ /* 0x140fe400078efe06 */
[C-C-:B------:R-:W-:Y:S02]  /*82800*/  LOP3.LUT R21, R17.reuse, 0x86, R6.reuse, 0xfe, !PT ;  /* 0x0000008611157812 */ /* 0x140fe400078efe06 */
[----:B------:R-:W-:-:S02]  /*82810*/  LOP3.LUT R24, R17, 0x88, R6, 0xfe, !PT ;  /* 0x0000008811187812 */ /* 0x000fc400078efe06 */
[C-C-:B------:R-:W-:Y:S02]  /*82820*/  LOP3.LUT R23, R17.reuse, 0x8a, R6.reuse, 0xfe, !PT ;  /* 0x0000008a11177812 */ /* 0x140fe400078efe06 */
[C-C-:B------:R-:W-:Y:S02]  /*82830*/  LOP3.LUT R13, R17.reuse, 0x8c, R6.reuse, 0xfe, !PT ;  /* 0x0000008c110d7812 */ /* 0x140fe400078efe06 */
[C-C-:B0-----:R-:W-:Y:S02]  /*82840*/  LOP3.LUT R3, R17.reuse, 0x8e, R6.reuse, 0xfe, !PT ;  /* 0x0000008e11037812 */ /* 0x141fe400078efe06 */
[C-C-:B------:R-:W-:Y:S02]  /*82850*/  LOP3.LUT R4, R17.reuse, 0x90, R6.reuse, 0xfe, !PT ;  /* 0x0000009011047812 */ /* 0x140fe400078efe06 */
[C-C-:B------:R-:W-:Y:S02]  /*82860*/  LOP3.LUT R5, R17.reuse, 0x92, R6.reuse, 0xfe, !PT ;  /* 0x0000009211057812 */ /* 0x140fe400078efe06 */
[----:B------:R-:W-:-:S02]  /*82870*/  LOP3.LUT R8, R17, 0x94, R6, 0xfe, !PT ;  /* 0x0000009411087812 */ /* 0x000fc400078efe06 */
[C-C-:B------:R-:W-:Y:S02]  /*82880*/  LOP3.LUT R9, R17.reuse, 0x96, R6.reuse, 0xfe, !PT ;  /* 0x0000009611097812 */ /* 0x140fe400078efe06 */
[C-C-:B------:R-:W-:Y:S02]  /*82890*/  LOP3.LUT R12, R17.reuse, 0x98, R6.reuse, 0xfe, !PT ;  /* 0x00000098110c7812 */ /* 0x140fe400078efe06 */
[C-C-:B------:R-:W-:Y:S02]  /*828a0*/  LOP3.LUT R22, R17.reuse, 0x9a, R6.reuse, 0xfe, !PT ;  /* 0x0000009a11167812 */ /* 0x140fe400078efe06 */
[C-C-:B------:R-:W-:Y:S02]  /*828b0*/  LOP3.LUT R29, R17.reuse, 0x9c, R6.reuse, 0xfe, !PT ;  /* 0x0000009c111d7812 */ /* 0x140fe400078efe06 */
[C---:B------:R-:W-:Y:S02]  /*828c0*/  LOP3.LUT R7, R17.reuse, 0xc8, R6, 0xfe, !PT ;  /* 0x000000c811077812 */ /* 0x040fe400078efe06 */
[----:B------:R-:W-:-:S02]  /*828d0*/  LOP3.LUT R6, R17, 0xcc, R11, 0xfe, !PT ;  /* 0x000000cc11067812 */ /* 0x000fc400078efe0b */
[C-C-:B------:R-:W-:Y:S01]  /*828e0*/  LOP3.LUT R15, R17.reuse, 0xce, R11.reuse, 0xfe, !PT ;  /* 0x000000ce110f7812 */ /* 0x140fe200078efe0b */
[----:B------:R0:W-:Y:S04]  /*828f0*/  STL [R1+0x94], R7 ;  /* 0x0000940701007387 */ /* 0x0001e80000100800 */
[----:B------:R1:W-:Y:S04]  /*82900*/  STL [R1+0xa4], R6 ;  /* 0x0000a40601007387 */ /* 0x0003e80000100800 */
[----:B------:R5:W-:Y:S01]  /*82910*/  STL [R1+0xa8], R15 ;  /* 0x0000a80f01007387 */ /* 0x000be20000100800 */
[----:B0-----:R-:W-:-:S02]  /*82920*/  LOP3.LUT R7, R17, 0xd0, R11, 0xfe, !PT ;  /* 0x000000d011077812 */ /* 0x001fc400078efe0b */
[C-C-:B-1----:R-:W-:Y:S02]  /*82930*/  LOP3.LUT R6, R17.reuse, 0xd2, R11.reuse, 0xfe, !PT ;  /* 0x000000d211067812 */ /* 0x142fe400078efe0b */
[C-C-:B-----5:R-:W-:Y:S01]  /*82940*/  LOP3.LUT R15, R17.reuse, 0xd4, R11.reuse, 0xfe, !PT ;  /* 0x000000d4110f7812 */ /* 0x160fe200078efe0b */
[----:B------:R0:W-:Y:S04]  /*82950*/  STL [R1+0xac], R7 ;  /* 0x0000ac0701007387 */ /* 0x0001e80000100800 */
[----:B------:R1:W-:Y:S04]  /*82960*/  STL [R1+0x1d24], R15 ;  /* 0x001d240f01007387 */ /* 0x0003e80000100800 */
[----:B------:R5:W-:Y:S01]  /*82970*/  STL [R1+0xb4], R6 ;  /* 0x0000b40601007387 */ /* 0x000be20000100800 */
[----:B0-----:R-:W-:-:S02]  /*82980*/  LOP3.LUT R7, R17, 0xda, R11, 0xfe, !PT ;  /* 0x000000da11077812 */ /* 0x001fc400078efe0b */
[C-C-:B-1----:R-:W-:Y:S02]  /*82990*/  LOP3.LUT R15, R17.reuse, 0xd6, R11.reuse, 0xfe, !PT ;  /* 0x000000d6110f7812 */ /* 0x142fe400078efe0b */
[----:B-----5:R-:W-:-:S03]  /*829a0*/  LOP3.LUT R6, R17, 0xd8, R11, 0xfe, !PT ;  /* 0x000000d811067812 */ /* 0x020fc600078efe0b */
[----:B------:R-:W-:Y:S01]  /*829b0*/  STL [R1+0xbc], R15 ;  /* 0x0000bc0f01007387 */ /* 0x000fe20000100800 */
[----:B------:R-:W-:-:S03]  /*829c0*/  LOP3.LUT R19, R17, 0xdc, R11, 0xfe, !PT ;  /* 0x000000dc11137812 */ /* 0x000fc600078efe0b */
[----:B------:R0:W-:Y:S04]  /*829d0*/  STL [R1+0x1d28], R7 ;  /* 0x001d280701007387 */ /* 0x0001e80000100800 */
[----:B------:R1:W-:Y:S01]  /*829e0*/  STL [R1+0xc0], R6 ;  /* 0x0000c00601007387 */ /* 0x0003e20000100800 */
[----:B0-----:R-:W-:-:S03]  /*829f0*/  LOP3.LUT R7, R17, 0xde, R11, 0xfe, !PT ;  /* 0x000000de11077812 */ /* 0x001fc600078efe0b */
[----:B------:R-:W-:Y:S01]  /*82a00*/  STL [R1+0x1d2c], R19 ;  /* 0x001d2c1301007387 */ /* 0x000fe20000100800 */
[----:B-1----:R-:W-:-:S03]  /*82a10*/  LOP3.LUT R6, R17, 0xe0, R11, 0xfe, !PT ;  /* 0x000000e011067812 */ /* 0x002fc600078efe0b */
[----:B------:R0:W-:Y:S01]  /*82a20*/  STL [R1+0xcc], R7 ;  /* 0x0000cc0701007387 */ /* 0x0001e20000100800 */
[----:B------:R-:W-:-:S03]  /*82a30*/  LOP3.LUT R15, R17, 0xe2, R11, 0xfe, !PT ;  /* 0x000000e2110f7812 */ /* 0x000fc600078efe0b */
[----:B------:R1:W-:Y:S01]  /*82a40*/  STL [R1+0xd0], R6 ;  /* 0x0000d00601007387 */ /* 0x0003e20000100800 */
[----:B0-----:R-:W-:-:S03]  /*82a50*/  LOP3.LUT R7, R17, 0xe4, R11, 0xfe, !PT ;  /* 0x000000e411077812 */ /* 0x001fc600078efe0b */
[----:B------:R0:W-:Y:S01]  /*82a60*/  STL [R1+0xd4], R15 ;  /* 0x0000d40f01007387 */ /* 0x0001e20000100800 */
[----:B-1----:R-:W-:-:S03]  /*82a70*/  LOP3.LUT R6, R17, 0xe6, R11, 0xfe, !PT ;  /* 0x000000e611067812 */ /* 0x002fc600078efe0b */
        /* <DEDUP_REMOVED lines=13> */
[----:B------:R-:W-:-:S03]  /*82b50*/  LOP3.LUT R28, R17, 0xfa, R11, 0xfe, !PT ;  /* 0x000000fa111c7812 */ /* 0x000fc600078efe0b */
[----:B------:R5:W-:Y:S01]  /*82b60*/  STL [R1+0xf4], R6 ;  /* 0x0000f40601007387 */ /* 0x000be20000100800 */
[C-C-:B0-----:R-:W-:Y:S02]  /*82b70*/  LOP3.LUT R15, R17.reuse, 0xf4, R11.reuse, 0xfe, !PT ;  /* 0x000000f4110f7812 */ /* 0x141fe400078efe0b */
[----:B-1----:R-:W-:-:S03]  /*82b80*/  LOP3.LUT R7, R17, 0xf6, R11, 0xfe, !PT ;  /* 0x000000f611077812 */ /* 0x002fc600078efe0b */
[----:B------:R-:W-:Y:S01]  /*82b90*/  STL [R1+0xf8], R15 ;  /* 0x0000f80f01007387 */ /* 0x000fe20000100800 */
[----:B-----5:R-:W-:-:S03]  /*82ba0*/  LOP3.LUT R6, R17, 0xf8, R11, 0xfe, !PT ;  /* 0x000000f811067812 */ /* 0x020fc600078efe0b */
[----:B------:R0:W-:Y:S04]  /*82bb0*/  STL [R1+0xfc], R7 ;  /* 0x0000fc0701007387 */ /* 0x0001e80000100800 */
[----:B------:R-:W-:Y:S04]  /*82bc0*/  STL [R1+0x1d0c], R28 ;  /* 0x001d0c1c01007387 */ /* 0x000fe80000100800 */
[----:B------:R1:W-:Y:S01]  /*82bd0*/  STL [R1+0x100], R6 ;  /* 0x0001000601007387 */ /* 0x0003e20000100800 */
[C-C-:B0-----:R-:W-:Y:S02]  /*82be0*/  LOP3.LUT R7, R17.reuse, 0xfc, R11.reuse, 0xfe, !PT ;  /* 0x000000fc11077812 */ /* 0x141fe400078efe0b */
[----:B------:R-:W-:-:S02]  /*82bf0*/  LOP3.LUT R15, R17, 0x100, R11, 0xfe, !PT ;  /* 0x00000100110f7812 */ /* 0x000fc400078efe0b */
[C-C-:B-1----:R-:W-:Y:S01]  /*82c00*/  LOP3.LUT R6, R17.reuse, 0xfe, R11.reuse, 0xfe, !PT ;  /* 0x000000fe11067812 */ /* 0x142fe200078efe0b */
[----:B------:R0:W-:Y:S04]  /*82c10*/  STL [R1+0x108], R7 ;  /* 0x0001080701007387 */ /* 0x0001e80000100800 */
        /* <DEDUP_REMOVED lines=242> */
[----:B------:R-:W-:Y:S01]  /*83b40*/  STL [R1+0x318], R15 ;  /* 0x0003180f01007387 */ /* 0x000fe20000100800 */
[----:B-----5:R-:W-:-:S03]  /*83b50*/  LOP3.LUT R6, R17, 0x1f4, R11, 0xfe, !PT ;  /* 0x000001f411067812 */ /* 0x020fc600078efe0b */
[----:B------:R-:W-:Y:S04]  /*83b60*/  STL [R1+0x31c], R7 ;  /* 0x00031c0701007387 */ /* 0x000fe80000100800 */
[----:B------:R0:W-:Y:S04]  /*83b70*/  STL [R1+0x320], R6 ;  /* 0x0003200601007387 */ /* 0x0001e80000100800 */
[----:B0-----:R-:W5:Y:S01]  /*83b80*/  LDL R6, [R1+0x68] ;  /* 0x0000680001067983 */ /* 0x001f620000100800 */
[C-C-:B------:R-:W-:Y:S02]  /*83b90*/  LOP3.LUT R15, R17.reuse, 0x1f6, R11.reuse, 0xfe, !PT ;  /* 0x000001f6110f7812 */ /* 0x140fe400078efe0b */
[----:B------:R-:W-:-:S03]  /*83ba0*/  LOP3.LUT R7, R17, 0x1f8, R11, 0xfe, !PT ;  /* 0x000001f811077812 */ /* 0x000fc600078efe0b */
[----:B------:R0:W-:Y:S01]  /*83bb0*/  STL [R1+0x328], R15 ;  /* 0x0003280f01007387 */ /* 0x0001e20000100800 */
[----:B------:R-:W-:-:S03]  /*83bc0*/  LOP3.LUT R19, R17, 0x1fa, R11, 0xfe, !PT ;  /* 0x000001fa11137812 */ /* 0x000fc600078efe0b */
[----:B------:R1:W-:Y:S01]  /*83bd0*/  STL [R1+0x32c], R7 ;  /* 0x00032c0701007387 */ /* 0x0003e20000100800 */
[----:B------:R-:W-:Y:S02]  /*83be0*/  ISETP.LT.AND P1, PT, R25, c[0x0][0x17c], !P0 ;  /* 0x00005f0019007a0c */ /* 0x000fe40004721270 */
[C-C-:B0-----:R-:W-:Y:S02]  /*83bf0*/  LOP3.LUT R15, R17.reuse, 0x1fc, R11.reuse, 0xfe, !PT ;  /* 0x000001fc110f7812 */ /* 0x141fe400078efe0b */
[----:B-1----:R-:W-:Y:S01]  /*83c00*/  LOP3.LUT R7, R17, 0x1fe, R11, 0xfe, !PT ;  /* 0x000001fe11077812 */ /* 0x002fe200078efe0b */
[----:B------:R-:W-:Y:S01]  /*83c10*/  IMAD R17, R25, c[0x0][0x198], RZ ;  /* 0x0000660019117a24 */ /* 0x000fe200078e02ff */
[----:B------:R-:W-:Y:S01]  /*83c20*/  ISETP.LT.AND P4, PT, R16, c[0x0][0x17c], !P0 ;  /* 0x00005f0010007a0c */ /* 0x000fe20004781270 */
[----:B------:R0:W-:Y:S03]  /*83c30*/  STL [R1+0x330], R19 ;  /* 0x0003301301007387 */ /* 0x0001e60000100800 */
[----:B------:R-:W-:-:S02]  /*83c40*/  LEA R16, P3, R17, R0, 0x1 ;  /* 0x0000000011107211 */ /* 0x000fc400078608ff */
[C---:B------:R-:W-:Y:S01]  /*83c50*/  ISETP.LT.AND P2, PT, R26.reuse, c[0x0][0x17c], !P0 ;  /* 0x00005f001a007a0c */ /* 0x040fe20004741270 */
[----:B------:R-:W-:Y:S01]  /*83c60*/  IMAD R26, R26, c[0x0][0x198], RZ ;  /* 0x000066001a1a7a24 */ /* 0x000fe200078e02ff */
[----:B------:R-:W-:Y:S01]  /*83c70*/  LEA.HI.X.SX32 R17, R17, R2, 0x1, P3 ;  /* 0x0000000211117211 */ /* 0x000fe200018f0eff */
[----:B0-----:R-:W2:Y:S01]  /*83c80*/  LDL.LU R19, [R1+0x28] ;  /* 0x0000280001137983 */ /* 0x001ea20000300800 */
[----:B----4-:R-:W-:-:S03]  /*83c90*/  PRMT R27, R10, 0x7632, R27 ;  /* 0x000076320a1b7816 */ /* 0x010fc6000000001b */
[----:B------:R-:W-:Y:S04]  /*83ca0*/  STL [R1+0x334], R15 ;  /* 0x0003340f01007387 */ /* 0x000fe80000100800 */
[----:B------:R0:W-:Y:S01]  /*83cb0*/  STL [R1+0x324], R7 ;  /* 0x0003240701007387 */ /* 0x0001e20000100800 */
[----:B------:R-:W-:Y:S02]  /*83cc0*/  ISETP.LT.AND P5, PT, R20, c[0x0][0x17c], !P0 ;  /* 0x00005f0014007a0c */ /* 0x000fe400047a1270 */
[----:B------:R-:W-:Y:S01]  /*83cd0*/  LEA R20, P6, R26, R0, 0x1 ;  /* 0x000000001a147211 */ /* 0x000fe200078c08ff */
[----:B------:R1:W-:Y:S01]  /*83ce0*/  @P1 STG.E.U16 [R16.64], R27 ;  /* 0x0000001b10001986 */ /* 0x0003e2000c10150a */
[----:B0-----:R-:W-:Y:S01]  /*83cf0*/  IMAD.MOV.U32 R7, RZ, RZ, c[0x0][0x198] ;  /* 0x00006600ff077624 */ /* 0x001fe200078e00ff */
[----:B------:R-:W-:-:S02]  /*83d00*/  ISETP.LT.AND P3, PT, R21, c[0x0][0x17c], !P0 ;  /* 0x00005f0015007a0c */ /* 0x000fc40004761270 */
[----:B------:R-:W4:Y:S01]  /*83d10*/  LDL.LU R10, [R1+0x1d34] ;  /* 0x001d3400010a7983 */ /* 0x000f220000300800 */
[----:B------:R-:W-:Y:S02]  /*83d20*/  IMAD R25, R7, 0x2, R26 ;  /* 0x0000000207197824 */ /* 0x000fe400078e021a */
[----:B-1----:R-:W-:Y:S01]  /*83d30*/  IMAD.MOV.U32 R27, RZ, RZ, c[0x0][0x198] ;  /* 0x00006600ff1b7624 */ /* 0x002fe200078e00ff */
[----:B------:R-:W-:Y:S01]  /*83d40*/  LEA.HI.X.SX32 R21, R26, R2, 0x1, P6 ;  /* 0x000000021a157211 */ /* 0x000fe200030f0eff */
[----:B------:R-:W2:Y:S01]  /*83d50*/  LDL.LU R7, [R1+0x98] ;  /* 0x0000980001077983 */ /* 0x000ea20000300800 */
[----:B------:R-:W-:Y:S01]  /*83d60*/  ISETP.LT.AND P1, PT, R24, c[0x0][0x17c], !P0 ;  /* 0x00005f0018007a0c */ /* 0x000fe20004721270 */
[----:B------:R-:W-:Y:S01]  /*83d70*/  IMAD R24, R27, 0x2, R25 ;  /* 0x000000021b187824 */ /* 0x000fe200078e0219 */
[C---:B------:R-:W-:Y:S01]  /*83d80*/  LEA R16, P6, R25.reuse, R0, 0x1 ;  /* 0x0000000019107211 */ /* 0x040fe200078c08ff */
[----:B------:R-:W2:Y:S03]  /*83d90*/  LDL.LU R15, [R1+0x48] ;  /* 0x00004800010f7983 */ /* 0x000ea60000300800 */
[----:B------:R-:W-:Y:S01]  /*83da0*/  LEA.HI.X.SX32 R17, R25, R2, 0x1, P6 ;  /* 0x0000000219117211 */ /* 0x000fe200030f0eff */
[----:B------:R-:W2:Y:S04]  /*83db0*/  LDL.LU R11, [R1+0x88] ;  /* 0x00008800010b7983 */ /* 0x000ea80000300800 */
[----:B------:R-:W2:Y:S04]  /*83dc0*/  LDL.LU R28, [R1+0x1a8] ;  /* 0x0001a800011c7983 */ /* 0x000ea80000300800 */
[----:B------:R-:W2:Y:S04]  /*83dd0*/  LDL.LU R26, [R1+0x8] ;  /* 0x00000800011a7983 */ /* 0x000ea80000300800 */
[----:B------:R-:W2:Y:S04]  /*83de0*/  LDL.LU R25, [R1+0x38] ;  /* 0x0000380001197983 */ /* 0x000ea80000300800 */
[----:B-----5:R0:W-:Y:S01]  /*83df0*/  @P2 STG.E.U16 [R20.64], R6 ;  /* 0x0000000614002986 */ /* 0x0201e2000c10150a */
[----:B------:R-:W-:Y:S01]  /*83e00*/  ISETP.LT.AND P2, PT, R23, c[0x0][0x17c], !P0 ;  /* 0x00005f0017007a0c */ /* 0x000fe20004741270 */
[----:B------:R-:W-:Y:S01]  /*83e10*/  IMAD R23, R27, 0x2, R24 ;  /* 0x000000021b177824 */ /* 0x000fe200078e0218 */
[C---:B0-----:R-:W-:Y:S01]  /*83e20*/  LEA R20, P6, R24.reuse, R0, 0x1 ;  /* 0x0000000018147211 */ /* 0x041fe200078c08ff */
[----:B------:R-:W5:Y:S03]  /*83e30*/  LDL.LU R6, [R1+0x1d30] ;  /* 0x001d300001067983 */ /* 0x000f660000300800 */
[----:B------:R-:W-:-:S02]  /*83e40*/  LEA.HI.X.SX32 R21, R24, R2, 0x1, P6 ;  /* 0x0000000218157211 */ /* 0x000fc400030f0eff */
[----:B------:R-:W2:Y:S04]  /*83e50*/  LDL R24, [R1+0x58] ;  /* 0x0000580001187983 */ /* 0x000ea80000100800 */
[----:B--2---:R0:W-:Y:S01]  /*83e60*/  @P4 STG.E.U16 [R16.64], R24 ;  /* 0x0000001810004986 */ /* 0x0041e2000c10150a */
[----:B------:R-:W-:Y:S01]  /*83e70*/  ISETP.LT.AND P4, PT, R13, c[0x0][0x17c], !P0 ;  /* 0x00005f000d007a0c */ /* 0x000fe20004781270 */
[----:B------:R-:W-:Y:S02]  /*83e80*/  IMAD R13, R27, 0x2, R23 ;  /* 0x000000021b0d7824 */ /* 0x000fe400078e0217 */
[----:B------:R1:W-:Y:S01]  /*83e90*/  @P5 STG.E.U16 [R20.64], R19 ;  /* 0x0000001314005986 */ /* 0x0003e2000c10150a */
[----:B------:R-:W-:Y:S01]  /*83ea0*/  ISETP.LT.AND P5, PT, R3, c[0x0][0x17c], !P0 ;  /* 0x00005f0003007a0c */ /* 0x000fe200047a1270 */
[----:B------:R-:W-:Y:S01]  /*83eb0*/  IMAD R3, R27, 0x2, R13 ;  /* 0x000000021b037824 */ /* 0x000fe200078e020d */
[C---:B0-----:R-:W-:Y:S01]  /*83ec0*/  LEA R16, P6, R23.reuse, R0, 0x1 ;  /* 0x0000000017107211 */ /* 0x041fe200078c08ff */
[----:B------:R-:W2:Y:S03]  /*83ed0*/  LDL.LU R24, [R1+0x18] ;  /* 0x0000180001187983 */ /* 0x000ea60000300800 */
[----:B------:R-:W-:-:S02]  /*83ee0*/  LEA.HI.X.SX32 R17, R23, R2, 0x1, P6 ;  /* 0x0000000217117211 */ /* 0x000fc400030f0eff */
[C---:B-1----:R-:W-:Y:S01]  /*83ef0*/  LEA R20, P6, R13.reuse, R0, 0x1 ;  /* 0x000000000d147211 */ /* 0x042fe200078c08ff */
[----:B------:R-:W2:Y:S03]  /*83f00*/  LDL.LU R23, [R1+0x10] ;  /* 0x0000100001177983 */ /* 0x000ea60000300800 */
[----:B------:R-:W-:Y:S01]  /*83f10*/  LEA.HI.X.SX32 R21, R13, R2, 0x1, P6 ;  /* 0x000000020d157211 */ /* 0x000fe200030f0eff */
[----:B----4-:R0:W-:Y:S01]  /*83f20*/  @P3 STG.E.U16 [R16.64], R10 ;  /* 0x0000000a10003986 */ /* 0x0101e2000c10150a */
[----:B------:R-:W-:Y:S01]  /*83f30*/  IMAD R13, R27, 0x2, R3 ;  /* 0x000000021b0d7824 */ /* 0x000fe200078e0203 */
[----:B------:R-:W-:Y:S02]  /*83f40*/  ISETP.LT.AND P3, PT, R4, c[0x0][0x17c], !P0 ;  /* 0x00005f0004007a0c */ /* 0x000fe40004761270 */
[----:B------:R1:W-:Y:S01]  /*83f50*/  @P1 STG.E.U16 [R20.64], R7 ;  /* 0x0000000714001986 */ /* 0x0003e2000c10150a */
[----:B0-----:R-:W-:-:S04]  /*83f60*/  LEA R16, P6, R3, R0, 0x1 ;  /* 0x0000000003107211 */ /* 0x001fc800078c08ff */
[----:B------:R-:W-:Y:S01]  /*83f70*/  LEA.HI.X.SX32 R17, R3, R2, 0x1, P6 ;  /* 0x0000000203117211 */ /* 0x000fe200030f0eff */
[----:B------:R-:W-:Y:S01]  /*83f80*/  IMAD R3, R27, 0x2, R13 ;  /* 0x000000021b037824 */ /* 0x000fe200078e020d */
[----:B------:R-:W-:Y:S01]  /*83f90*/  LEA R4, P6, R13, R0, 0x1 ;  /* 0x000000000d047211 */ /* 0x000fe200078c08ff */
[----:B-1----:R-:W4:Y:S01]  /*83fa0*/  LDL.LU R20, [R1+0x1b8] ;  /* 0x0001b80001147983 */ /* 0x002f220000300800 */
[----:B------:R-:W-:Y:S02]  /*83fb0*/  ISETP.LT.AND P1, PT, R5, c[0x0][0x17c], !P0 ;  /* 0x00005f0005007a0c */ /* 0x000fe40004721270 */
[----:B------:R-:W-:Y:S01]  /*83fc0*/  LEA.HI.X.SX32 R5, R13, R2, 0x1, P6 ;  /* 0x000000020d057211 */ /* 0x000fe200030f0eff */
[----:B------:R0:W-:Y:S04]  /*83fd0*/  @P2 STG.E.U16 [R16.64], R15 ;  /* 0x0000000f10002986 */ /* 0x0001e8000c10150a */
[----:B------:R-:W2:Y:S01]  /*83fe0*/  LDL.LU R21, [R1+0x1c8] ;  /* 0x0001c80001157983 */ /* 0x000ea20000300800 */
[----:B0-----:R-:W-:-:S03]  /*83ff0*/  LEA R16, P6, R3, R0, 0x1 ;  /* 0x0000000003107211 */ /* 0x001fc600078c08ff */
[----:B------:R-:W-:Y:S01]  /*84000*/  @P4 STG.E.U16 [R4.64], R26 ;  /* 0x0000001a04004986 */ /* 0x000fe2000c10150a */
[----:B------:R-:W-:-:S03]  /*84010*/  LEA.HI.X.SX32 R17, R3, R2, 0x1, P6 ;  /* 0x0000000203117211 */ /* 0x000fc600030f0eff */
[----:B------:R-:W2:Y:S04]  /*84020*/  LDL.LU R13, [R1+0x78] ;  /* 0x00007800010d7983 */ /* 0x000ea80000300800 */
[----:B---3--:R0:W-:Y:S04]  /*84030*/  @P5 STG.E.U16 [R16.64], R14 ;  /* 0x0000000e10005986 */ /* 0x0081e8000c10150a */
[----:B0-----:R-:W3:Y:S04]  /*84040*/  LDL.LU R17, [R1] ;  /* 0x0000000001117983 */ /* 0x001ee80000300800 */
[----:B------:R-:W4:Y:S01]  /*84050*/  LDL.LU R16, [R1+0x4] ;  /* 0x0000040001107983 */ /* 0x000f220000300800 */
[----:B------:R-:W-:Y:S01]  /*84060*/  ISETP.LT.AND P2, PT, R8, c[0x0][0x17c], !P0 ;  /* 0x00005f0008007a0c */ /* 0x000fe20004741270 */
[----:B------:R-:W-:-:S04]  /*84070*/  IMAD R8, R27, 0x2, R3 ;  /* 0x000000021b087824 */ /* 0x000fc800078e0203 */
[C---:B------:R-:W-:Y:S01]  /*84080*/  IMAD R3, R27.reuse, 0x2, R8 ;  /* 0x000000021b037824 */ /* 0x040fe200078e0208 */
[----:B------:R-:W-:Y:S02]  /*84090*/  LEA R4, P6, R8, R0, 0x1 ;  /* 0x0000000008047211 */ /* 0x000fe400078c08ff */
[----:B------:R-:W-:Y:S01]  /*840a0*/  ISETP.LT.AND P5, PT, R12, c[0x0][0x17c], !P0 ;  /* 0x00005f000c007a0c */ /* 0x000fe200047a1270 */
[----:B------:R-:W-:Y:S01]  /*840b0*/  IMAD R12, R27, 0x2, R3 ;  /* 0x000000021b0c7824 */ /* 0x000fe200078e0203 */
[----:B------:R-:W-:Y:S02]  /*840c0*/  LEA.HI.X.SX32 R5, R8, R2, 0x1, P6 ;  /* 0x0000000208057211 */ /* 0x000fe400030f0eff */
[----:B------:R-:W-:Y:S02]  /*840d0*/  LEA R8, P6, R3, R0, 0x1 ;  /* 0x0000000003087211 */ /* 0x000fe400078c08ff */
[----:B------:R-:W-:Y:S01]  /*840e0*/  ISETP.LT.AND P4, PT, R9, c[0x0][0x17c], !P0 ;  /* 0x00005f0009007a0c */ /* 0x000fe20004781270 */
[----:B------:R0:W-:Y:S01]  /*840f0*/  @P3 STG.E.U16 [R4.64], R11 ;  /* 0x0000000b04003986 */ /* 0x0001e2000c10150a */
[----:B------:R-:W-:Y:S01]  /*84100*/  LEA.HI.X.SX32 R9, R3, R2, 0x1, P6 ;  /* 0x0000000203097211 */ /* 0x000fe200030f0eff */
[----:B------:R-:W-:-:S04]  /*84110*/  IMAD R3, R27, 0x2, R12 ;  /* 0x000000021b037824 */ /* 0x000fc800078e020c */
[----:B------:R1:W-:Y:S01]  /*84120*/  @P1 STG.E.U16 [R8.64], R25 ;  /* 0x0000001908001986 */ /* 0x0003e2000c10150a */
[----:B0-----:R-:W-:-:S04]  /*84130*/  LEA R4, P6, R12, R0, 0x1 ;  /* 0x000000000c047211 */ /* 0x001fc800078c08ff */
[----:B------:R-:W-:Y:S01]  /*84140*/  LEA.HI.X.SX32 R5, R12, R2, 0x1, P6 ;  /* 0x000000020c057211 */ /* 0x000fe200030f0eff */
[----:B------:R-:W-:Y:S01]  /*84150*/  IMAD R12, R27, 0x2, R3 ;  /* 0x000000021b0c7824 */ /* 0x000fe200078e0203 */
[----:B-1----:R-:W-:-:S03]  /*84160*/  LEA R8, P6, R3, R0, 0x1 ;  /* 0x0000000003087211 */ /* 0x002fc600078c08ff */
[----:B-----5:R0:W-:Y:S01]  /*84170*/  @P2 STG.E.U16 [R4.64], R6 ;  /* 0x0000000604002986 */ /* 0x0201e2000c10150a */
[----:B------:R-:W-:Y:S01]  /*84180*/  LEA.HI.X.SX32 R9, R3, R2, 0x1, P6 ;  /* 0x0000000203097211 */ /* 0x000fe200030f0eff */
[----:B------:R-:W-:Y:S01]  /*84190*/  IMAD R3, R27, 0x2, R12 ;  /* 0x000000021b037824 */ /* 0x000fe200078e020c */
[----:B------:R-:W-:-:S03]  /*841a0*/  ISETP.LT.AND P3, PT, R22, c[0x0][0x17c], !P0 ;  /* 0x00005f0016007a0c */ /* 0x000fc60004761270 */
[----:B------:R1:W-:Y:S01]  /*841b0*/  @P4 STG.E.U16 [R8.64], R18 ;  /* 0x0000001208004986 */ /* 0x0003e2000c10150a */
[----:B0-----:R-:W-:-:S04]  /*841c0*/  LEA R4, P6, R12, R0, 0x1 ;  /* 0x000000000c047211 */ /* 0x001fc800078c08ff */
[----:B------:R-:W-:Y:S01]  /*841d0*/  LEA.HI.X.SX32 R5, R12, R2, 0x1, P6 ;  /* 0x000000020c057211 */ /* 0x000fe200030f0eff */
[----:B------:R-:W-:Y:S01]  /*841e0*/  IMAD R12, R27, 0x2, R3 ;  /* 0x000000021b0c7824 */ /* 0x000fe200078e0203 */
[----:B-1----:R-:W-:Y:S02]  /*841f0*/  LEA R8, P6, R3, R0, 0x1 ;  /* 0x0000000003087211 */ /* 0x002fe400078c08ff */
[----:B------:R-:W-:Y:S02]  /*84200*/  ISETP.LT.AND P1, PT, R29, c[0x0][0x17c], !P0 ;  /* 0x00005f001d007a0c */ /* 0x000fe40004721270 */
[----:B------:R-:W-:Y:S01]  /*84210*/  LEA.HI.X.SX32 R9, R3, R2, 0x1, P6 ;  /* 0x0000000203097211 */ /* 0x000fe200030f0eff */
[----:B------:R-:W5:Y:S01]  /*84220*/  LDL.LU R29, [R1+0x68] ;  /* 0x00006800011d7983 */ /* 0x000f620000300800 */
[----:B------:R-:W-:-:S03]  /*84230*/  IMAD R3, R27, 0x2, R12 ;  /* 0x000000021b037824 */ /* 0x000fc600078e020c */
[----:B--2---:R0:W-:Y:S01]  /*84240*/  @P5 STG.E.U16 [R4.64], R13 ;  /* 0x0000000d04005986 */ /* 0x0041e2000c10150a */
[----:B------:R-:W-:Y:S02]  /*84250*/  ISETP.LT.AND P5, PT, R23, c[0x0][0x17c], !P0 ;  /* 0x00005f0017007a0c */ /* 0x000fe400047a1270 */
[C---:B0-----:R-:W-:Y:S02]  /*84260*/  LEA R4, P6, R12.reuse, R0, 0x1 ;  /* 0x000000000c047211 */ /* 0x041fe400078c08ff */
[----:B---3--:R-:W-:Y:S02]  /*84270*/  ISETP.LT.AND P2, PT, R17, c[0x0][0x17c], !P0 ;  /* 0x00005f0011007a0c */ /* 0x008fe40004741270 */
[----:B------:R-:W2:Y:S01]  /*84280*/  LDL.LU R17, [R1+0x58] ;  /* 0x0000580001117983 */ /* 0x000ea20000300800 */
[----:B------:R-:W-:Y:S02]  /*84290*/  LEA.HI.X.SX32 R5, R12, R2, 0x1, P6 ;  /* 0x000000020c057211 */ /* 0x000fe400030f0eff */
[----:B----4-:R-:W-:Y:S01]  /*842a0*/  ISETP.LT.AND P4, PT, R16, c[0x0][0x17c], !P0 ;  /* 0x00005f0010007a0c */ /* 0x010fe20004781270 */
[----:B------:R-:W3:Y:S04]  /*842b0*/  LDL.LU R22, [R1+0x20] ;  /* 0x0000200001167983 */ /* 0x000ee80000300800 */
[----:B------:R-:W4:Y:S04]  /*842c0*/  LDL.LU R23, [R1+0x24] ;  /* 0x0000240001177983 */ /* 0x000f280000300800 */
[----:B------:R-:W3:Y:S04]  /*842d0*/  LDL.LU R16, [R1+0x30] ;  /* 0x0000300001107983 */ /* 0x000ee80000300800 */
[----:B------:R-:W3:Y:S04]  /*842e0*/  LDL.LU R12, [R1+0x14] ;  /* 0x00001400010c7983 */ /* 0x000ee80000300800 */
[----:B------:R-:W-:Y:S04]  /*842f0*/  @P3 STG.E.U16 [R8.64], R28 ;  /* 0x0000001c08003986 */ /* 0x000fe8000c10150a */
[----:B------:R0:W-:Y:S01]  /*84300*/  @P1 STG.E.U16 [R4.64], R20 ;  /* 0x0000001404001986 */ /* 0x0001e2000c10150a */
[----:B------:R-:W-:-:S03]  /*84310*/  ISETP.LT.AND P1, PT, R24, c[0x0][0x17c], !P0 ;  /* 0x00005f0018007a0c */ /* 0x000fc60004721270 */
[----:B------:R-:W4:Y:S04]  /*84320*/  LDL.LU R24, [R1+0x34] ;  /* 0x0000340001187983 */ /* 0x000f280000300800 */
[----:B0-----:R-:W4:Y:S01]  /*84330*/  LDL.LU R5, [R1+0x1c] ;  /* 0x00001c0001057983 */ /* 0x001f220000300800 */
[----:B------:R-:W-:-:S04]  /*84340*/  LEA R8, P6, R3, R0, 0x1 ;  /* 0x0000000003087211 */ /* 0x000fc800078c08ff */
[----:B------:R-:W-:-:S05]  /*84350*/  LEA.HI.X.SX32 R9, R3, R2, 0x1, P6 ;  /* 0x0000000203097211 */ /* 0x000fca00030f0eff */
[----:B------:R0:W-:Y:S01]  /*84360*/  @P2 STG.E.U16 [R8.64], R21 ;  /* 0x0000001508002986 */ /* 0x0001e2000c10150a */
[----:B-----5:R-:W-:Y:S02]  /*84370*/  PRMT R10, R29, 0x7632, R10 ;  /* 0x000076321d0a7816 */ /* 0x020fe4000000000a */
[----:B--2---:R-:W-:Y:S02]  /*84380*/  PRMT R6, R17, 0x7632, R6 ;  /* 0x0000763211067816 */ /* 0x004fe40000000006 */
[----:B------:R-:W2:Y:S01]  /*84390*/  LDL.LU R17, [R1+0x40] ;  /* 0x0000400001117983 */ /* 0x000ea20000300800 */
[----:B---3--:R-:W-:Y:S01]  /*843a0*/  ISETP.LT.AND P3, PT, R12, c[0x0][0x17c], !P0 ;  /* 0x00005f000c007a0c */ /* 0x008fe20004761270 */
[----:B------:R-:W-:-:S04]  /*843b0*/  IMAD R12, R27, 0x2, R3 ;  /* 0x000000021b0c7824 */ /* 0x000fc800078e0203 */
[----:B------:R-:W-:Y:S01]  /*843c0*/  IMAD R3, R27, 0x2, R12 ;  /* 0x000000021b037824 */ /* 0x000fe200078e020c */
[C---:B------:R-:W-:Y:S02]  /*843d0*/  LEA R4, P6, R12.reuse, R0, 0x1 ;  /* 0x000000000c047211 */ /* 0x040fe400078c08ff */
[----:B----4-:R-:W-:Y:S02]  /*843e0*/  ISETP.LT.AND P2, PT, R5, c[0x0][0x17c], !P0 ;  /* 0x00005f0005007a0c */ /* 0x010fe40004741270 */
[----:B------:R-:W-:Y:S02]  /*843f0*/  LEA.HI.X.SX32 R5, R12, R2, 0x1, P6 ;  /* 0x000000020c057211 */ /* 0x000fe400030f0eff */
[----:B0-----:R-:W-:-:S04]  /*84400*/  LEA R8, P6, R3, R0, 0x1 ;  /* 0x0000000003087211 */ /* 0x001fc800078c08ff */
[----:B------:R-:W-:Y:S01]  /*84410*/  LEA.HI.X.SX32 R9, R3, R2, 0x1, P6 ;  /* 0x0000000203097211 */ /* 0x000fe200030f0eff */
[----:B------:R-:W-:Y:S01]  /*84420*/  @P4 STG.E.U16 [R4.64], R10 ;  /* 0x0000000a04004986 */ /* 0x000fe2000c10150a */
[----:B------:R-:W-:-:S03]  /*84430*/  ISETP.LT.AND P4, PT, R22, c[0x0][0x17c], !P0 ;  /* 0x00005f0016007a0c */ /* 0x000fc60004781270 */
[----:B------:R0:W-:Y:S01]  /*84440*/  @P5 STG.E.U16 [R8.64], R6 ;  /* 0x0000000608005986 */ /* 0x0001e2000c10150a */
[----:B------:R-:W-:-:S03]  /*84450*/  ISETP.LT.AND P5, PT, R23, c[0x0][0x17c], !P0 ;  /* 0x00005f0017007a0c */ /* 0x000fc600047a1270 */
[----:B------:R-:W3:Y:S01]  /*84460*/  LDL.LU R22, [R1+0x44] ;  /* 0x0000440001167983 */ /* 0x000ee20000300800 */
[----:B0-----:R-:W-:-:S03]  /*84470*/  PRMT R6, R19, 0x7632, R6 ;  /* 0x0000763213067816 */ /* 0x001fc60000000006 */
[----:B------:R-:W4:Y:S04]  /*84480*/  LDL.LU R19, [R1+0x1d2c] ;  /* 0x001d2c0001137983 */ /* 0x000f280000300800 */
[----:B------:R-:W5:Y:S01]  /*84490*/  LDL.LU R23, [R1+0x50] ;  /* 0x0000500001177983 */ /* 0x000f620000300800 */
[----:B------:R-:W-:-:S04]  /*844a0*/  IMAD R12, R27, 0x2, R3 ;  /* 0x000000021b0c7824 */ /* 0x000fc800078e0203 */
[----:B------:R-:W-:Y:S01]  /*844b0*/  IMAD R3, R27, 0x2, R12 ;  /* 0x000000021b037824 */ /* 0x000fe200078e020c */
[----:B------:R-:W-:-:S04]  /*844c0*/  LEA R4, P6, R12, R0, 0x1 ;  /* 0x000000000c047211 */ /* 0x000fc800078c08ff */
[----:B------:R-:W-:Y:S01]  /*844d0*/  LEA.HI.X.SX32 R5, R12, R2, 0x1, P6 ;  /* 0x000000020c057211 */ /* 0x000fe200030f0eff */
[----:B------:R-:W-:Y:S01]  /*844e0*/  IMAD R12, R27, 0x2, R3 ;  /* 0x000000021b0c7824 */ /* 0x000fe200078e0203 */
[----:B------:R-:W-:-:S03]  /*844f0*/  LEA R8, P6, R3, R0, 0x1 ;  /* 0x0000000003087211 */ /* 0x000fc600078c08ff */
[----:B------:R0:W-:Y:S01]  /*84500*/  @P3 STG.E.U16 [R4.64], R6 ;  /* 0x0000000604003986 */ /* 0x0001e2000c10150a */
[----:B------:R-:W-:Y:S01]  /*84510*/  LEA.HI.X.SX32 R9, R3, R2, 0x1, P6 ;  /* 0x0000000203097211 */ /* 0x000fe200030f0eff */
[----:B------:R-:W-:Y:S01]  /*84520*/  IMAD R3, R27, 0x2, R12 ;  /* 0x000000021b037824 */ /* 0x000fe200078e020c */
[----:B------:R-:W-:Y:S02]  /*84530*/  PRMT R10, R10, 0x7632, R10 ;  /* 0x000076320a0a7816 */ /* 0x000fe4000000000a */
[C---:B0-----:R-:W-:Y:S02]  /*84540*/  LEA R4, P6, R12.reuse, R0, 0x1 ;  /* 0x000000000c047211 */ /* 0x041fe400078c08ff */
[----:B------:R-:W-:Y:S02]  /*84550*/  PRMT R6, R7, 0x7632, R6 ;  /* 0x0000763207067816 */ /* 0x000fe40000000006 */
[----:B------:R-:W-:Y:S01]  /*84560*/  LEA.HI.X.SX32 R5, R12, R2, 0x1, P6 ;  /* 0x000000020c057211 */ /* 0x000fe200030f0eff */
[----:B------:R0:W-:Y:S04]  /*84570*/  @P1 STG.E.U16 [R8.64], R10 ;  /* 0x0000000a08001986 */ /* 0x0001e8000c10150a */
[----:B------:R1:W-:Y:S01]  /*84580*/  @P2 STG.E.U16 [R4.64], R6 ;  /* 0x0000000604002986 */ /* 0x0003e2000c10150a */
[----:B------:R-:W-:-:S03]  /*84590*/  ISETP.LT.AND P3, PT, R16, c[0x0][0x17c], !P0 ;  /* 0x00005f0010007a0c */ /* 0x000fc60004761270 */
[----:B------:R-:W4:Y:S01]  /*845a0*/  LDL.LU R7, [R1+0x1d28] ;  /* 0x001d280001077983 */ /* 0x000f220000300800 */
[----:B0-----:R-:W-:-:S03]  /*845b0*/  LEA R8, P6, R3, R0, 0x1 ;  /* 0x0000000003087211 */ /* 0x001fc600078c08ff */
[----:B------:R-:W4:Y:S01]  /*845c0*/  LDL.LU R16, [R1+0x54] ;  /* 0x0000540001107983 */ /* 0x000f220000300800 */
[----:B-1----:R-:W-:Y:S01]  /*845d0*/  IMAD R5, R27, 0x2, R3 ;  /* 0x000000021b057824 */ /* 0x002fe200078e0203 */
[----:B------:R-:W-:Y:S02]  /*845e0*/  LEA.HI.X.SX32 R9, R3, R2, 0x1, P6 ;  /* 0x0000000203097211 */ /* 0x000fe400030f0eff */
[----:B------:R-:W-:Y:S02]  /*845f0*/  PRMT R6, R15, 0x7632, R6 ;  /* 0x000076320f067816 */ /* 0x000fe40000000006 */
[----:B------:R-:W-:Y:S01]  /*84600*/  LEA R4, P6, R5, R0, 0x1 ;  /* 0x0000000005047211 */ /* 0x000fe200078c08ff */
[----:B------:R-:W-:Y:S01]  /*84610*/  IMAD R3, R27, 0x2, R5 ;  /* 0x000000021b037824 */ /* 0x000fe200078e0205 */
[----:B------:R-:W-:Y:S01]  /*84620*/  ISETP.LT.AND P1, PT, R24, c[0x0][0x17c], !P0 ;  /* 0x00005f0018007a0c */ /* 0x000fe20004721270 */
[----:B------:R0:W-:Y:S01]  /*84630*/  @P4 STG.E.U16 [R8.64], R6 ;  /* 0x0000000608004986 */ /* 0x0001e2000c10150a */
[----:B------:R-:W-:-:S03]  /*84640*/  LEA.HI.X.SX32 R5, R5, R2, 0x1, P6 ;  /* 0x0000000205057211 */ /* 0x000fc600030f0eff */
[----:B------:R-:W4:Y:S04]  /*84650*/  LDL.LU R24, [R1+0x60] ;  /* 0x0000600001187983 */ /* 0x000f280000300800 */
[----:B------:R-:W4:Y:S01]  /*84660*/  LDL.LU R15, [R1+0x1d24] ;  /* 0x001d2400010f7983 */ /* 0x000f220000300800 */
[----:B0-----:R-:W-:-:S05]  /*84670*/  PRMT R6, R26, 0x7632, R6 ;  /* 0x000076321a067816 */ /* 0x001fca0000000006 */
[----:B------:R0:W-:Y:S01]  /*84680*/  @P5 STG.E.U16 [R4.64], R6 ;  /* 0x0000000604005986 */ /* 0x0001e2000c10150a */
[----:B--2---:R-:W-:-:S03]  /*84690*/  ISETP.LT.AND P2, PT, R17, c[0x0][0x17c], !P0 ;  /* 0x00005f0011007a0c */ /* 0x004fc60004741270 */
[----:B------:R-:W2:Y:S04]  /*846a0*/  LDL.LU R17, [R1+0x64] ;  /* 0x0000640001117983 */ /* 0x000ea80000300800 */
[----:B------:R-:W2:Y:S01]  /*846b0*/  LDL.LU R26, [R1+0x70] ;  /* 0x00007000011a7983 */ /* 0x000ea20000300800 */
[----:B-----5:R-:W-:-:S03]  /*846c0*/  ISETP.LT.AND P5, PT, R23, c[0x0][0x17c], !P0 ;  /* 0x00005f0017007a0c */ /* 0x020fc600047a1270 */
[----:B------:R-:W5:Y:S01]  /*846d0*/  LDL.LU R23, [R1+0x74] ;  /* 0x0000740001177983 */ /* 0x000f620000300800 */
[----:B------:R-:W-:Y:S01]  /*846e0*/  LEA R8, P6, R3, R0, 0x1 ;  /* 0x0000000003087211 */ /* 0x000fe200078c08ff */
[----:B------:R-:W-:Y:S01]  /*846f0*/  IMAD R10, R27, 0x2, R3 ;  /* 0x000000021b0a7824 */ /* 0x000fe200078e0203 */
[----:B------:R-:W-:Y:S02]  /*84700*/  PRMT R14, R14, 0x7632, R14 ;  /* 0x000076320e0e7816 */ /* 0x000fe4000000000e */
[----:B------:R-:W-:Y:S01]  /*84710*/  LEA.HI.X.SX32 R9, R3, R2, 0x1, P6 ;  /* 0x0000000203097211 */ /* 0x000fe200030f0eff */
[----:B------:R-:W-:Y:S01]  /*84720*/  IMAD R3, R27, 0x2, R10 ;  /* 0x000000021b037824 */ /* 0x000fe200078e020a */
[C---:B0-----:R-:W-:Y:S02]  /*84730*/  LEA R4, P6, R10.reuse, R0, 0x1 ;  /* 0x000000000a047211 */ /* 0x041fe400078c08ff */
[----:B------:R-:W-:Y:S01]  /*84740*/  PRMT R6, R11, 0x7632, R6 ;  /* 0x000076320b067816 */ /* 0x000fe20000000006 */
[----:B------:R0:W-:Y:S01]  /*84750*/  @P3 STG.E.U16 [R8.64], R14 ;  /* 0x0000000e08003986 */ /* 0x0001e2000c10150a */
[----:B------:R-:W-:Y:S01]  /*84760*/  LEA.HI.X.SX32 R5, R10, R2, 0x1, P6 ;  /* 0x000000020a057211 */ /* 0x000fe200030f0eff */
[----:B------:R-:W-:Y:S01]  /*84770*/  IMAD R10, R27, 0x2, R3 ;  /* 0x000000021b0a7824 */ /* 0x000fe200078e0203 */
[----:B---3--:R-:W-:Y:S01]  /*84780*/  ISETP.LT.AND P4, PT, R22, c[0x0][0x17c], !P0 ;  /* 0x00005f0016007a0c */ /* 0x008fe20004781270 */
[----:B------:R-:W3:Y:S01]  /*84790*/  LDL.LU R11, [R1+0x1d20] ;  /* 0x001d2000010b7983 */ /* 0x000ee20000300800 */
[----:B------:R-:W-:-:S03]  /*847a0*/  PRMT R12, R25, 0x7632, R12 ;  /* 0x00007632190c7816 */ /* 0x000fc6000000000c */
[----:B------:R1:W-:Y:S01]  /*847b0*/  @P1 STG.E.U16 [R4.64], R6 ;  /* 0x0000000604001986 */ /* 0x0003e2000c10150a */
[----:B0-----:R-:W-:-:S04]  /*847c0*/  LEA R8, P6, R3, R0, 0x1 ;  /* 0x0000000003087211 */ /* 0x001fc800078c08ff */
[----:B------:R-:W-:Y:S01]  /*847d0*/  LEA.HI.X.SX32 R9, R3, R2, 0x1, P6 ;  /* 0x0000000203097211 */ /* 0x000fe200030f0eff */
[----:B------:R-:W-:Y:S01]  /*847e0*/  IMAD R3, R27, 0x2, R10 ;  /* 0x000000021b037824 */ /* 0x000fe200078e020a */
[----:B-1----:R-:W-:-:S03]  /*847f0*/  LEA R4, P6, R10, R0, 0x1 ;  /* 0x000000000a047211 */ /* 0x002fc600078c08ff */
[----:B------:R0:W-:Y:S01]  /*84800*/  @P2 STG.E.U16 [R8.64], R12 ;  /* 0x0000000c08002986 */ /* 0x0001e2000c10150a */
[----:B------:R-:W-:Y:S02]  /*84810*/  LEA.HI.X.SX32 R5, R10, R2, 0x1, P6 ;  /* 0x000000020a057211 */ /* 0x000fe400030f0eff */
[----:B------:R-:W-:Y:S02]  /*84820*/  PRMT R6, R6, 0x7632, R6 ;  /* 0x0000763206067816 */ /* 0x000fe40000000006 */
[----:B------:R-:W-:Y:S02]  /*84830*/  PRMT R18, R18, 0x7632, R18 ;  /* 0x0000763212127816 */ /* 0x000fe40000000012 */
[C---:B0-----:R-:W-:Y:S01]  /*84840*/  LEA R8, P6, R3.reuse, R0, 0x1 ;  /* 0x0000000003087211 */ /* 0x041fe200078c08ff */
[----:B------:R-:W-:Y:S03]  /*84850*/  @P4 STG.E.U16 [R4.64], R6 ;  /* 0x0000000604004986 */ /* 0x000fe6000c10150a */
[----:B------:R-:W-:-:S05]  /*84860*/  LEA.HI.X.SX32 R9, R3, R2, 0x1, P6 ;  /* 0x0000000203097211 */ /* 0x000fca00030f0eff */
[----:B------:R0:W-:Y:S01]  /*84870*/  @P5 STG.E.U16 [R8.64], R18 ;  /* 0x0000001208005986 */ /* 0x0001e2000c10150a */
[----:B----4-:R-:W-:-:S03]  /*84880*/  ISETP.LT.AND P1, PT, R24, c[0x0][0x17c], !P0 ;  /* 0x00005f0018007a0c */ /* 0x010fc60004721270 */
[----:B------:R-:W4:Y:S04]  /*84890*/  LDL.LU R24, [R1+0x80] ;  /* 0x0000800001187983 */ /* 0x000f280000300800 */
[----:B------:R-:W3:Y:S01]  /*848a0*/  LDL.LU R25, [R1+0x84] ;  /* 0x0000840001197983 */ /* 0x000ee20000300800 */
[----:B--2---:R-:W-:-:S03]  /*848b0*/  ISETP.LT.AND P4, PT, R26, c[0x0][0x17c], !P0 ;  /* 0x00005f001a007a0c */ /* 0x004fc60004781270 */
[----:B------:R-:W2:Y:S01]  /*848c0*/  LDL.LU R26, [R1+0x90] ;  /* 0x00009000011a7983 */ /* 0x000ea20000300800 */
[----:B-----5:R-:W-:-:S03]  /*848d0*/  ISETP.LT.AND P5, PT, R23, c[0x0][0x17c], !P0 ;  /* 0x00005f0017007a0c */ /* 0x020fc600047a1270 */
[----:B------:R-:W5:Y:S04]  /*848e0*/  LDL.LU R23, [R1+0x94] ;  /* 0x0000940001177983 */ /* 0x000f680000300800 */
[----:B0-----:R-:W5:Y:S01]  /*848f0*/  LDL.LU R18, [R1+0x6c] ;  /* 0x00006c0001127983 */ /* 0x001f620000300800 */
[----:B------:R-:W-:Y:S01]  /*84900*/  IMAD R5, R27, 0x2, R3 ;  /* 0x000000021b057824 */ /* 0x000fe200078e0203 */
[----:B------:R-:W-:-:S03]  /*84910*/  ISETP.LT.AND P3, PT, R16, c[0x0][0x17c], !P0 ;  /* 0x00005f0010007a0c */ /* 0x000fc60004761270 */
[----:B------:R-:W-:Y:S01]  /*84920*/  IMAD R3, R27, 0x2, R5 ;  /* 0x000000021b037824 */ /* 0x000fe200078e0205 */
[----:B------:R-:W-:Y:S02]  /*84930*/  LEA R4, P6, R5, R0, 0x1 ;  /* 0x0000000005047211 */ /* 0x000fe400078c08ff */
[----:B------:R-:W-:Y:S02]  /*84940*/  PRMT R12, R13, 0x7632, R12 ;  /* 0x000076320d0c7816 */ /* 0x000fe4000000000c */
[----:B------:R-:W-:Y:S01]  /*84950*/  LEA.HI.X.SX32 R5, R5, R2, 0x1, P6 ;  /* 0x0000000205057211 */ /* 0x000fe200030f0eff */
[----:B------:R-:W-:Y:S01]  /*84960*/  IMAD R6, R27, 0x2, R3 ;  /* 0x000000021b067824 */ /* 0x000fe200078e0203 */
[----:B------:R-:W-:Y:S02]  /*84970*/  LEA R8, P6, R3, R0, 0x1 ;  /* 0x0000000003087211 */ /* 0x000fe400078c08ff */
[----:B------:R-:W-:Y:S01]  /*84980*/  ISETP.LT.AND P2, PT, R17, c[0x0][0x17c], !P0 ;  /* 0x00005f0011007a0c */ /* 0x000fe20004741270 */
[----:B------:R0:W-:Y:S01]  /*84990*/  @P3 STG.E.U16 [R4.64], R12 ;  /* 0x0000000c04003986 */ /* 0x0001e2000c10150a */
[----:B------:R-:W-:-:S02]  /*849a0*/  PRMT R10, R28, 0x7632, R10 ;  /* 0x000076321c0a7816 */ /* 0x000fc4000000000a */
[----:B------:R-:W-:Y:S01]  /*849b0*/  LEA.HI.X.SX32 R9, R3, R2, 0x1, P6 ;  /* 0x0000000203097211 */ /* 0x000fe200030f0eff */
[----:B------:R-:W-:Y:S01]  /*849c0*/  IMAD R3, R27, 0x2, R6 ;  /* 0x000000021b037824 */ /* 0x000fe200078e0206 */
[----:B------:R-:W5:Y:S04]  /*849d0*/  LDL.LU R28, [R1+0x5c] ;  /* 0x00005c00011c7983 */ /* 0x000f680000300800 */
[----:B------:R1:W-:Y:S01]  /*849e0*/  @P1 STG.E.U16 [R8.64], R10 ;  /* 0x0000000a08001986 */ /* 0x0003e2000c10150a */
[----:B0-----:R-:W-:-:S04]  /*849f0*/  LEA R4, P6, R6, R0, 0x1 ;  /* 0x0000000006047211 */ /* 0x001fc800078c08ff */
[----:B------:R-:W-:Y:S01]  /*84a00*/  LEA.HI.X.SX32 R5, R6, R2, 0x1, P6 ;  /* 0x0000000206057211 */ /* 0x000fe200030f0eff */
[----:B------:R-:W-:Y:S01]  /*84a10*/  IMAD R6, R27, 0x2, R3 ;  /* 0x000000021b067824 */ /* 0x000fe200078e0203 */
[----:B-1----:R-:W-:Y:S02]  /*84a20*/  PRMT R9, R20, 0x7632, R9 ;  /* 0x0000763214097816 */ /* 0x002fe40000000009 */
[----:B------:R-:W-:-:S03]  /*84a30*/  LEA R8, P6, R3, R0, 0x1 ;  /* 0x0000000003087211 */ /* 0x000fc600078c08ff */
[----:B------:R0:W-:Y:S01]  /*84a40*/  @P2 STG.E.U16 [R4.64], R9 ;  /* 0x0000000904002986 */ /* 0x0001e2000c10150a */
[----:B------:R-:W-:Y:S02]  /*84a50*/  PRMT R10, R21, 0x7632, R10 ;  /* 0x00007632150a7816 */ /* 0x000fe4000000000a */
[----:B0-----:R-:W-:Y:S02]  /*84a60*/  LEA.HI.X.SX32 R9, R3, R2, 0x1, P6 ;  /* 0x0000000203097211 */ /* 0x001fe400030f0eff */
[----:B------:R-:W-:Y:S02]  /*84a70*/  LEA R4, P6, R6, R0, 0x1 ;  /* 0x0000000006047211 */ /* 0x000fe400078c08ff */
[----:B----4-:R-:W-:Y:S02]  /*84a80*/  ISETP.LT.AND P3, PT, R24, c[0x0][0x17c], !P0 ;  /* 0x00005f0018007a0c */ /* 0x010fe40004761270 */
[----:B------:R-:W4:Y:S01]  /*84a90*/  LDL.LU R24, [R1+0xa4] ;  /* 0x0000a40001187983 */ /* 0x000f220000300800 */
[----:B---3--:R-:W-:-:S02]  /*84aa0*/  ISETP.LT.AND P1, PT, R25, c[0x0][0x17c], !P0 ;  /* 0x00005f0019007a0c */ /* 0x008fc40004721270 */
[----:B------:R-:W-:Y:S01]  /*84ab0*/  LEA.HI.X.SX32 R5, R6, R2, 0x1, P6 ;  /* 0x0000000206057211 */ /* 0x000fe200030f0eff */
[----:B------:R-:W3:Y:S04]  /*84ac0*/  LDL.LU R13, [R1+0x2c] ;  /* 0x00002c00010d7983 */ /* 0x000ee80000300800 */
[----:B------:R-:W4:Y:S04]  /*84ad0*/  LDL.LU R25, [R1+0xa8] ;  /* 0x0000a80001197983 */ /* 0x000f280000300800 */
[----:B------:R-:W4:Y:S04]  /*84ae0*/  LDL.LU R20, [R1+0xac] ;  /* 0x0000ac0001147983 */ /* 0x000f280000300800 */
[----:B------:R0:W-:Y:S01]  /*84af0*/  @P4 STG.E.U16 [R8.64], R10 ;  /* 0x0000000a08004986 */ /* 0x0001e2000c10150a */
[----:B--2---:R-:W-:-:S03]  /*84b00*/  ISETP.LT.AND P2, PT, R26, c[0x0][0x17c], !P0 ;  /* 0x00005f001a007a0c */ /* 0x004fc60004741270 */
[----:B------:R-:W2:Y:S04]  /*84b10*/  LDL.LU R26, [R1+0x9c] ;  /* 0x00009c00011a7983 */ /* 0x000ea80000300800 */
[----:B------:R-:W2:Y:S04]  /*84b20*/  LDL.LU R21, [R1+0xb4] ;  /* 0x0000b40001157983 */ /* 0x000ea80000300800 */
[----:B------:R-:W2:Y:S04]  /*84b30*/  LDL.LU R29, [R1+0x4c] ;  /* 0x00004c00011d7983 */ /* 0x000ea80000300800 */
[----:B------:R-:W2:Y:S04]  /*84b40*/  LDL.LU R16, [R1+0xc] ;  /* 0x00000c0001107983 */ /* 0x000ea80000300800 */
[----:B-----5:R1:W-:Y:S01]  /*84b50*/  @P5 STG.E.U16 [R4.64], R18 ;  /* 0x0000001204005986 */ /* 0x0203e2000c10150a */
[----:B------:R-:W-:-:S03]  /*84b60*/  ISETP.LT.AND P5, PT, R11, c[0x0][0x17c], !P0 ;  /* 0x00005f000b007a0c */ /* 0x000fc600047a1270 */
[----:B------:R-:W5:Y:S01]  /*84b70*/  LDL.LU R11, [R1+0x1d1c] ;  /* 0x001d1c00010b7983 */ /* 0x000f620000300800 */
[----:B------:R-:W-:-:S04]  /*84b80*/  IMAD R3, R27, 0x2, R6 ;  /* 0x000000021b037824 */ /* 0x000fc800078e0206 */
[----:B------:R-:W-:Y:S01]  /*84b90*/  IMAD R6, R27, 0x2, R3 ;  /* 0x000000021b067824 */ /* 0x000fe200078e0203 */
[----:B0-----:R-:W-:-:S04]  /*84ba0*/  LEA R8, P6, R3, R0, 0x1 ;  /* 0x0000000003087211 */ /* 0x001fc800078c08ff */
[----:B------:R-:W-:Y:S01]  /*84bb0*/  LEA.HI.X.SX32 R9, R3, R2, 0x1, P6 ;  /* 0x0000000203097211 */ /* 0x000fe200030f0eff */
[----:B------:R-:W-:Y:S01]  /*84bc0*/  IMAD R3, R27, 0x2, R6 ;  /* 0x000000021b037824 */ /* 0x000fe200078e0206 */
[----:B-1----:R-:W-:-:S04]  /*84bd0*/  LEA R4, P6, R6, R0, 0x1 ;  /* 0x0000000006047211 */ /* 0x002fc800078c08ff */
[----:B------:R-:W-:Y:S01]  /*84be0*/  LEA.HI.X.SX32 R5, R6, R2, 0x1, P6 ;  /* 0x0000000206057211 */ /* 0x000fe200030f0eff */
[----:B------:R0:W-:Y:S01]  /*84bf0*/  @P3 STG.E.U16 [R8.64], R28 ;  /* 0x0000001c08003986 */ /* 0x0001e2000c10150a */
[----:B------:R-:W-:Y:S01]  /*84c00*/  IMAD R6, R27, 0x2, R3 ;  /* 0x000000021b067824 */ /* 0x000fe200078e0203 */
[----:B------:R-:W-:Y:S02]  /*84c10*/  ISETP.LT.AND P4, PT, R23, c[0x0][0x17c], !P0 ;  /* 0x00005f0017007a0c */ /* 0x000fe40004781270 */
[----:B------:R-:W2:Y:S01]  /*84c20*/  LDL.LU R23, [R1+0xbc] ;  /* 0x0000bc0001177983 */ /* 0x000ea20000300800 */
[----:B0-----:R-:W-:-:S04]  /*84c30*/  LEA R8, P6, R3, R0, 0x1 ;  /* 0x0000000003087211 */ /* 0x001fc800078c08ff */
[----:B------:R-:W-:Y:S01]  /*84c40*/  LEA.HI.X.SX32 R9, R3, R2, 0x1, P6 ;  /* 0x0000000203097211 */ /* 0x000fe200030f0eff */
[----:B------:R-:W-:Y:S01]  /*84c50*/  IMAD R3, R27, 0x2, R6 ;  /* 0x000000021b037824 */ /* 0x000fe200078e0206 */
[----:B---3--:R0:W-:Y:S02]  /*84c60*/  @P1 STG.E.U16 [R4.64], R13 ;  /* 0x0000000d04001986 */ /* 0x0081e4000c10150a */
[----:B0-----:R-:W-:-:S04]  /*84c70*/  LEA R4, P6, R6, R0, 0x1 ;  /* 0x0000000006047211 */ /* 0x001fc800078c08ff */
[----:B------:R-:W-:Y:S02]  /*84c80*/  LEA.HI.X.SX32 R5, R6, R2, 0x1, P6 ;  /* 0x0000000206057211 */ /* 0x000fe400030f0eff */
[----:B----4-:R-:W-:Y:S02]  /*84c90*/  ISETP.LT.AND P3, PT, R24, c[0x0][0x17c], !P0 ;  /* 0x00005f0018007a0c */ /* 0x010fe40004761270 */
[----:B------:R-:W3:Y:S01]  /*84ca0*/  LDL.LU R24, [R1+0xc0] ;  /* 0x0000c00001187983 */ /* 0x000ee20000300800 */
[----:B------:R-:W-:-:S03]  /*84cb0*/  ISETP.LT.AND P1, PT, R25, c[0x0][0x17c], !P0 ;  /* 0x00005f0019007a0c */ /* 0x000fc60004721270 */
[----:B------:R-:W4:Y:S04]  /*84cc0*/  LDL.LU R25, [R1+0x8c] ;  /* 0x00008c0001197983 */ /* 0x000f280000300800 */
[----:B-----5:R0:W-:Y:S01]  /*84cd0*/  @P2 STG.E.U16 [R8.64], R11 ;  /* 0x0000000b08002986 */ /* 0x0201e2000c10150a */
[----:B------:R-:W-:-:S03]  /*84ce0*/  ISETP.LT.AND P2, PT, R20, c[0x0][0x17c], !P0 ;  /* 0x00005f0014007a0c */ /* 0x000fc60004741270 */
[----:B--2---:R1:W-:Y:S04]  /*84cf0*/  @P4 STG.E.U16 [R4.64], R26 ;  /* 0x0000001a04004986 */ /* 0x0043e8000c10150a */
[----:B------:R-:W2:Y:S01]  /*84d00*/  LDL.LU R20, [R1+0x3c] ;  /* 0x00003c0001147983 */ /* 0x000ea20000300800 */
[----:B0-----:R-:W-:-:S04]  /*84d10*/  LEA R8, P6, R3, R0, 0x1 ;  /* 0x0000000003087211 */ /* 0x001fc800078c08ff */
[----:B------:R-:W-:-:S05]  /*84d20*/  LEA.HI.X.SX32 R9, R3, R2, 0x1, P6 ;  /* 0x0000000203097211 */ /* 0x000fca00030f0eff */
[----:B------:R0:W-:Y:S01]  /*84d30*/  @P5 STG.E.U16 [R8.64], R29 ;  /* 0x0000001d08005986 */ /* 0x0001e2000c10150a */
[----:B------:R-:W-:-:S03]  /*84d40*/  ISETP.LT.AND P5, PT, R15, c[0x0][0x17c], !P0 ;  /* 0x00005f000f007a0c */ /* 0x000fc600047a1270 */
[----:B------:R-:W5:Y:S01]  /*84d50*/  LDL.LU R15, [R1+0x1d18] ;  /* 0x001d1800010f7983 */ /* 0x000f620000300800 */
[----:B------:R-:W-:Y:S01]  /*84d60*/  IMAD R6, R27, 0x2, R3 ;  /* 0x000000021b067824 */ /* 0x000fe200078e0203 */
[----:B------:R-:W-:Y:S02]  /*84d70*/  ISETP.LT.AND P4, PT, R21, c[0x0][0x17c], !P0 ;  /* 0x00005f0015007a0c */ /* 0x000fe40004781270 */
[----:B------:R-:W2:Y:S01]  /*84d80*/  LDL.LU R22, [R1+0xd4] ;  /* 0x0000d40001167983 */ /* 0x000ea20000300800 */
[----:B------:R-:W-:Y:S01]  /*84d90*/  IMAD R3, R27, 0x2, R6 ;  /* 0x000000021b037824 */ /* 0x000fe200078e0206 */
[----:B-1----:R-:W-:-:S04]  /*84da0*/  LEA R4, P6, R6, R0, 0x1 ;  /* 0x0000000006047211 */ /* 0x002fc800078c08ff */
[----:B------:R-:W-:Y:S01]  /*84db0*/  LEA.HI.X.SX32 R5, R6, R2, 0x1, P6 ;  /* 0x0000000206057211 */ /* 0x000fe200030f0eff */
[----:B------:R-:W-:Y:S01]  /*84dc0*/  IMAD R6, R27, 0x2, R3 ;  /* 0x000000021b067824 */ /* 0x000fe200078e0203 */
[----:B0-----:R-:W-:-:S03]  /*84dd0*/  LEA R8, P6, R3, R0, 0x1 ;  /* 0x0000000003087211 */ /* 0x001fc600078c08ff */
[----:B------:R0:W-:Y:S01]  /*84de0*/  @P3 STG.E.U16 [R4.64], R16 ;  /* 0x0000001004003986 */ /* 0x0001e2000c10150a */
[----:B------:R-:W-:Y:S01]  /*84df0*/  LEA.HI.X.SX32 R9, R3, R2, 0x1, P6 ;  /* 0x0000000203097211 */ /* 0x000fe200030f0eff */
[----:B------:R-:W-:Y:S01]  /*84e00*/  IMAD R3, R27, 0x2, R6 ;  /* 0x000000021b037824 */ /* 0x000fe200078e0206 */
[----:B0-----:R-:W-:-:S04]  /*84e10*/  LEA R4, P6, R6, R0, 0x1 ;  /* 0x0000000006047211 */ /* 0x001fc800078c08ff */
[----:B------:R-:W-:Y:S01]  /*84e20*/  LEA.HI.X.SX32 R5, R6, R2, 0x1, P6 ;  /* 0x0000000206057211 */ /* 0x000fe200030f0eff */
[----:B------:R-:W-:Y:S01]  /*84e30*/  IMAD R6, R27, 0x2, R3 ;  /* 0x000000021b067824 */ /* 0x000fe200078e0203 */
[----:B------:R-:W-:Y:S02]  /*84e40*/  ISETP.LT.AND P3, PT, R23, c[0x0][0x17c], !P0 ;  /* 0x00005f0017007a0c */ /* 0x000fe40004761270 */
[----:B------:R-:W2:Y:S04]  /*84e50*/  LDL.LU R23, [R1+0x7c] ;  /* 0x00007c0001177983 */ /* 0x000ea80000300800 */
[----:B------:R-:W2:Y:S04]  /*84e60*/  LDL.LU R17, [R1+0x1ac] ;  /* 0x0001ac0001117983 */ /* 0x000ea80000300800 */
[----:B------:R-:W2:Y:S04]  /*84e70*/  LDL.LU R12, [R1+0xd8] ;  /* 0x0000d800010c7983 */ /* 0x000ea80000300800 */
[----:B-----5:R0:W-:Y:S04]  /*84e80*/  @P1 STG.E.U16 [R8.64], R15 ;  /* 0x0000000f08001986 */ /* 0x0201e8000c10150a */
[----:B----4-:R1:W-:Y:S01]  /*84e90*/  @P2 STG.E.U16 [R4.64], R25 ;  /* 0x0000001904002986 */ /* 0x0103e2000c10150a */
[----:B0-----:R-:W-:-:S04]  /*84ea0*/  LEA R8, P6, R3, R0, 0x1 ;  /* 0x0000000003087211 */ /* 0x001fc800078c08ff */
[----:B------:R-:W-:Y:S01]  /*84eb0*/  LEA.HI.X.SX32 R9, R3, R2, 0x1, P6 ;  /* 0x0000000203097211 */ /* 0x000fe200030f0eff */
[----:B------:R-:W-:Y:S01]  /*84ec0*/  IMAD R3, R27, 0x2, R6 ;  /* 0x000000021b037824 */ /* 0x000fe200078e0206 */
[----:B-1----:R-:W-:Y:S02]  /*84ed0*/  LEA R4, P6, R6, R0, 0x1 ;  /* 0x0000000006047211 */ /* 0x002fe400078c08ff */
[----:B---3--:R-:W-:Y:S01]  /*84ee0*/  ISETP.LT.AND P1, PT, R24, c[0x0][0x17c], !P0 ;  /* 0x00005f0018007a0c */ /* 0x008fe20004721270 */
[----:B--2---:R0:W-:Y:S01]  /*84ef0*/  @P4 STG.E.U16 [R8.64], R20 ;  /* 0x0000001408004986 */ /* 0x0041e2000c10150a */
[----:B------:R-:W-:Y:S02]  /*84f00*/  LEA.HI.X.SX32 R5, R6, R2, 0x1, P6 ;  /* 0x0000000206057211 */ /* 0x000fe400030f0eff */
[----:B------:R-:W-:Y:S01]  /*84f10*/  ISETP.LT.AND P2, PT, R7, c[0x0][0x17c], !P0 ;  /* 0x00005f0007007a0c */ /* 0x000fe20004741270 */
[----:B------:R-:W2:Y:S01]  /*84f20*/  LDL.LU R24, [R1+0x1bc] ;  /* 0x0001bc0001187983 */ /* 0x000ea20000300800 */
[----:B------:R-:W-:-:S03]  /*84f30*/  ISETP.LT.AND P4, PT, R19, c[0x0][0x17c], !P0 ;  /* 0x00005f0013007a0c */ /* 0x000fc60004781270 */
[----:B------:R-:W3:Y:S01]  /*84f40*/  LDL.LU R7, [R1+0x1d14] ;  /* 0x001d140001077983 */ /* 0x000ee20000300800 */
[----:B0-----:R-:W-:-:S03]  /*84f50*/  LEA R8, P6, R3, R0, 0x1 ;  /* 0x0000000003087211 */ /* 0x001fc600078c08ff */
[----:B------:R-:W4:Y:S01]  /*84f60*/  LDL.LU R21, [R1+0x1cc] ;  /* 0x0001cc0001157983 */ /* 0x000f220000300800 */
[----:B------:R-:W-:Y:S01]  /*84f70*/  IMAD R6, R27, 0x2, R3 ;  /* 0x000000021b067824 */ /* 0x000fe200078e0203 */
[----:B------:R-:W-:Y:S02]  /*84f80*/  LEA.HI.X.SX32 R9, R3, R2, 0x1, P6 ;  /* 0x0000000203097211 */ /* 0x000fe400030f0eff */
[----:B------:R-:W5:Y:S04]  /*84f90*/  LDL.LU R19, [R1+0x1d10] ;  /* 0x001d100001137983 */ /* 0x000f680000300800 */
[----:B------:R-:W2:Y:S04]  /*84fa0*/  LDL.LU R14, [R1+0xe0] ;  /* 0x0000e000010e7983 */ /* 0x000ea80000300800 */
[----:B------:R-:W2:Y:S04]  /*84fb0*/  LDL.LU R3, [R1+0xcc] ;  /* 0x0000cc0001037983 */ /* 0x000ea80000300800 */
[----:B---3--:R0:W-:Y:S02]  /*84fc0*/  @P5 STG.E.U16 [R4.64], R7 ;  /* 0x0000000704005986 */ /* 0x0081e4000c10150a */
[----:B0-----:R-:W-:-:S04]  /*84fd0*/  LEA R4, P6, R6, R0, 0x1 ;  /* 0x0000000006047211 */ /* 0x001fc800078c08ff */
[----:B------:R-:W-:Y:S02]  /*84fe0*/  LEA.HI.X.SX32 R5, R6, R2, 0x1, P6 ;  /* 0x0000000206057211 */ /* 0x000fe400030f0eff */
[----:B--2---:R-:W-:Y:S01]  /*84ff0*/  ISETP.LT.AND P5, PT, R3, c[0x0][0x17c], !P0 ;  /* 0x00005f0003007a0c */ /* 0x004fe200047a1270 */
[----:B------:R-:W-:Y:S02]  /*85000*/  IMAD R3, R27, 0x2, R6 ;  /* 0x000000021b037824 */ /* 0x000fe400078e0206 */
[----:B------:R-:W2:Y:S04]  /*85010*/  LDL.LU R6, [R1+0xd0] ;  /* 0x0000d00001067983 */ /* 0x000ea80000300800 */
[----:B-----5:R0:W-:Y:S04]  /*85020*/  @P3 STG.E.U16 [R8.64], R19 ;  /* 0x0000001308003986 */ /* 0x0201e8000c10150a */
[----:B------:R1:W-:Y:S01]  /*85030*/  @P1 STG.E.U16 [R4.64], R23 ;  /* 0x0000001704001986 */ /* 0x0003e2000c10150a */
[----:B0-----:R-:W-:-:S04]  /*85040*/  LEA R8, P6, R3, R0, 0x1 ;  /* 0x0000000003087211 */ /* 0x001fc800078c08ff */
[----:B------:R-:W-:Y:S02]  /*85050*/  LEA.HI.X.SX32 R9, R3, R2, 0x1, P6 ;  /* 0x0000000203097211 */ /* 0x000fe400030f0eff */
[----:B------:R-:W-:Y:S02]  /*85060*/  ISETP.LT.AND P1, PT, R22, c[0x0][0x17c], !P0 ;  /* 0x00005f0016007a0c */ /* 0x000fe40004721270 */
[----:B------:R-:W3:Y:S04]  /*85070*/  LDL.LU R22, [R1+0xe8] ;  /* 0x0000e80001167983 */ /* 0x000ee80000300800 */
[----:B------:R0:W-:Y:S01]  /*85080*/  @P2 STG.E.U16 [R8.64], R17 ;  /* 0x0000001108002986 */ /* 0x0001e2000c10150a */
[----:B------:R-:W-:-:S03]  /*85090*/  ISETP.LT.AND P2, PT, R12, c[0x0][0x17c], !P0 ;  /* 0x00005f000c007a0c */ /* 0x000fc60004741270 */
[----:B------:R-:W5:Y:S01]  /*850a0*/  LDL.LU R12, [R1+0xec] ;  /* 0x0000ec00010c7983 */ /* 0x000f620000300800 */
[----:B------:R-:W-:Y:S02]  /*850b0*/  PRMT R7, R18, 0x7632, R7 ;  /* 0x0000763212077816 */ /* 0x000fe40000000007 */
[----:B--2---:R-:W-:Y:S01]  /*850c0*/  ISETP.LT.AND P3, PT, R6, c[0x0][0x17c], !P0 ;  /* 0x00005f0006007a0c */ /* 0x004fe20004761270 */
[----:B------:R-:W-:-:S04]  /*850d0*/  IMAD R6, R27, 0x2, R3 ;  /* 0x000000021b067824 */ /* 0x000fc800078e0203 */
[----:B------:R-:W-:Y:S01]  /*850e0*/  IMAD R3, R27, 0x2, R6 ;  /* 0x000000021b037824 */ /* 0x000fe200078e0206 */
[----:B-1----:R-:W-:-:S04]  /*850f0*/  LEA R4, P6, R6, R0, 0x1 ;  /* 0x0000000006047211 */ /* 0x002fc800078c08ff */
[----:B------:R-:W-:Y:S02]  /*85100*/  LEA.HI.X.SX32 R5, R6, R2, 0x1, P6 ;  /* 0x0000000206057211 */ /* 0x000fe400030f0eff */
[----:B0-----:R-:W-:-:S03]  /*85110*/  LEA R8, P6, R3, R0, 0x1 ;  /* 0x0000000003087211 */ /* 0x001fc600078c08ff */
[----:B------:R0:W-:Y:S01]  /*85120*/  @P4 STG.E.U16 [R4.64], R24 ;  /* 0x0000001804004986 */ /* 0x0001e2000c10150a */
[----:B------:R-:W-:-:S05]  /*85130*/  LEA.HI.X.SX32 R9, R3, R2, 0x1, P6 ;  /* 0x0000000203097211 */ /* 0x000fca00030f0eff */
[----:B----4-:R1:W-:Y:S01]  /*85140*/  @P5 STG.E.U16 [R8.64], R21 ;  /* 0x0000001508005986 */ /* 0x0103e2000c10150a */
[----:B------:R-:W-:-:S03]  /*85150*/  ISETP.LT.AND P5, PT, R14, c[0x0][0x17c], !P0 ;  /* 0x00005f000e007a0c */ /* 0x000fc600047a1270 */
[----:B0-----:R-:W2:Y:S04]  /*85160*/  LDL.LU R5, [R1+0xdc] ;  /* 0x0000dc0001057983 */ /* 0x001ea80000300800 */
[----:B------:R-:W4:Y:S04]  /*85170*/  LDL.LU R18, [R1+0xf0] ;  /* 0x0000f00001127983 */ /* 0x000f280000300800 */
[----:B------:R-:W3:Y:S04]  /*85180*/  LDL.LU R14, [R1+0xf4] ;  /* 0x0000f400010e7983 */ /* 0x000ee80000300800 */
[----:B-1----:R-:W3:Y:S01]  /*85190*/  LDL.LU R9, [R1+0xe4] ;  /* 0x0000e40001097983 */ /* 0x002ee20000300800 */
[----:B------:R-:W-:-:S05]  /*851a0*/  IMAD R6, R27, 0x2, R3 ;  /* 0x000000021b067824 */ /* 0x000fca00078e0203 */
[----:B------:R-:W-:Y:S01]  /*851b0*/  LEA R4, P6, R6, R0, 0x1 ;  /* 0x0000000006047211 */ /* 0x000fe200078c08ff */
[----:B------:R-:W-:Y:S01]  /*851c0*/  IMAD R3, R27, 0x2, R6 ;  /* 0x000000021b037824 */ /* 0x000fe200078e0206 */
[----:B------:R-:W-:Y:S02]  /*851d0*/  PRMT R10, R28, 0x7632, R10 ;  /* 0x000076321c0a7816 */ /* 0x000fe4000000000a */
[----:B------:R-:W4:Y:S01]  /*851e0*/  LDL.LU R28, [R1+0x1d0c] ;  /* 0x001d0c00011c7983 */ /* 0x000f220000300800 */
[----:B--2---:R-:W-:Y:S02]  /*851f0*/  ISETP.LT.AND P4, PT, R5, c[0x0][0x17c], !P0 ;  /* 0x00005f0005007a0c */ /* 0x004fe40004781270 */
[----:B------:R-:W-:Y:S01]  /*85200*/  LEA.HI.X.SX32 R5, R6, R2, 0x1, P6 ;  /* 0x0000000206057211 */ /* 0x000fe200030f0eff */
[----:B------:R-:W-:Y:S01]  /*85210*/  IMAD R6, R27, 0x2, R3 ;  /* 0x000000021b067824 */ /* 0x000fe200078e0203 */
[----:B------:R-:W-:-:S03]  /*85220*/  LEA R8, P6, R3, R0, 0x1 ;  /* 0x0000000003087211 */ /* 0x000fc600078c08ff */
[----:B------:R0:W-:Y:S01]  /*85230*/  @P3 STG.E.U16 [R4.64], R7 ;  /* 0x0000000704003986 */ /* 0x0001e2000c10150a */
[----:B---3--:R-:W-:Y:S02]  /*85240*/  ISETP.LT.AND P3, PT, R9, c[0x0][0x17c], !P0 ;  /* 0x00005f0009007a0c */ /* 0x008fe40004761270 */
[----:B------:R-:W-:Y:S02]  /*85250*/  LEA.HI.X.SX32 R9, R3, R2, 0x1, P6 ;  /* 0x0000000203097211 */ /* 0x000fe400030f0eff */
[C---:B0-----:R-:W-:Y:S02]  /*85260*/  LEA R4, P6, R6.reuse, R0, 0x1 ;  /* 0x0000000006047211 */ /* 0x041fe400078c08ff */
[----:B------:R-:W-:Y:S02]  /*85270*/  PRMT R7, R13, 0x7632, R7 ;  /* 0x000076320d077816 */ /* 0x000fe40000000007 */
[----:B------:R-:W-:Y:S01]  /*85280*/  LEA.HI.X.SX32 R5, R6, R2, 0x1, P6 ;  /* 0x0000000206057211 */ /* 0x000fe200030f0eff */
[----:B------:R-:W-:Y:S01]  /*85290*/  @P1 STG.E.U16 [R8.64], R10 ;  /* 0x0000000a08001986 */ /* 0x000fe2000c10150a */
[----:B------:R-:W-:-:S03]  /*852a0*/  ISETP.LT.AND P1, PT, R22, c[0x0][0x17c], !P0 ;  /* 0x00005f0016007a0c */ /* 0x000fc60004721270 */
[----:B------:R-:W2:Y:S04]  /*852b0*/  LDL.LU R13, [R1+0xf8] ;  /* 0x0000f800010d7983 */ /* 0x000ea80000300800 */
[----:B------:R0:W-:Y:S04]  /*852c0*/  @P2 STG.E.U16 [R4.64], R7 ;  /* 0x0000000704002986 */ /* 0x0001e8000c10150a */
[----:B------:R-:W3:Y:S01]  /*852d0*/  LDL.LU R22, [R1+0xfc] ;  /* 0x0000fc0001167983 */ /* 0x000ee20000300800 */
[----:B0-----:R-:W-:-:S03]  /*852e0*/  PRMT R7, R26, 0x7632, R7 ;  /* 0x000076321a077816 */ /* 0x001fc60000000007 */
[----:B------:R-:W3:Y:S01]  /*852f0*/  LDL.LU R26, [R1+0x100] ;  /* 0x00010000011a7983 */ /* 0x000ee20000300800 */
[----:B------:R-:W-:-:S04]  /*85300*/  IMAD R3, R27, 0x2, R6 ;  /* 0x000000021b037824 */ /* 0x000fc800078e0206 */
[----:B------:R-:W-:Y:S01]  /*85310*/  IMAD R5, R27, 0x2, R3 ;  /* 0x000000021b057824 */ /* 0x000fe200078e0203 */
[----:B------:R-:W-:Y:S02]  /*85320*/  LEA R8, P6, R3, R0, 0x1 ;  /* 0x0000000003087211 */ /* 0x000fe400078c08ff */
[----:B------:R-:W-:Y:S02]  /*85330*/  PRMT R11, R11, 0x7632, R11 ;  /* 0x000076320b0b7816 */ /* 0x000fe4000000000b */
[----:B------:R-:W-:Y:S01]  /*85340*/  LEA.HI.X.SX32 R9, R3, R2, 0x1, P6 ;  /* 0x0000000203097211 */ /* 0x000fe200030f0eff */
[----:B------:R-:W-:Y:S01]  /*85350*/  IMAD R3, R27, 0x2, R5 ;  /* 0x000000021b037824 */ /* 0x000fe200078e0205 */
[----:B------:R-:W-:-:S03]  /*85360*/  LEA R4, P6, R5, R0, 0x1 ;  /* 0x0000000005047211 */ /* 0x000fc600078c08ff */
[----:B------:R0:W-:Y:S01]  /*85370*/  @P4 STG.E.U16 [R8.64], R11 ;  /* 0x0000000b08004986 */ /* 0x0001e2000c10150a */
[----:B------:R-:W-:Y:S01]  /*85380*/  LEA.HI.X.SX32 R5, R5, R2, 0x1, P6 ;  /* 0x0000000205057211 */ /* 0x000fe200030f0eff */
[----:B------:R-:W-:-:S04]  /*85390*/  IMAD R6, R27, 0x2, R3 ;  /* 0x000000021b067824 */ /* 0x000fc800078e0203 */
[----:B------:R1:W-:Y:S01]  /*853a0*/  @P5 STG.E.U16 [R4.64], R7 ;  /* 0x0000000704005986 */ /* 0x0003e2000c10150a */
[----:B0-----:R-:W-:-:S04]  /*853b0*/  LEA R8, P6, R3, R0, 0x1 ;  /* 0x0000000003087211 */ /* 0x001fc800078c08ff */
[----:B------:R-:W-:Y:S02]  /*853c0*/  LEA.HI.X.SX32 R9, R3, R2, 0x1, P6 ;  /* 0x0000000203097211 */ /* 0x000fe400030f0eff */
[----:B-1----:R-:W-:Y:S02]  /*853d0*/  LEA R4, P6, R6, R0, 0x1 ;  /* 0x0000000006047211 */ /* 0x002fe400078c08ff */
[----:B------:R-:W-:Y:S01]  /*853e0*/  PRMT R10, R29, 0x7632, R10 ;  /* 0x000076321d0a7816 */ /* 0x000fe2000000000a */
[----:B------:R-:W-:Y:S01]  /*853f0*/  IMAD R3, R27, 0x2, R6 ;  /* 0x000000021b037824 */ /* 0x000fe200078e0206 */
[----:B------:R-:W-:Y:S02]  /*85400*/  PRMT R7, R16, 0x7632, R7 ;  /* 0x0000763210077816 */ /* 0x000fe40000000007 */
[----:B------:R-:W-:Y:S01]  /*85410*/  LEA.HI.X.SX32 R5, R6, R2, 0x1, P6 ;  /* 0x0000000206057211 */ /* 0x000fe200030f0eff */
[----:B------:R0:W-:Y:S01]  /*85420*/  @P3 STG.E.U16 [R8.64], R10 ;  /* 0x0000000a08003986 */ /* 0x0001e2000c10150a */
[----:B-----5:R-:W-:-:S03]  /*85430*/  ISETP.LT.AND P2, PT, R12, c[0x0][0x17c], !P0 ;  /* 0x00005f000c007a0c */ /* 0x020fc60004741270 */
[----:B------:R1:W-:Y:S01]  /*85440*/  @P1 STG.E.U16 [R4.64], R7 ;  /* 0x0000000704001986 */ /* 0x0003e2000c10150a */
[----:B----4-:R-:W-:Y:S02]  /*85450*/  ISETP.LT.AND P4, PT, R18, c[0x0][0x17c], !P0 ;  /* 0x00005f0012007a0c */ /* 0x010fe40004781270 */
[----:B------:R-:W-:Y:S01]  /*85460*/  PRMT R15, R15, 0x7632, R15 ;  /* 0x000076320f0f7816 */ /* 0x000fe2000000000f */
[----:B------:R-:W4:Y:S01]  /*85470*/  LDL.LU R16, [R1+0x108] ;  /* 0x0001080001107983 */ /* 0x000f220000300800 */
[----:B0-----:R-:W-:Y:S01]  /*85480*/  LEA R8, P6, R3, R0, 0x1 ;  /* 0x0000000003087211 */ /* 0x001fe200078c08ff */
[----:B-1----:R-:W-:-:S03]  /*85490*/  IMAD R5, R27, 0x2, R3 ;  /* 0x000000021b057824 */ /* 0x002fc600078e0203 */
[----:B------:R-:W-:Y:S02]  /*854a0*/  LEA.HI.X.SX32 R9, R3, R2, 0x1, P6 ;  /* 0x0000000203097211 */ /* 0x000fe400030f0eff */
[----:B------:R-:W-:Y:S01]  /*854b0*/  LEA R4, P6, R5, R0, 0x1 ;  /* 0x0000000005047211 */ /* 0x000fe200078c08ff */
[----:B------:R-:W-:Y:S01]  /*854c0*/  IMAD R3, R27, 0x2, R5 ;  /* 0x000000021b037824 */ /* 0x000fe200078e0205 */
[----:B------:R-:W-:Y:S02]  /*854d0*/  PRMT R7, R25, 0x7632, R7 ;  /* 0x0000763219077816 */ /* 0x000fe40000000007 */
[----:B------:R-:W-:Y:S01]  /*854e0*/  LEA.HI.X.SX32 R5, R5, R2, 0x1, P6 ;  /* 0x0000000205057211 */ /* 0x000fe200030f0eff */
[----:B------:R0:W-:Y:S04]  /*854f0*/  @P2 STG.E.U16 [R8.64], R15 ;  /* 0x0000000f08002986 */ /* 0x0001e8000c10150a */
[----:B------:R1:W-:Y:S01]  /*85500*/  @P4 STG.E.U16 [R4.64], R7 ;  /* 0x0000000704004986 */ /* 0x0003e2000c10150a */
[----:B------:R-:W-:Y:S01]  /*85510*/  ISETP.LT.AND P4, PT, R28, c[0x0][0x17c], !P0 ;  /* 0x00005f001c007a0c */ /* 0x000fe20004781270 */
[----:B------:R-:W-:Y:S01]  /*85520*/  IMAD R6, R27, 0x2, R3 ;  /* 0x000000021b067824 */ /* 0x000fe200078e0203 */
[----:B0-----:R-:W-:-:S04]  /*85530*/  LEA R8, P6, R3, R0, 0x1 ;  /* 0x0000000003087211 */ /* 0x001fc800078c08ff */
[----:B------:R-:W-:Y:S02]  /*85540*/  LEA.HI.X.SX32 R9, R3, R2, 0x1, P6 ;  /* 0x0000000203097211 */ /* 0x000fe400030f0eff */
[----:B------:R-:W-:Y:S02]  /*85550*/  PRMT R3, R20, 0x7632, R3 ;  /* 0x0000763214037816 */ /* 0x000fe40000000003 */
[----:B--2---:R-:W-:Y:S02]  /*85560*/  ISETP.LT.AND P3, PT, R13, c[0x0][0x17c], !P0 ;  /* 0x00005f000d007a0c */ /* 0x004fe40004761270 */
[----:B------:R-:W2:Y:S04]  /*85570*/  LDL.LU R13, [R1+0x10c] ;  /* 0x00010c00010d7983 */ /* 0x000ea80000300800 */
[----:B------:R-:W5:Y:S01]  /*85580*/  LDL.LU R25, [R1+0x110] ;  /* 0x0001100001197983 */ /* 0x000f620000300800 */
[----:B---3--:R-:W-:-:S03]  /*85590*/  ISETP.LT.AND P2, PT, R26, c[0x0][0x17c], !P0 ;  /* 0x00005f001a007a0c */ /* 0x008fc60004741270 */
[----:B------:R-:W3:Y:S04]  /*855a0*/  LDL.LU R26, [R1+0x114] ;  /* 0x00011400011a7983 */ /* 0x000ee80000300800 */
[----:B------:R-:W3:Y:S04]  /*855b0*/  LDL.LU R28, [R1+0x1d08] ;  /* 0x001d0800011c7983 */ /* 0x000ee80000300800 */
[----:B------:R-:W4:Y:S01]  /*855c0*/  LDL.LU R20, [R1+0x118] ;  /* 0x0001180001147983 */ /* 0x000f220000300800 */
[----:B------:R-:W-:Y:S02]  /*855d0*/  ISETP.LT.AND P5, PT, R14, c[0x0][0x17c], !P0 ;  /* 0x00005f000e007a0c */ /* 0x000fe400047a1270 */
[----:B-1----:R-:W-:-:S02]  /*855e0*/  LEA R4, P6, R6, R0, 0x1 ;  /* 0x0000000006047211 */ /* 0x002fc400078c08ff */
[----:B------:R-:W-:Y:S02]  /*855f0*/  PRMT R7, R7, 0x7632, R7 ;  /* 0x0000763207077816 */ /* 0x000fe40000000007 */
[----:B------:R-:W-:Y:S01]  /*85600*/  LEA.HI.X.SX32 R5, R6, R2, 0x1, P6 ;  /* 0x0000000206057211 */ /* 0x000fe200030f0eff */
[----:B------:R-:W-:Y:S01]  /*85610*/  IMAD R6, R27, 0x2, R6 ;  /* 0x000000021b067824 */ /* 0x000fe200078e0206 */
[----:B------:R-:W-:-:S05]  /*85620*/  ISETP.LT.AND P1, PT, R22, c[0x0][0x17c], !P0 ;  /* 0x00005f0016007a0c */ /* 0x000fca0004721270 */
[----:B------:R-:W-:Y:S04]  /*85630*/  @P5 STG.E.U16 [R8.64], R3 ;  /* 0x0000000308005986 */ /* 0x000fe8000c10150a */
[----:B------:R0:W-:Y:S01]  /*85640*/  @P3 STG.E.U16 [R4.64], R7 ;  /* 0x0000000704003986 */ /* 0x0001e2000c10150a */
[----:B------:R-:W-:Y:S02]  /*85650*/  PRMT R19, R19, 0x7632, R19 ;  /* 0x0000763213137816 */ /* 0x000fe40000000013 */
[----:B0-----:R-:W-:-:S04]  /*85660*/  LEA R4, P5, R6, R0, 0x1 ;  /* 0x0000000006047211 */ /* 0x001fc800078a08ff */
[----:B------:R-:W-:-:S05]  /*85670*/  LEA.HI.X.SX32 R5, R6, R2, 0x1, P5 ;  /* 0x0000000206057211 */ /* 0x000fca00028f0eff */
[----:B------:R-:W-:Y:S01]  /*85680*/  @P1 STG.E.U16 [R4.64], R19 ;  /* 0x0000001304001986 */ /* 0x000fe2000c10150a */
[----:B------:R-:W-:Y:S02]  /*85690*/  PRMT R8, R23, 0x7632, R8 ;  /* 0x0000763217087816 */ /* 0x000fe40000000008 */
[----:B--2---:R-:W-:Y:S02]  /*856a0*/  ISETP.LT.AND P3, PT, R13, c[0x0][0x17c], !P0 ;  /* 0x00005f000d007a0c */ /* 0x004fe40004761270 */
[----:B-----5:R-:W-:Y:S02]  /*856b0*/  ISETP.LT.AND P1, PT, R25, c[0x0][0x17c], !P0 ;  /* 0x00005f0019007a0c */ /* 0x020fe40004721270 */
[----:B---3--:R-:W-:Y:S01]  /*856c0*/  LOP3.LUT R25, R28, 0x20, RZ, 0x3c, !PT ;  /* 0x000000201c197812 */ /* 0x008fe200078e3cff */
[----:B------:R-:W0:Y:S04]  /*856d0*/  LDS.128 R12, [R28] ;  /* 0x000000001c0c7984 */ /* 0x000e280000000c00 */
[----:B----4-:R-:W-:Y:S04]  /*856e0*/  STL.64 [R1+0x1d00], R20 ;  /* 0x001d001401007387 */ /* 0x010fe80000100a00 */
[----:B------:R-:W1:Y:S04]  /*856f0*/  LDS.128 R20, [R25] ;  /* 0x0000000019147984 */ /* 0x000e680000000c00 */
[----:B0-----:R0:W-:Y:S04]  /*85700*/  STL.64 [R1+0x60], R12 ;  /* 0x0000600c01007387 */ /* 0x0011e80000100a00 */
[----:B------:R-:W-:Y:S01]  /*85710*/  STL.64 [R1+0x68], R14 ;  /* 0x0000680e01007387 */ /* 0x000fe20000100a00 */
[----:B-1----:R-:W-:-:S03]  /*85720*/  IMAD.MOV.U32 R11, RZ, RZ, R20 ;  /* 0x000000ffff0b7224 */ /* 0x002fc600078e0014 */
[----:B0-----:R-:W2:Y:S04]  /*85730*/  LDL.LU R13, [R1+0x11c] ;  /* 0x00011c00010d7983 */ /* 0x001ea80000300800 */
[----:B------:R0:W-:Y:S04]  /*85740*/  STL.64 [R1+0x40], R20 ;  /* 0x0000401401007387 */ /* 0x0001e80000100a00 */
[----:B------:R1:W-:Y:S04]  /*85750*/  STL.64 [R1+0x48], R22 ;  /* 0x0000481601007387 */ /* 0x0003e80000100a00 */
[----:B0-----:R-:W3:Y:S04]  /*85760*/  LDL.LU.64 R20, [R1+0x1d00] ;  /* 0x001d000001147983 */ /* 0x001ee80000300a00 */
[----:B-1----:R-:W4:Y:S01]  /*85770*/  LDL.LU R23, [R1+0x120] ;  /* 0x0001200001177983 */ /* 0x002f220000300800 */
[----:B------:R-:W-:-:S05]  /*85780*/  IMAD R7, R27, 0x2, R6 ;  /* 0x000000021b077824 */ /* 0x000fca00078e0206 */
[----:B------:R-:W-:Y:S01]  /*85790*/  LEA R6, P5, R7, R0, 0x1 ;  /* 0x0000000007067211 */ /* 0x000fe200078a08ff */
[----:B------:R-:W-:-:S03]  /*857a0*/  IMAD R3, R27, 0x2, R7 ;  /* 0x000000021b037824 */ /* 0x000fc600078e0207 */
[----:B------:R-:W-:-:S05]  /*857b0*/  LEA.HI.X.SX32 R7, R7, R2, 0x1, P5 ;  /* 0x0000000207077211 */ /* 0x000fca00028f0eff */
[----:B------:R0:W-:Y:S01]  /*857c0*/  @P2 STG.E.U16 [R6.64], R8 ;  /* 0x0000000806002986 */ /* 0x0001e2000c10150a */
[----:B------:R-:W-:Y:S02]  /*857d0*/  ISETP.LT.AND P2, PT, R26, c[0x0][0x17c], !P0 ;  /* 0x00005f001a007a0c */ /* 0x000fe40004741270 */
[----:B------:R-:W-:Y:S02]  /*857e0*/  LOP3.LUT R26, R28, 0x40, RZ, 0x3c, !PT ;  /* 0x000000401c1a7812 */ /* 0x000fe400078e3cff */
[----:B------:R-:W-:Y:S02]  /*857f0*/  ISETP.LT.AND P6, PT, R16, c[0x0][0x17c], !P0 ;  /* 0x00005f0010007a0c */ /* 0x000fe400047c1270 */
[----:B0-----:R-:W-:Y:S02]  /*85800*/  PRMT R7, R17, 0x7632, R7 ;  /* 0x0000763211077816 */ /* 0x001fe40000000007 */
[----:B------:R-:W0:Y:S01]  /*85810*/  LDS.128 R16, [R26] ;  /* 0x000000001a107984 */ /* 0x000e220000000c00 */
[----:B------:R-:W-:-:S04]  /*85820*/  LEA R4, P5, R3, R0, 0x1 ;  /* 0x0000000003047211 */ /* 0x000fc800078a08ff */
[----:B------:R-:W-:Y:S02]  /*85830*/  LEA.HI.X.SX32 R5, R3, R2, 0x1, P5 ;  /* 0x0000000203057211 */ /* 0x000fe400028f0eff */
[----:B------:R-:W-:Y:S02]  /*85840*/  PRMT R10, R24, 0x7632, R10 ;  /* 0x00007632180a7816 */ /* 0x000fe4000000000a */
[----:B------:R-:W-:Y:S01]  /*85850*/  LOP3.LUT R24, R28, 0x60, RZ, 0x3c, !PT ;  /* 0x000000601c187812 */ /* 0x000fe200078e3cff */
[C---:B------:R-:W-:Y:S01]  /*85860*/  IMAD R6, R27.reuse, 0x2, R3 ;  /* 0x000000021b067824 */ /* 0x040fe200078e0203 */
[----:B------:R1:W-:Y:S03]  /*85870*/  @P4 STG.E.U16 [R4.64], R7 ;  /* 0x0000000704004986 */ /* 0x0003e6000c10150a */
[----:B------:R-:W-:Y:S01]  /*85880*/  IMAD R3, R27, 0x2, R6 ;  /* 0x000000021b037824 */ /* 0x000fe200078e0206 */
[----:B-1----:R-:W-:-:S04]  /*85890*/  LEA R4, P4, R6, R0, 0x1 ;  /* 0x0000000006047211 */ /* 0x002fc800078808ff */
[----:B------:R-:W-:Y:S02]  /*858a0*/  LEA.HI.X.SX32 R5, R6, R2, 0x1, P4 ;  /* 0x0000000206057211 */ /* 0x000fe400020f0eff */
[----:B------:R-:W-:-:S04]  /*858b0*/  LEA R6, P4, R3, R0, 0x1 ;  /* 0x0000000003067211 */ /* 0x000fc800078808ff */
[----:B------:R-:W-:Y:S01]  /*858c0*/  LEA.HI.X.SX32 R7, R3, R2, 0x1, P4 ;  /* 0x0000000203077211 */ /* 0x000fe200020f0eff */
[----:B------:R-:W-:Y:S01]  /*858d0*/  @P6 STG.E.U16 [R4.64], R10 ;  /* 0x0000000a04006986 */ /* 0x000fe2000c10150a */
[----:B---3--:R-:W-:-:S03]  /*858e0*/  ISETP.LT.AND P5, PT, R20, c[0x0][0x17c], !P0 ;  /* 0x00005f0014007a0c */ /* 0x008fc600047a1270 */
[----:B------:R-:W3:Y:S04]  /*858f0*/  LDL.LU R20, [R1+0x124] ;  /* 0x0001240001147983 */ /* 0x000ee80000300800 */
[----:B0-----:R-:W-:Y:S04]  /*85900*/  STL.64 [R1+0x70], R16 ;  /* 0x0000701001007387 */ /* 0x001fe80000100a00 */
[----:B------:R0:W-:Y:S02]  /*85910*/  STL.64 [R1+0x78], R18 ;  /* 0x0000781201007387 */ /* 0x0001e40000100a00 */
[----:B0-----:R-:W-:-:S05]  /*85920*/  IMAD.MOV.U32 R18, RZ, RZ, R16 ;  /* 0x000000ffff127224 */ /* 0x001fca00078e0010 */
[----:B------:R-:W-:Y:S04]  /*85930*/  STL [R1+0x1cf8], R18 ;  /* 0x001cf81201007387 */ /* 0x000fe80000100800 */
[----:B------:R-:W0:Y:S04]  /*85940*/  LDS.128 R16, [R24] ;  /* 0x0000000018107984 */ /* 0x000e280000000c00 */
[----:B0-----:R-:W-:Y:S01]  /*85950*/  STL.64 [R1+0x10], R16 ;  /* 0x0000101001007387 */ /* 0x001fe20000100a00 */
[----:B------:R-:W-:-:S03]  /*85960*/  IMAD.MOV.U32 R15, RZ, RZ, R16 ;  /* 0x000000ffff0f7224 */ /* 0x000fc600078e0010 */
[----:B------:R-:W-:Y:S04]  /*85970*/  STL.64 [R1+0x18], R18 ;  /* 0x0000181201007387 */ /* 0x000fe80000100a00 */
[----:B------:R-:W0:Y:S01]  /*85980*/  LDS.128 R16, [R28+0x800] ;  /* 0x000800001c107984 */ /* 0x000e220000000c00 */
[----:B------:R-:W-:-:S03]  /*85990*/  PRMT R8, R21, 0x7632, R8 ;  /* 0x0000763215087816 */ /* 0x000fc60000000008 */
[----:B0-----:R-:W-:Y:S01]  /*859a0*/  STL.64 [R1+0xa0], R16 ;  /* 0x0000a01001007387 */ /* 0x001fe20000100a00 */
[----:B------:R-:W-:-:S03]  /*859b0*/  IMAD.MOV.U32 R14, RZ, RZ, R16 ;  /* 0x000000ffff0e7224 */ /* 0x000fc600078e0010 */
[----:B------:R-:W-:Y:S04]  /*859c0*/  STL.64 [R1+0xa8], R18 ;  /* 0x0000a81201007387 */ /* 0x000fe80000100a00 */
[----:B------:R-:W0:Y:S04]  /*859d0*/  LDS.128 R16, [R25+0x800] ;  /* 0x0008000019107984 */ /* 0x000e280000000c00 */
[----:B------:R-:W5:Y:S04]  /*859e0*/  LDL.LU R21, [R1+0x128] ;  /* 0x0001280001157983 */ /* 0x000f680000300800 */
[----:B------:R-:W5:Y:S04]  /*859f0*/  LDL.LU R29, [R1+0x12c] ;  /* 0x00012c00011d7983 */ /* 0x000f680000300800 */
[----:B0-----:R-:W-:Y:S04]  /*85a00*/  STL.64 [R1+0x90], R16 ;  /* 0x0000901001007387 */ /* 0x001fe80000100a00 */
[----:B------:R0:W-:Y:S04]  /*85a10*/  STL.64 [R1+0x98], R18 ;  /* 0x0000981201007387 */ /* 0x0001e80000100a00 */
[----:B0-----:R-:W5:Y:S04]  /*85a20*/  LDL.LU R18, [R1+0x1cf8] ;  /* 0x001cf80001127983 */ /* 0x001f680000300800 */
[----:B------:R0:W-:Y:S01]  /*85a30*/  @P3 STG.E.U16 [R6.64], R8 ;  /* 0x0000000806003986 */ /* 0x0001e2000c10150a */
[----:B----4-:R-:W-:-:S03]  /*85a40*/  ISETP.LT.AND P3, PT, R23, c[0x0][0x17c], !P0 ;  /* 0x00005f0017007a0c */ /* 0x010fc60004761270 */
[----:B------:R-:W4:Y:S01]  /*85a50*/  LDL.LU R23, [R1+0x130] ;  /* 0x0001300001177983 */ /* 0x000f220000300800 */
[----:B------:R-:W-:-:S05]  /*85a60*/  IMAD R9, R27, 0x2, R3 ;  /* 0x000000021b097824 */ /* 0x000fca00078e0203 */
[----:B------:R-:W-:-:S04]  /*85a70*/  LEA R4, P6, R9, R0, 0x1 ;  /* 0x0000000009047211 */ /* 0x000fc800078c08ff */
[----:B------:R-:W-:-:S05]  /*85a80*/  LEA.HI.X.SX32 R5, R9, R2, 0x1, P6 ;  /* 0x0000000209057211 */ /* 0x000fca00030f0eff */
[----:B------:R1:W-:Y:S04]  /*85a90*/  @P1 STG.E.U16 [R4.64], R12 ;  /* 0x0000000c04001986 */ /* 0x0003e8000c10150a */
[----:B------:R-:W2:Y:S01]  /*85aa0*/  LDS.128 R4, [R26+0x800] ;  /* 0x000800001a047984 */ /* 0x000ea20000000c00 */
[----:B------:R-:W-:-:S04]  /*85ab0*/  IMAD R3, R27, 0x2, R9 ;  /* 0x000000021b037824 */ /* 0x000fc800078e0209 */
[----:B------:R-:W-:Y:S01]  /*85ac0*/  IMAD R10, R27, 0x2, R3 ;  /* 0x000000021b0a7824 */ /* 0x000fe200078e0203 */
[----:B0-----:R-:W-:-:S04]  /*85ad0*/  LEA R8, P6, R3, R0, 0x1 ;  /* 0x0000000003087211 */ /* 0x001fc800078c08ff */
[----:B------:R-:W-:Y:S02]  /*85ae0*/  LEA.HI.X.SX32 R9, R3, R2, 0x1, P6 ;  /* 0x0000000203097211 */ /* 0x000fe400030f0eff */
[C---:B-1----:R-:W-:Y:S02]  /*85af0*/  LEA R12, P6, R10.reuse, R0, 0x1 ;  /* 0x000000000a0c7211 */ /* 0x042fe400078c08ff */
[----:B--2---:R-:W-:Y:S02]  /*85b00*/  ISETP.LT.AND P4, PT, R13, c[0x0][0x17c], !P0 ;  /* 0x00005f000d007a0c */ /* 0x004fe40004781270 */
[----:B------:R-:W-:Y:S01]  /*85b10*/  LEA.HI.X.SX32 R13, R10, R2, 0x1, P6 ;  /* 0x000000020a0d7211 */ /* 0x000fe200030f0eff */
[----:B------:R-:W-:Y:S01]  /*85b20*/  @P2 STG.E.U16 [R8.64], R11 ;  /* 0x0000000b08002986 */ /* 0x000fe2000c10150a */
[----:B------:R-:W-:-:S03]  /*85b30*/  IMAD.MOV.U32 R17, RZ, RZ, R4 ;  /* 0x000000ffff117224 */ /* 0x000fc600078e0004 */
[----:B------:R-:W-:Y:S04]  /*85b40*/  STL.64 [R1+0x80], R4 ;  /* 0x0000800401007387 */ /* 0x000fe80000100a00 */
[----:B------:R-:W-:Y:S04]  /*85b50*/  STL.64 [R1+0x88], R6 ;  /* 0x0000880601007387 */ /* 0x000fe80000100a00 */
[----:B------:R-:W0:Y:S01]  /*85b60*/  LDS.128 R4, [R24+0x800] ;  /* 0x0008000018047984 */ /* 0x000e220000000c00 */
[----:B---3--:R-:W-:-:S03]  /*85b70*/  ISETP.LT.AND P1, PT, R20, c[0x0][0x17c], !P0 ;  /* 0x00005f0014007a0c */ /* 0x008fc60004721270 */
[----:B------:R-:W2:Y:S04]  /*85b80*/  LDL.LU R20, [R1+0x134] ;  /* 0x0001340001147983 */ /* 0x000ea80000300800 */
[----:B------:R-:W-:Y:S04]  /*85b90*/  STL [R1+0x1cf0], R17 ;  /* 0x001cf01101007387 */ /* 0x000fe80000100800 */
[----:B------:R-:W-:Y:S04]  /*85ba0*/  STL [R1+0x1cf4], R16 ;  /* 0x001cf41001007387 */ /* 0x000fe80000100800 */
[----:B0-----:R-:W-:Y:S04]  /*85bb0*/  STL [R1+0x1ce4], R5 ;  /* 0x001ce40501007387 */ /* 0x001fe80000100800 */
[----:B------:R-:W-:Y:S04]  /*85bc0*/  STL [R1+0x1cd8], R6 ;  /* 0x001cd80601007387 */ /* 0x000fe80000100800 */
[----:B------:R-:W-:Y:S01]  /*85bd0*/  STL [R1+0x1cd0], R7 ;  /* 0x001cd00701007387 */ /* 0x000fe20000100800 */
[----:B------:R-:W-:-:S05]  /*85be0*/  IMAD R3, R27, 0x2, R10 ;  /* 0x000000021b037824 */ /* 0x000fca00078e020a */
[----:B------:R-:W-:-:S04]  /*85bf0*/  LEA R8, P6, R3, R0, 0x1 ;  /* 0x0000000003087211 */ /* 0x000fc800078c08ff */
[----:B------:R-:W-:Y:S02]  /*85c00*/  LEA.HI.X.SX32 R9, R3, R2, 0x1, P6 ;  /* 0x0000000203097211 */ /* 0x000fe400030f0eff */
[----:B-----5:R-:W-:Y:S02]  /*85c10*/  ISETP.LT.AND P2, PT, R21, c[0x0][0x17c], !P0 ;  /* 0x00005f0015007a0c */ /* 0x020fe40004741270 */
[----:B------:R-:W3:Y:S04]  /*85c20*/  LDL.LU R21, [R1+0x138] ;  /* 0x0001380001157983 */ /* 0x000ee80000300800 */
[----:B------:R-:W-:Y:S04]  /*85c30*/  @P5 STG.E.U16 [R12.64], R18 ;  /* 0x000000120c005986 */ /* 0x000fe8000c10150a */
[----:B------:R-:W0:Y:S04]  /*85c40*/  LDS.128 R16, [R28+0x1000] ;  /* 0x001000001c107984 */ /* 0x000e280000000c00 */
[----:B0-----:R-:W-:Y:S01]  /*85c50*/  STL.64 [R1+0x50], R16 ;  /* 0x0000501001007387 */ /* 0x001fe20000100a00 */
[----:B------:R-:W-:-:S03]  /*85c60*/  IMAD.MOV.U32 R22, RZ, RZ, R16 ;  /* 0x000000ffff167224 */ /* 0x000fc600078e0010 */
[----:B------:R-:W-:Y:S04]  /*85c70*/  STL.64 [R1+0x58], R18 ;  /* 0x0000581201007387 */ /* 0x000fe80000100a00 */
[----:B------:R-:W0:Y:S04]  /*85c80*/  LDS.128 R16, [R25+0x1000] ;  /* 0x0010000019107984 */ /* 0x000e280000000c00 */
[----:B------:R-:W-:Y:S01]  /*85c90*/  @P4 STG.E.U16 [R8.64], R15 ;  /* 0x0000000f08004986 */ /* 0x000fe2000c10150a */
[----:B----4-:R-:W-:-:S03]  /*85ca0*/  ISETP.LT.AND P4, PT, R23, c[0x0][0x17c], !P0 ;  /* 0x00005f0017007a0c */ /* 0x010fc60004781270 */
[----:B------:R-:W4:Y:S04]  /*85cb0*/  LDL.LU R23, [R1+0x13c] ;  /* 0x00013c0001177983 */ /* 0x000f280000300800 */
[----:B0-----:R-:W-:Y:S04]  /*85cc0*/  STL.64 [R1+0x30], R16 ;  /* 0x0000301001007387 */ /* 0x001fe80000100a00 */
[----:B------:R-:W-:Y:S04]  /*85cd0*/  STL.64 [R1+0x38], R18 ;  /* 0x0000381201007387 */ /* 0x000fe80000100a00 */
[----:B------:R-:W0:Y:S04]  /*85ce0*/  LDS.128 R16, [R26+0x1000] ;  /* 0x001000001a107984 */ /* 0x000e280000000c00 */
[----:B0-----:R0:W-:Y:S04]  /*85cf0*/  STL.64 [R1+0x20], R16 ;  /* 0x0000201001007387 */ /* 0x0011e80000100a00 */
[----:B------:R-:W-:Y:S04]  /*85d00*/  STL.64 [R1+0x28], R18 ;  /* 0x0000281201007387 */ /* 0x000fe80000100a00 */
[----:B0-----:R-:W5:Y:S01]  /*85d10*/  LDL.LU R16, [R1+0x1cf4] ;  /* 0x001cf40001107983 */ /* 0x001f620000300800 */
[----:B------:R-:W-:-:S04]  /*85d20*/  IMAD R11, R27, 0x2, R3 ;  /* 0x000000021b0b7824 */ /* 0x000fc800078e0203 */
[----:B------:R-:W-:Y:S01]  /*85d30*/  IMAD R3, R27, 0x2, R11 ;  /* 0x000000021b037824 */ /* 0x000fe200078e020b */
[----:B------:R-:W-:-:S04]  /*85d40*/  LEA R10, P6, R11, R0, 0x1 ;  /* 0x000000000b0a7211 */ /* 0x000fc800078c08ff */
[----:B------:R-:W-:Y:S02]  /*85d50*/  LEA.HI.X.SX32 R11, R11, R2, 0x1, P6 ;  /* 0x000000020b0b7211 */ /* 0x000fe400030f0eff */
[----:B------:R-:W-:-:S04]  /*85d60*/  LEA R8, P6, R3, R0, 0x1 ;  /* 0x0000000003087211 */ /* 0x000fc800078c08ff */
[----:B------:R-:W-:Y:S01]  /*85d70*/  LEA.HI.X.SX32 R9, R3, R2, 0x1, P6 ;  /* 0x0000000203097211 */ /* 0x000fe200030f0eff */
[----:B------:R-:W-:Y:S01]  /*85d80*/  @P3 STG.E.U16 [R10.64], R14 ;  /* 0x0000000e0a003986 */ /* 0x000fe2000c10150a */
[----:B------:R-:W-:-:S04]  /*85d90*/  IMAD R12, R27, 0x2, R3 ;  /* 0x000000021b0c7824 */ /* 0x000fc800078e0203 */
[----:B------:R-:W-:Y:S02]  /*85da0*/  IMAD R3, R27, 0x2, R12 ;  /* 0x000000021b037824 */ /* 0x000fe400078e020c */
[----:B------:R-:W2:Y:S04]  /*85db0*/  LDL.LU R27, [R1+0x140] ;  /* 0x00014000011b7983 */ /* 0x000ea80000300800 */
[----:B-----5:R-:W-:Y:S04]  /*85dc0*/  @P1 STG.E.U16 [R8.64], R16 ;  /* 0x0000001008001986 */ /* 0x020fe8000c10150a */
[----:B------:R-:W0:Y:S04]  /*85dd0*/  LDS.128 R8, [R24+0x1000] ;  /* 0x0010000018087984 */ /* 0x000e280000000c00 */
[----:B------:R-:W1:Y:S04]  /*85de0*/  LDS.128 R16, [R28+0x1800] ;  /* 0x001800001c107984 */ /* 0x000e680000000c00 */
[----:B0-----:R0:W-:Y:S04]  /*85df0*/  STL [R1+0x1ce0], R9 ;  /* 0x001ce00901007387 */ /* 0x0011e80000100800 */
[----:B------:R-:W-:Y:S01]  /*85e00*/  STL [R1+0x1cdc], R10 ;  /* 0x001cdc0a01007387 */ /* 0x000fe20000100800 */
[----:B-1----:R-:W-:-:S03]  /*85e10*/  IMAD.MOV.U32 R6, RZ, RZ, R17 ;  /* 0x000000ffff067224 */ /* 0x002fc600078e0011 */
[----:B------:R1:W-:Y:S04]  /*85e20*/  STL [R1+0x1cd4], R11 ;  /* 0x001cd40b01007387 */ /* 0x0003e80000100800 */
[----:B0-----:R-:W5:Y:S04]  /*85e30*/  LDL.LU R9, [R1+0x20] ;  /* 0x0000200001097983 */ /* 0x001f680000300800 */
[----:B------:R0:W-:Y:S04]  /*85e40*/  STL [R1], R16 ;  /* 0x0000001001007387 */ /* 0x0001e80000100800 */
[----:B------:R-:W-:Y:S04]  /*85e50*/  STL [R1+0xc], R19 ;  /* 0x00000c1301007387 */ /* 0x000fe80000100800 */
[----:B------:R-:W4:Y:S01]  /*85e60*/  LDL.LU R17, [R1+0x1cf0] ;  /* 0x001cf00001117983 */ /* 0x000f220000300800 */
[C---:B------:R-:W-:Y:S01]  /*85e70*/  LEA R14, P6, R12.reuse, R0, 0x1 ;  /* 0x000000000c0e7211 */ /* 0x040fe200078c08ff */
[----:B-1----:R-:W-:Y:S01]  /*85e80*/  IMAD.MOV.U32 R11, RZ, RZ, c[0x0][0x198] ;  /* 0x00006600ff0b7624 */ /* 0x002fe200078e00ff */
[----:B------:R-:W-:Y:S01]  /*85e90*/  ISETP.LT.AND P5, PT, R29, c[0x0][0x17c], !P0 ;  /* 0x00005f001d007a0c */ /* 0x000fe200047a1270 */
[----:B------:R-:W-:Y:S01]  /*85ea0*/  IMAD.MOV.U32 R7, RZ, RZ, R18 ;  /* 0x000000ffff077224 */ /* 0x000fe200078e0012 */
[----:B------:R-:W-:Y:S01]  /*85eb0*/  LEA.HI.X.SX32 R15, R12, R2, 0x1, P6 ;  /* 0x000000020c0f7211 */ /* 0x000fe200030f0eff */
[----:B0-----:R-:W-:Y:S01]  /*85ec0*/  IMAD R16, R11, 0x2, R3 ;  /* 0x000000020b107824 */ /* 0x001fe200078e0203 */
[----:B------:R-:W-:Y:S01]  /*85ed0*/  LEA R12, P6, R3, R0, 0x1 ;  /* 0x00000000030c7211 */ /* 0x000fe200078c08ff */
[----:B------:R-:W5:Y:S01]  /*85ee0*/  LDL.LU R28, [R1+0x148] ;  /* 0x00014800011c7983 */ /* 0x000f620000300800 */
[----:B--2---:R-:W-:-:S02]  /*85ef0*/  ISETP.LT.AND P3, PT, R20, c[0x0][0x17c], !P0 ;  /* 0x00005f0014007a0c */ /* 0x004fc40004761270 */
[----:B------:R-:W-:Y:S01]  /*85f00*/  LEA.HI.X.SX32 R13, R3, R2, 0x1, P6 ;  /* 0x00000002030d7211 */ /* 0x000fe200030f0eff */
[----:B------:R-:W-:Y:S01]  /*85f10*/  IMAD R3, R11, 0x2, R16 ;  /* 0x000000020b037824 */ /* 0x000fe200078e0210 */
[C---:B------:R-:W-:Y:S01]  /*85f20*/  LEA R20, P6, R16.reuse, R0, 0x1 ;  /* 0x0000000010147211 */ /* 0x040fe200078c08ff */
[----:B------:R-:W-:Y:S01]  /*85f30*/  STL [R1+0x1cec], R7 ;  /* 0x001cec0701007387 */ /* 0x000fe20000100800 */
[----:B---3--:R-:W-:Y:S02]  /*85f40*/  ISETP.LT.AND P1, PT, R21, c[0x0][0x17c], !P0 ;  /* 0x00005f0015007a0c */ /* 0x008fe40004721270 */
[----:B------:R-:W-:Y:S01]  /*85f50*/  LEA.HI.X.SX32 R21, R16, R2, 0x1, P6 ;  /* 0x0000000210157211 */ /* 0x000fe200030f0eff */
[----:B------:R0:W-:Y:S04]  /*85f60*/  STL [R1+0x1ce8], R6 ;  /* 0x001ce80601007387 */ /* 0x0001e80000100800 */
[----:B0-----:R-:W2:Y:S04]  /*85f70*/  LDL R6, [R1+0x30] ;  /* 0x0000300001067983 */ /* 0x001ea80000100800 */
[----:B------:R-:W3:Y:S04]  /*85f80*/  LDL.LU R10, [R1+0x150] ;  /* 0x00015000010a7983 */ /* 0x000ee80000300800 */
[----:B------:R-:W3:Y:S04]  /*85f90*/  LDL.LU R7, [R1] ;  /* 0x0000000001077983 */ /* 0x000ee80000300800 */
[----:B------:R-:W3:Y:S04]  /*85fa0*/  LDL.LU R5, [R1+0x154] ;  /* 0x0001540001057983 */ /* 0x000ee80000300800 */
[----:B------:R-:W3:Y:S04]  /*85fb0*/  LDL.LU R29, [R1+0x158] ;  /* 0x00015800011d7983 */ /* 0x000ee80000300800 */
[----:B----4-:R-:W-:Y:S04]  /*85fc0*/  @P2 STG.E.U16 [R14.64], R17 ;  /* 0x000000110e002986 */ /* 0x010fe8000c10150a */
[----:B------:R0:W-:Y:S04]  /*85fd0*/  LDS.128 R16, [R26+0x1800] ;  /* 0x001800001a107984 */ /* 0x0001e80000000c00 */
[----:B------:R-:W-:Y:S01]  /*85fe0*/  @P5 STG.E.U16 [R12.64], R4 ;  /* 0x000000040c005986 */ /* 0x000fe2000c10150a */
[----:B------:R-:W-:-:S02]  /*85ff0*/  ISETP.LT.AND P5, PT, R27, c[0x0][0x17c], !P0 ;  /* 0x00005f001b007a0c */ /* 0x000fc400047a1270 */
[C---:B0-----:R-:W-:Y:S01]  /*86000*/  LEA R26, P6, R3.reuse, R0, 0x1 ;  /* 0x00000000031a7211 */ /* 0x041fe200078c08ff */
[----:B------:R0:W1:Y:S03]  /*86010*/  LDS.128 R12, [R25+0x1800] ;  /* 0x00180000190c7984 */ /* 0x0000660000000c00 */
[----:B------:R-:W-:Y:S01]  /*86020*/  LEA.HI.X.SX32 R27, R3, R2, 0x1, P6 ;  /* 0x00000002031b7211 */ /* 0x000fe200030f0eff */
[----:B0-----:R-:W-:Y:S02]  /*86030*/  IMAD R25, R11, 0x2, R3 ;  /* 0x000000020b197824 */ /* 0x001fe400078e0203 */
[----:B------:R-:W4:Y:S01]  /*86040*/  LDL.LU R3, [R1+0x144] ;  /* 0x0001440001037983 */ /* 0x000f220000300800 */
[----:B------:R-:W-:-:S03]  /*86050*/  ISETP.LT.AND P2, PT, R23, c[0x0][0x17c], !P0 ;  /* 0x00005f0017007a0c */ /* 0x000fc60004741270 */
[----:B------:R-:W-:Y:S04]  /*86060*/  @P4 STG.E.U16 [R20.64], R22 ;  /* 0x0000001614004986 */ /* 0x000fe8000c10150a */
[----:B------:R0:W1:Y:S04]  /*86070*/  LDS.128 R20, [R24+0x1800] ;  /* 0x0018000018147984 */ /* 0x0000680000000c00 */
[----:B--2---:R2:W-:Y:S01]  /*86080*/  @P3 STG.E.U16 [R26.64], R6 ;  /* 0x000000061a003986 */ /* 0x0045e2000c10150a */
[----:B0-----:R-:W-:Y:S02]  /*86090*/  LEA R24, P6, R25, R0, 0x1 ;  /* 0x0000000019187211 */ /* 0x001fe400078c08ff */
[----:B-----5:R-:W-:Y:S01]  /*860a0*/  ISETP.LT.AND P3, PT, R28, c[0x0][0x17c], !P0 ;  /* 0x00005f001c007a0c */ /* 0x020fe20004761270 */
[----:B--2---:R-:W2:Y:S01]  /*860b0*/  LDL.LU R6, [R1+0x40] ;  /* 0x0000400001067983 */ /* 0x004ea20000300800 */
[----:B----4-:R-:W-:Y:S01]  /*860c0*/  ISETP.LT.AND P4, PT, R3, c[0x0][0x17c], !P0 ;  /* 0x00005f0003007a0c */ /* 0x010fe20004781270 */
[----:B------:R-:W-:Y:S01]  /*860d0*/  IMAD R3, R11, 0x2, R25 ;  /* 0x000000020b037824 */ /* 0x000fe200078e0219 */
[----:B------:R-:W-:-:S04]  /*860e0*/  LEA.HI.X.SX32 R25, R25, R2, 0x1, P6 ;  /* 0x0000000219197211 */ /* 0x000fc800030f0eff */
[----:B------:R-:W-:Y:S01]  /*860f0*/  LEA R26, P6, R3, R0, 0x1 ;  /* 0x00000000031a7211 */ /* 0x000fe200078c08ff */
[----:B------:R-:W-:-:S03]  /*86100*/  IMAD R28, R11, 0x2, R3 ;  /* 0x000000020b1c7824 */ /* 0x000fc600078e0203 */
[----:B------:R-:W-:Y:S02]  /*86110*/  LEA.HI.X.SX32 R27, R3, R2, 0x1, P6 ;  /* 0x00000002031b7211 */ /* 0x000fe400030f0eff */
[----:B------:R-:W4:Y:S04]  /*86120*/  LDL.LU R3, [R1+0x14c] ;  /* 0x00014c0001037983 */ /* 0x000f280000300800 */
[----:B------:R0:W-:Y:S04]  /*86130*/  @P1 STG.E.U16 [R24.64], R9 ;  /* 0x0000000918001986 */ /* 0x0001e8000c10150a */
[----:B------:R5:W-:Y:S01]  /*86140*/  @P2 STG.E.U16 [R26.64], R8 ;  /* 0x000000081a002986 */ /* 0x000be2000c10150a */
[----:B0-----:R-:W-:-:S04]  /*86150*/  LEA R24, P6, R28, R0, 0x1 ;  /* 0x000000001c187211 */ /* 0x001fc800078c08ff */
[----:B------:R-:W-:-:S05]  /*86160*/  LEA.HI.X.SX32 R25, R28, R2, 0x1, P6 ;  /* 0x000000021c197211 */ /* 0x000fca00030f0eff */
[----:B---3--:R0:W-:Y:S01]  /*86170*/  @P5 STG.E.U16 [R24.64], R7 ;  /* 0x0000000718005986 */ /* 0x0081e2000c10150a */
[----:B------:R-:W-:Y:S02]  /*86180*/  ISETP.LT.AND P5, PT, R5, c[0x0][0x17c], !P0 ;  /* 0x00005f0005007a0c */ /* 0x000fe400047a1270 */
[----:B------:R-:W-:Y:S01]  /*86190*/  ISETP.LT.AND P2, PT, R10, c[0x0][0x17c], !P0 ;  /* 0x00005f000a007a0c */ /* 0x000fe20004741270 */
[----:B------:R-:W3:Y:S01]  /*861a0*/  LDL.LU R5, [R1+0x16c] ;  /* 0x00016c0001057983 */ /* 0x000ee20000300800 */
[----:B----4-:R-:W-:Y:S01]  /*861b0*/  ISETP.LT.AND P1, PT, R3, c[0x0][0x17c], !P0 ;  /* 0x00005f0003007a0c */ /* 0x010fe20004721270 */
[----:B------:R-:W-:-:S04]  /*861c0*/  IMAD R3, R11, 0x2, R28 ;  /* 0x000000020b037824 */ /* 0x000fc800078e021c */
[----:B------:R-:W-:Y:S01]  /*861d0*/  IMAD R28, R11, 0x2, R3 ;  /* 0x000000020b1c7824 */ /* 0x000fe200078e0203 */
[----:B-----5:R-:W-:-:S04]  /*861e0*/  LEA R26, P6, R3, R0, 0x1 ;  /* 0x00000000031a7211 */ /* 0x020fc800078c08ff */
[----:B------:R-:W-:Y:S01]  /*861f0*/  LEA.HI.X.SX32 R27, R3, R2, 0x1, P6 ;  /* 0x00000002031b7211 */ /* 0x000fe200030f0eff */
[----:B------:R-:W-:Y:S01]  /*86200*/  IMAD R3, R11, 0x2, R28 ;  /* 0x000000020b037824 */ /* 0x000fe200078e021c */
[----:B0-----:R-:W-:-:S03]  /*86210*/  LEA R24, P6, R28, R0, 0x1 ;  /* 0x000000001c187211 */ /* 0x001fc600078c08ff */
[----:B-1----:R0:W-:Y:S01]  /*86220*/  @P4 STG.E.U16 [R26.64], R12 ;  /* 0x0000000c1a004986 */ /* 0x0021e2000c10150a */
[----:B------:R-:W-:Y:S02]  /*86230*/  LEA.HI.X.SX32 R25, R28, R2, 0x1, P6 ;  /* 0x000000021c197211 */ /* 0x000fe400030f0eff */
[----:B------:R-:W-:Y:S01]  /*86240*/  ISETP.LT.AND P4, PT, R29, c[0x0][0x17c], !P0 ;  /* 0x00005f001d007a0c */ /* 0x000fe20004781270 */
[----:B------:R-:W4:Y:S01]  /*86250*/  LDL.LU R28, [R1+0x15c] ;  /* 0x00015c00011c7983 */ /* 0x000f220000300800 */
[----:B------:R-:W-:-:S03]  /*86260*/  IMAD R29, R11, 0x2, R3 ;  /* 0x000000020b1d7824 */ /* 0x000fc600078e0203 */
[----:B------:R-:W5:Y:S01]  /*86270*/  LDL.LU R10, [R1+0xa0] ;  /* 0x0000a000010a7983 */ /* 0x000f620000300800 */
[----:B0-----:R-:W-:-:S03]  /*86280*/  LEA R26, P6, R3, R0, 0x1 ;  /* 0x00000000031a7211 */ /* 0x001fc600078c08ff */
[----:B------:R0:W-:Y:S01]  /*86290*/  @P3 STG.E.U16 [R24.64], R16 ;  /* 0x0000001018003986 */ /* 0x0001e2000c10150a */
[----:B------:R-:W-:-:S03]  /*862a0*/  LEA.HI.X.SX32 R27, R3, R2, 0x1, P6 ;  /* 0x00000002031b7211 */ /* 0x000fc600030f0eff */
[----:B------:R-:W2:Y:S04]  /*862b0*/  LDL.LU R3, [R1+0x60] ;  /* 0x0000600001037983 */ /* 0x000ea80000300800 */
[----:B0-----:R-:W2:Y:S01]  /*862c0*/  LDL.LU R25, [R1+0x160] ;  /* 0x0001600001197983 */ /* 0x001ea20000300800 */
[----:B------:R-:W-:-:S03]  /*862d0*/  LEA R24, P6, R29, R0, 0x1 ;  /* 0x000000001d187211 */ /* 0x000fc600078c08ff */
[----:B------:R0:W-:Y:S01]  /*862e0*/  @P1 STG.E.U16 [R26.64], R20 ;  /* 0x000000141a001986 */ /* 0x0001e2000c10150a */
[----:B----4-:R-:W-:Y:S01]  /*862f0*/  ISETP.LT.AND P3, PT, R28, c[0x0][0x17c], !P0 ;  /* 0x00005f001c007a0c */ /* 0x010fe20004761270 */
[----:B------:R-:W-:Y:S01]  /*86300*/  IMAD R28, R11, 0x2, R29 ;  /* 0x000000020b1c7824 */ /* 0x000fe200078e021d */
[----:B--2---:R-:W-:Y:S02]  /*86310*/  ISETP.LT.AND P1, PT, R25, c[0x0][0x17c], !P0 ;  /* 0x00005f0019007a0c */ /* 0x004fe40004721270 */
[----:B------:R-:W-:Y:S02]  /*86320*/  LEA.HI.X.SX32 R25, R29, R2, 0x1, P6 ;  /* 0x000000021d197211 */ /* 0x000fe400030f0eff */
[----:B------:R-:W2:Y:S01]  /*86330*/  LDL.LU R29, [R1+0x164] ;  /* 0x00016400011d7983 */ /* 0x000ea20000300800 */
[----:B0-----:R-:W-:Y:S02]  /*86340*/  LEA R26, P6, R28, R0, 0x1 ;  /* 0x000000001c1a7211 */ /* 0x001fe400078c08ff */
[----:B------:R-:W-:-:S02]  /*86350*/  PRMT R4, R3, 0x7632, R4 ;  /* 0x0000763203047816 */ /* 0x000fc40000000004 */
[----:B------:R-:W-:Y:S02]  /*86360*/  PRMT R8, R6, 0x7632, R8 ;  /* 0x0000763206087816 */ /* 0x000fe40000000008 */
[----:B------:R-:W-:Y:S01]  /*86370*/  LEA.HI.X.SX32 R27, R28, R2, 0x1, P6 ;  /* 0x000000021c1b7211 */ /* 0x000fe200030f0eff */
[----:B------:R-:W4:Y:S01]  /*86380*/  LDL.LU R6, [R1+0x174] ;  /* 0x0001740001067983 */ /* 0x000f220000300800 */
[----:B------:R-:W-:-:S03]  /*86390*/  IMAD R3, R11, 0x2, R28 ;  /* 0x000000020b037824 */ /* 0x000fc600078e021c */
[----:B------:R-:W-:Y:S04]  /*863a0*/  @P2 STG.E.U16 [R24.64], R4 ;  /* 0x0000000418002986 */ /* 0x000fe8000c10150a */
[----:B------:R-:W3:Y:S04]  /*863b0*/  LDL.LU R28, [R1+0x168] ;  /* 0x00016800011c7983 */ /* 0x000ee80000300800 */
[----:B------:R0:W-:Y:S01]  /*863c0*/  @P5 STG.E.U16 [R26.64], R8 ;  /* 0x000000081a005986 */ /* 0x0001e2000c10150a */
[----:B--2---:R-:W-:-:S03]  /*863d0*/  ISETP.LT.AND P2, PT, R29, c[0x0][0x17c], !P0 ;  /* 0x00005f001d007a0c */ /* 0x004fc60004741270 */
[----:B------:R-:W2:Y:S04]  /*863e0*/  LDL.LU R29, [R1+0x80] ;  /* 0x00008000011d7983 */ /* 0x000ea80000300800 */
[----:B0-----:R-:W2:Y:S01]  /*863f0*/  LDL.LU R26, [R1+0x70] ;  /* 0x00007000011a7983 */ /* 0x001ea20000300800 */
[----:B------:R-:W-:Y:S01]  /*86400*/  LEA R24, P6, R3, R0, 0x1 ;  /* 0x0000000003187211 */ /* 0x000fe200078c08ff */
[----:B------:R-:W-:-:S03]  /*86410*/  IMAD R27, R11, 0x2, R3 ;  /* 0x000000020b1b7824 */ /* 0x000fc600078e0203 */
[----:B------:R-:W-:Y:S02]  /*86420*/  LEA.HI.X.SX32 R25, R3, R2, 0x1, P6 ;  /* 0x0000000203197211 */ /* 0x000fe400030f0eff */
[----:B--2---:R-:W-:-:S05]  /*86430*/  PRMT R3, R26, 0x7632, R3 ;  /* 0x000076321a037816 */ /* 0x004fca0000000003 */
[----:B------:R0:W-:Y:S04]  /*86440*/  @P4 STG.E.U16 [R24.64], R3 ;  /* 0x0000000318004986 */ /* 0x0001e8000c10150a */
[----:B0-----:R-:W2:Y:S01]  /*86450*/  LDL.LU R3, [R1+0x10] ;  /* 0x0000100001037983 */ /* 0x001ea20000300800 */
[----:B---3--:R-:W-:Y:S01]  /*86460*/  ISETP.LT.AND P5, PT, R28, c[0x0][0x17c], !P0 ;  /* 0x00005f001c007a0c */ /* 0x008fe200047a1270 */
[----:B------:R-:W-:Y:S01]  /*86470*/  IMAD R28, R11, 0x2, R27 ;  /* 0x000000020b1c7824 */ /* 0x000fe200078e021b */
[----:B------:R-:W-:-:S04]  /*86480*/  LEA R26, P6, R27, R0, 0x1 ;  /* 0x000000001b1a7211 */ /* 0x000fc800078c08ff */
[----:B------:R-:W-:Y:S02]  /*86490*/  LEA.HI.X.SX32 R27, R27, R2, 0x1, P6 ;  /* 0x000000021b1b7211 */ /* 0x000fe400030f0eff */
[----:B------:R-:W-:Y:S02]  /*864a0*/  LEA R24, P6, R28, R0, 0x1 ;  /* 0x000000001c187211 */ /* 0x000fe400078c08ff */
[----:B------:R-:W-:Y:S02]  /*864b0*/  ISETP.LT.AND P4, PT, R5, c[0x0][0x17c], !P0 ;  /* 0x00005f0005007a0c */ /* 0x000fe40004781270 */
[----:B------:R-:W3:Y:S01]  /*864c0*/  LDL.LU R5, [R1+0x17c] ;  /* 0x00017c0001057983 */ /* 0x000ee20000300800 */
[----:B-----5:R-:W-:Y:S02]  /*864d0*/  PRMT R8, R10, 0x7632, R8 ;  /* 0x000076320a087816 */ /* 0x020fe40000000008 */
[----:B------:R-:W-:Y:S01]  /*864e0*/  LEA.HI.X.SX32 R25, R28, R2, 0x1, P6 ;  /* 0x000000021c197211 */ /* 0x000fe200030f0eff */
[----:B------:R-:W5:Y:S01]  /*864f0*/  LDL.LU R10, [R1+0x180] ;  /* 0x00018000010a7983 */ /* 0x000f620000300800 */
[----:B--2---:R-:W-:Y:S01]  /*86500*/  PRMT R4, R3, 0x7632, R4 ;  /* 0x0000763203047816 */ /* 0x004fe20000000004 */
[----:B------:R-:W-:-:S02]  /*86510*/  IMAD R3, R11, 0x2, R28 ;  /* 0x000000020b037824 */ /* 0x000fc400078e021c */
[----:B------:R-:W2:Y:S04]  /*86520*/  LDL.LU R28, [R1+0x170] ;  /* 0x00017000011c7983 */ /* 0x000ea80000300800 */
[----:B------:R-:W-:Y:S04]  /*86530*/  @P3 STG.E.U16 [R26.64], R4 ;  /* 0x000000041a003986 */ /* 0x000fe8000c10150a */
[----:B------:R0:W-:Y:S01]  /*86540*/  @P1 STG.E.U16 [R24.64], R8 ;  /* 0x0000000818001986 */ /* 0x0001e2000c10150a */
[----:B--2---:R-:W-:-:S03]  /*86550*/  ISETP.LT.AND P3, PT, R28, c[0x0][0x17c], !P0 ;  /* 0x00005f001c007a0c */ /* 0x004fc60004761270 */
[----:B------:R-:W2:Y:S04]  /*86560*/  LDL.LU R28, [R1+0x30] ;  /* 0x00003000011c7983 */ /* 0x000ea80000300800 */
[----:B0-----:R-:W2:Y:S01]  /*86570*/  LDL.LU R24, [R1+0x90] ;  /* 0x0000900001187983 */ /* 0x001ea20000300800 */
[----:B------:R-:W-:-:S04]  /*86580*/  LEA R26, P6, R3, R0, 0x1 ;  /* 0x00000000031a7211 */ /* 0x000fc800078c08ff */
[----:B------:R-:W-:Y:S02]  /*86590*/  LEA.HI.X.SX32 R27, R3, R2, 0x1, P6 ;  /* 0x00000002031b7211 */ /* 0x000fe400030f0eff */
[----:B----4-:R-:W-:Y:S02]  /*865a0*/  ISETP.LT.AND P1, PT, R6, c[0x0][0x17c], !P0 ;  /* 0x00005f0006007a0c */ /* 0x010fe40004721270 */
[----:B------:R-:W4:Y:S01]  /*865b0*/  LDL.LU R6, [R1+0x188] ;  /* 0x0001880001067983 */ /* 0x000f220000300800 */
[----:B--2---:R-:W-:-:S05]  /*865c0*/  PRMT R4, R24, 0x7632, R4 ;  /* 0x0000763218047816 */ /* 0x004fca0000000004 */
[----:B------:R0:W-:Y:S04]  /*865d0*/  @P2 STG.E.U16 [R26.64], R4 ;  /* 0x000000041a002986 */ /* 0x0001e8000c10150a */
[----:B0-----:R-:W2:Y:S01]  /*865e0*/  LDL.LU R27, [R1+0x178] ;  /* 0x00017800011b7983 */ /* 0x001ea20000300800 */
[----:B------:R-:W-:-:S04]  /*865f0*/  IMAD R25, R11, 0x2, R3 ;  /* 0x000000020b197824 */ /* 0x000fc800078e0203 */
[----:B------:R-:W-:Y:S01]  /*86600*/  IMAD R3, R11, 0x2, R25 ;  /* 0x000000020b037824 */ /* 0x000fe200078e0219 */
[----:B------:R-:W-:-:S04]  /*86610*/  LEA R24, P6, R25, R0, 0x1 ;  /* 0x0000000019187211 */ /* 0x000fc800078c08ff */
[----:B------:R-:W-:Y:S02]  /*86620*/  LEA.HI.X.SX32 R25, R25, R2, 0x1, P6 ;  /* 0x0000000219197211 */ /* 0x000fe400030f0eff */
[----:B------:R-:W-:Y:S02]  /*86630*/  LEA R26, P6, R3, R0, 0x1 ;  /* 0x00000000031a7211 */ /* 0x000fe400078c08ff */
[----:B------:R-:W-:Y:S02]  /*86640*/  PRMT R8, R29, 0x7632, R8 ;  /* 0x000076321d087816 */ /* 0x000fe40000000008 */
[----:B------:R-:W-:Y:S01]  /*86650*/  PRMT R12, R4, 0x7632, R12 ;  /* 0x00007632040c7816 */ /* 0x000fe2000000000c */
[----:B------:R-:W3:Y:S01]  /*86660*/  LDL.LU R29, [R1+0x18c] ;  /* 0x00018c00011d7983 */ /* 0x000ee20000300800 */
[----:B------:R-:W-:Y:S01]  /*86670*/  IMAD R4, R11, 0x2, R3 ;  /* 0x000000020b047824 */ /* 0x000fe200078e0203 */
[----:B--2---:R-:W-:Y:S02]  /*86680*/  ISETP.LT.AND P2, PT, R27, c[0x0][0x17c], !P0 ;  /* 0x00005f001b007a0c */ /* 0x004fe40004741270 */
[----:B------:R-:W-:-:S02]  /*86690*/  LEA.HI.X.SX32 R27, R3, R2, 0x1, P6 ;  /* 0x00000002031b7211 */ /* 0x000fc400030f0eff */
[----:B------:R-:W2:Y:S04]  /*866a0*/  LDL.LU R3, [R1+0x50] ;  /* 0x0000500001037983 */ /* 0x000ea80000300800 */
[----:B------:R0:W-:Y:S04]  /*866b0*/  @P5 STG.E.U16 [R24.64], R8 ;  /* 0x0000000818005986 */ /* 0x0001e8000c10150a */
[----:B------:R1:W-:Y:S01]  /*866c0*/  @P4 STG.E.U16 [R26.64], R12 ;  /* 0x0000000c1a004986 */ /* 0x0003e2000c10150a */
[----:B0-----:R-:W-:Y:S01]  /*866d0*/  LEA R24, P6, R4, R0, 0x1 ;  /* 0x0000000004187211 */ /* 0x001fe200078c08ff */
[----:B-1----:R-:W-:-:S03]  /*866e0*/  IMAD R27, R11, 0x2, R4 ;  /* 0x000000020b1b7824 */ /* 0x002fc600078e0204 */
[----:B------:R-:W-:Y:S02]  /*866f0*/  LEA.HI.X.SX32 R25, R4, R2, 0x1, P6 ;  /* 0x0000000204197211 */ /* 0x000fe400030f0eff */
[----:B---3--:R-:W-:Y:S02]  /*86700*/  ISETP.LT.AND P5, PT, R5, c[0x0][0x17c], !P0 ;  /* 0x00005f0005007a0c */ /* 0x008fe400047a1270 */
[----:B------:R-:W3:Y:S01]  /*86710*/  LDL.LU R5, [R1+0x190] ;  /* 0x0001900001057983 */ /* 0x000ee20000300800 */
[----:B-----5:R-:W-:-:S03]  /*86720*/  ISETP.LT.AND P4, PT, R10, c[0x0][0x17c], !P0 ;  /* 0x00005f000a007a0c */ /* 0x020fc60004781270 */
[----:B------:R-:W5:Y:S01]  /*86730*/  LDL.LU R10, [R1+0x194] ;  /* 0x00019400010a7983 */ /* 0x000f620000300800 */
[----:B--2---:R-:W-:-:S05]  /*86740*/  PRMT R4, R3, 0x7632, R4 ;  /* 0x0000763203047816 */ /* 0x004fca0000000004 */
[----:B------:R0:W-:Y:S04]  /*86750*/  @P3 STG.E.U16 [R24.64], R4 ;  /* 0x0000000418003986 */ /* 0x0001e8000c10150a */
[----:B0-----:R-:W2:Y:S01]  /*86760*/  LDL.LU R25, [R1+0x184] ;  /* 0x0001840001197983 */ /* 0x001ea20000300800 */
[----:B------:R-:W-:Y:S01]  /*86770*/  IMAD R3, R11, 0x2, R27 ;  /* 0x000000020b037824 */ /* 0x000fe200078e021b */
[----:B------:R-:W-:Y:S02]  /*86780*/  LEA R26, P6, R27, R0, 0x1 ;  /* 0x000000001b1a7211 */ /* 0x000fe400078c08ff */
[----:B------:R-:W-:Y:S01]  /*86790*/  PRMT R8, R28, 0x7632, R8 ;  /* 0x000076321c087816 */ /* 0x000fe20000000008 */
[----:B------:R-:W-:Y:S01]  /*867a0*/  IMAD R4, R11, 0x2, R3 ;  /* 0x000000020b047824 */ /* 0x000fe200078e0203 */
[----:B------:R-:W-:-:S02]  /*867b0*/  LEA.HI.X.SX32 R27, R27, R2, 0x1, P6 ;  /* 0x000000021b1b7211 */ /* 0x000fc400030f0eff */
[----:B------:R-:W-:-:S03]  /*867c0*/  LEA R24, P6, R3, R0, 0x1 ;  /* 0x0000000003187211 */ /* 0x000fc600078c08ff */
[----:B------:R0:W-:Y:S01]  /*867d0*/  @P1 STG.E.U16 [R26.64], R8 ;  /* 0x000000081a001986 */ /* 0x0001e2000c10150a */
[----:B------:R-:W-:Y:S02]  /*867e0*/  PRMT R12, R9, 0x7632, R12 ;  /* 0x00007632090c7816 */ /* 0x000fe4000000000c */
[----:B----4-:R-:W-:Y:S01]  /*867f0*/  ISETP.LT.AND P1, PT, R6, c[0x0][0x17c], !P0 ;  /* 0x00005f0006007a0c */ /* 0x010fe20004721270 */
[----:B------:R-:W4:Y:S04]  /*86800*/  LDL.LU R9, [R1+0x198] ;  /* 0x0001980001097983 */ /* 0x000f280000300800 */
[----:B------:R-:W4:Y:S01]  /*86810*/  LDL.LU R6, [R1+0x19c] ;  /* 0x00019c0001067983 */ /* 0x000f220000300800 */
[----:B0-----:R-:W-:Y:S02]  /*86820*/  PRMT R8, R8, 0x7632, R8 ;  /* 0x0000763208087816 */ /* 0x001fe40000000008 */
[----:B--2---:R-:W-:-:S02]  /*86830*/  ISETP.LT.AND P3, PT, R25, c[0x0][0x17c], !P0 ;  /* 0x00005f0019007a0c */ /* 0x004fc40004761270 */
[----:B------:R-:W-:Y:S02]  /*86840*/  LEA.HI.X.SX32 R25, R3, R2, 0x1, P6 ;  /* 0x0000000203197211 */ /* 0x000fe400030f0eff */
[----:B------:R-:W-:-:S04]  /*86850*/  LEA R26, P6, R4, R0, 0x1 ;  /* 0x00000000041a7211 */ /* 0x000fc800078c08ff */
[----:B------:R-:W-:Y:S01]  /*86860*/  LEA.HI.X.SX32 R27, R4, R2, 0x1, P6 ;  /* 0x00000002041b7211 */ /* 0x000fe200030f0eff */
[----:B------:R0:W-:Y:S04]  /*86870*/  @P2 STG.E.U16 [R24.64], R12 ;  /* 0x0000000c18002986 */ /* 0x0001e8000c10150a */
[----:B------:R1:W-:Y:S01]  /*86880*/  @P5 STG.E.U16 [R26.64], R8 ;  /* 0x000000081a005986 */ /* 0x0003e2000c10150a */
[----:B---3--:R-:W-:-:S03]  /*86890*/  ISETP.LT.AND P5, PT, R5, c[0x0][0x17c], !P0 ;  /* 0x00005f0005007a0c */ /* 0x008fc600047a1270 */
[----:B------:R-:W2:Y:S01]  /*868a0*/  LDL.LU R5, [R1+0x1a0] ;  /* 0x0001a00001057983 */ /* 0x000ea20000300800 */
[----:B0-----:R-:W-:-:S04]  /*868b0*/  IMAD R25, R11, 0x2, R4 ;  /* 0x000000020b197824 */ /* 0x001fc800078e0204 */
[----:B------:R-:W-:Y:S01]  /*868c0*/  IMAD R3, R11, 0x2, R25 ;  /* 0x000000020b037824 */ /* 0x000fe200078e0219 */
[----:B------:R-:W-:Y:S02]  /*868d0*/  LEA R24, P6, R25, R0, 0x1 ;  /* 0x0000000019187211 */ /* 0x000fe400078c08ff */
[----:B-1----:R-:W-:Y:S01]  /*868e0*/  PRMT R8, R7, 0x7632, R8 ;  /* 0x0000763207087816 */ /* 0x002fe20000000008 */
[----:B------:R-:W-:Y:S01]  /*868f0*/  IMAD R4, R11, 0x2, R3 ;  /* 0x000000020b047824 */ /* 0x000fe200078e0203 */
[----:B------:R-:W-:Y:S01]  /*86900*/  LEA.HI.X.SX32 R25, R25, R2, 0x1, P6 ;  /* 0x0000000219197211 */ /* 0x000fe200030f0eff */
[----:B------:R-:W3:Y:S01]  /*86910*/  LDL R7, [R1+0x44] ;  /* 0x0000440001077983 */ /* 0x000ee20000100800 */
[C---:B------:R-:W-:Y:S02]  /*86920*/  LEA R26, P6, R3.reuse, R0, 0x1 ;  /* 0x00000000031a7211 */ /* 0x040fe400078c08ff */
[----:B------:R-:W-:Y:S01]  /*86930*/  PRMT R12, R12, 0x7632, R12 ;  /* 0x000076320c0c7816 */ /* 0x000fe2000000000c */
[----:B------:R0:W-:Y:S01]  /*86940*/  @P4 STG.E.U16 [R24.64], R8 ;  /* 0x0000000818004986 */ /* 0x0001e2000c10150a */
[----:B------:R-:W-:-:S02]  /*86950*/  LEA.HI.X.SX32 R27, R3, R2, 0x1, P6 ;  /* 0x00000002031b7211 */ /* 0x000fc400030f0eff */
[----:B------:R-:W-:Y:S01]  /*86960*/  ISETP.LT.AND P2, PT, R29, c[0x0][0x17c], !P0 ;  /* 0x00005f001d007a0c */ /* 0x000fe20004741270 */
[----:B------:R-:W3:Y:S01]  /*86970*/  LDL.LU R28, [R1+0x1b4] ;  /* 0x0001b400011c7983 */ /* 0x000ee20000300800 */
[----:B------:R-:W-:-:S03]  /*86980*/  PRMT R16, R16, 0x7632, R16 ;  /* 0x0000763210107816 */ /* 0x000fc60000000010 */
[----:B------:R1:W-:Y:S01]  /*86990*/  @P3 STG.E.U16 [R26.64], R12 ;  /* 0x0000000c1a003986 */ /* 0x0003e2000c10150a */
[----:B0-----:R-:W-:Y:S01]  /*869a0*/  LEA R24, P6, R4, R0, 0x1 ;  /* 0x0000000004187211 */ /* 0x001fe200078c08ff */
[----:B------:R-:W-:-:S03]  /*869b0*/  IMAD R8, R11, 0x2, R4 ;  /* 0x000000020b087824 */ /* 0x000fc600078e0204 */
[----:B------:R-:W-:Y:S01]  /*869c0*/  LEA.HI.X.SX32 R25, R4, R2, 0x1, P6 ;  /* 0x0000000204197211 */ /* 0x000fe200030f0eff */
[----:B------:R-:W-:Y:S01]  /*869d0*/  IMAD R3, R11, 0x2, R8 ;  /* 0x000000020b037824 */ /* 0x000fe200078e0208 */
[----:B-1----:R-:W-:-:S03]  /*869e0*/  LEA R26, P6, R8, R0, 0x1 ;  /* 0x00000000081a7211 */ /* 0x002fc600078c08ff */
[----:B------:R0:W-:Y:S01]  /*869f0*/  @P1 STG.E.U16 [R24.64], R16 ;  /* 0x0000001018001986 */ /* 0x0001e2000c10150a */
[----:B------:R-:W-:Y:S01]  /*86a00*/  PRMT R20, R20, 0x7632, R20 ;  /* 0x0000763214147816 */ /* 0x000fe20000000014 */
[----:B------:R-:W-:Y:S01]  /*86a10*/  IMAD R4, R11, 0x2, R3 ;  /* 0x000000020b047824 */ /* 0x000fe200078e0203 */
[----:B------:R-:W-:Y:S02]  /*86a20*/  LEA.HI.X.SX32 R27, R8, R2, 0x1, P6 ;  /* 0x00000002081b7211 */ /* 0x000fe400030f0eff */
[----:B-----5:R-:W-:Y:S02]  /*86a30*/  ISETP.LT.AND P4, PT, R10, c[0x0][0x17c], !P0 ;  /* 0x00005f000a007a0c */ /* 0x020fe40004781270 */
[----:B----4-:R-:W-:Y:S01]  /*86a40*/  ISETP.LT.AND P3, PT, R9, c[0x0][0x17c], !P0 ;  /* 0x00005f0009007a0c */ /* 0x010fe20004761270 */
[----:B------:R-:W4:Y:S01]  /*86a50*/  LDL R10, [R1+0x14] ;  /* 0x00001400010a7983 */ /* 0x000f220000100800 */
[----:B0-----:R-:W-:-:S03]  /*86a60*/  LEA R24, P6, R3, R0, 0x1 ;  /* 0x0000000003187211 */ /* 0x001fc600078c08ff */
[----:B------:R0:W-:Y:S01]  /*86a70*/  @P2 STG.E.U16 [R26.64], R20 ;  /* 0x000000141a002986 */ /* 0x0001e2000c10150a */
[----:B------:R-:W-:Y:S02]  /*86a80*/  ISETP.LT.AND P1, PT, R6, c[0x0][0x17c], !P0 ;  /* 0x00005f0006007a0c */ /* 0x000fe40004721270 */
[----:B------:R-:W-:Y:S01]  /*86a90*/  LEA.HI.X.SX32 R25, R3, R2, 0x1, P6 ;  /* 0x0000000203197211 */ /* 0x000fe200030f0eff */
[----:B------:R-:W5:Y:S01]  /*86aa0*/  LDL.LU R9, [R1+0x1c0] ;  /* 0x0001c00001097983 */ /* 0x000f620000300800 */
[----:B------:R-:W-:-:S03]  /*86ab0*/  IMAD R3, R11, 0x2, R4 ;  /* 0x000000020b037824 */ /* 0x000fc600078e0204 */
[----:B------:R-:W3:Y:S01]  /*86ac0*/  LDL R6, [R1+0xa4] ;  /* 0x0000a40001067983 */ /* 0x000ee20000100800 */
[----:B0-----:R-:W-:-:S03]  /*86ad0*/  LEA R26, P6, R4, R0, 0x1 ;  /* 0x00000000041a7211 */ /* 0x001fc600078c08ff */
[----:B------:R-:W3:Y:S01]  /*86ae0*/  LDL.LU R20, [R1+0x1a4] ;  /* 0x0001a40001147983 */ /* 0x000ee20000300800 */
[----:B------:R-:W-:Y:S02]  /*86af0*/  LEA.HI.X.SX32 R27, R4, R2, 0x1, P6 ;  /* 0x00000002041b7211 */ /* 0x000fe400030f0eff */
[----:B--2---:R-:W-:Y:S02]  /*86b00*/  ISETP.LT.AND P2, PT, R5, c[0x0][0x17c], !P0 ;  /* 0x00005f0005007a0c */ /* 0x004fe40004741270 */
[----:B------:R-:W2:Y:S04]  /*86b10*/  LDL R5, [R1+0x94] ;  /* 0x0000940001057983 */ /* 0x000ea80000100800 */
[----:B------:R-:W2:Y:S04]  /*86b20*/  LDL.LU R29, [R1+0x84] ;  /* 0x00008400011d7983 */ /* 0x000ea80000300800 */
[----:B------:R-:W2:Y:S04]  /*86b30*/  LDL R4, [R1+0x64] ;  /* 0x0000640001047983 */ /* 0x000ea80000100800 */
[----:B--2---:R0:W-:Y:S01]  /*86b40*/  @P5 STG.E.U16 [R24.64], R4 ;  /* 0x0000000418005986 */ /* 0x0041e2000c10150a */
[----:B---3--:R-:W-:-:S03]  /*86b50*/  ISETP.LT.AND P5, PT, R20, c[0x0][0x17c], !P0 ;  /* 0x00005f0014007a0c */ /* 0x008fc600047a1270 */
[----:B------:R-:W2:Y:S01]  /*86b60*/  LDL.LU R20, [R1+0x1d8] ;  /* 0x0001d80001147983 */ /* 0x000ea20000300800 */
[----:B0-----:R-:W-:Y:S01]  /*86b70*/  LEA R24, P6, R3, R0, 0x1 ;  /* 0x0000000003187211 */ /* 0x001fe200078c08ff */
[----:B------:R-:W-:-:S03]  /*86b80*/  IMAD R4, R11, 0x2, R3 ;  /* 0x000000020b047824 */ /* 0x000fc600078e0203 */
[----:B------:R-:W-:Y:S02]  /*86b90*/  LEA.HI.X.SX32 R25, R3, R2, 0x1, P6 ;  /* 0x0000000203197211 */ /* 0x000fe400030f0eff */
[----:B------:R-:W3:Y:S04]  /*86ba0*/  LDL.LU R3, [R1+0x1b0] ;  /* 0x0001b00001037983 */ /* 0x000ee80000300800 */
[----:B------:R0:W-:Y:S02]  /*86bb0*/  @P4 STG.E.U16 [R26.64], R7 ;  /* 0x000000071a004986 */ /* 0x0001e4000c10150a */
[C---:B0-----:R-:W-:Y:S02]  /*86bc0*/  LEA R26, P6, R4.reuse, R0, 0x1 ;  /* 0x00000000041a7211 */ /* 0x041fe400078c08ff */
[----:B------:R-:W2:Y:S02]  /*86bd0*/  LDL.LU R7, [R1+0x1cec] ;  /* 0x001cec0001077983 */ /* 0x000ea40000300800 */
[----:B------:R-:W-:-:S02]  /*86be0*/  LEA.HI.X.SX32 R27, R4, R2, 0x1, P6 ;  /* 0x00000002041b7211 */ /* 0x000fc400030f0eff */
[----:B---3--:R-:W-:Y:S01]  /*86bf0*/  ISETP.LT.AND P4, PT, R3, c[0x0][0x17c], !P0 ;  /* 0x00005f0003007a0c */ /* 0x008fe20004781270 */
[----:B------:R-:W-:Y:S02]  /*86c00*/  IMAD R3, R11, 0x2, R4 ;  /* 0x000000020b037824 */ /* 0x000fe400078e0204 */
[----:B------:R-:W3:Y:S04]  /*86c10*/  LDL R4, [R1+0x74] ;  /* 0x0000740001047983 */ /* 0x000ee80000100800 */
[----:B---3--:R0:W-:Y:S01]  /*86c20*/  @P3 STG.E.U16 [R24.64], R4 ;  /* 0x0000000418003986 */ /* 0x0081e2000c10150a */
[----:B------:R-:W-:-:S03]  /*86c30*/  ISETP.LT.AND P3, PT, R28, c[0x0][0x17c], !P0 ;  /* 0x00005f001c007a0c */ /* 0x000fc60004761270 */
[----:B----4-:R1:W-:Y:S01]  /*86c40*/  @P1 STG.E.U16 [R26.64], R10 ;  /* 0x0000000a1a001986 */ /* 0x0103e2000c10150a */
[----:B-----5:R-:W-:-:S03]  /*86c50*/  ISETP.LT.AND P1, PT, R9, c[0x0][0x17c], !P0 ;  /* 0x00005f0009007a0c */ /* 0x020fc60004721270 */
[----:B------:R-:W3:Y:S01]  /*86c60*/  LDL R28, [R1+0x54] ;  /* 0x00005400011c7983 */ /* 0x000ee20000100800 */
[----:B0-----:R-:W-:Y:S01]  /*86c70*/  LEA R24, P6, R3, R0, 0x1 ;  /* 0x0000000003187211 */ /* 0x001fe200078c08ff */
[----:B------:R-:W-:Y:S02]  /*86c80*/  IMAD R4, R11, 0x2, R3 ;  /* 0x000000020b047824 */ /* 0x000fe400078e0203 */
[----:B------:R-:W4:Y:S01]  /*86c90*/  LDL R9, [R1+0x34] ;  /* 0x0000340001097983 */ /* 0x000f220000100800 */
[----:B------:R-:W-:Y:S02]  /*86ca0*/  LEA.HI.X.SX32 R25, R3, R2, 0x1, P6 ;  /* 0x0000000203197211 */ /* 0x000fe400030f0eff */
[C---:B-1----:R-:W-:Y:S01]  /*86cb0*/  LEA R26, P6, R4.reuse, R0, 0x1 ;  /* 0x00000000041a7211 */ /* 0x042fe200078c08ff */
[----:B------:R-:W5:Y:S01]  /*86cc0*/  LDL.LU R10, [R1+0x24] ;  /* 0x00002400010a7983 */ /* 0x000f620000300800 */
[----:B------:R-:W-:Y:S02]  /*86cd0*/  IMAD R3, R11, 0x2, R4 ;  /* 0x000000020b037824 */ /* 0x000fe400078e0204 */
[----:B------:R-:W-:-:S02]  /*86ce0*/  LEA.HI.X.SX32 R27, R4, R2, 0x1, P6 ;  /* 0x00000002041b7211 */ /* 0x000fc400030f0eff */
[----:B------:R-:W2:Y:S04]  /*86cf0*/  LDL.LU R4, [R1+0x1d0] ;  /* 0x0001d00001047983 */ /* 0x000ea80000300800 */
[----:B------:R0:W-:Y:S02]  /*86d00*/  @P2 STG.E.U16 [R24.64], R6 ;  /* 0x0000000618002986 */ /* 0x0001e4000c10150a */
[C---:B0-----:R-:W-:Y:S02]  /*86d10*/  LEA R24, P6, R3.reuse, R0, 0x1 ;  /* 0x0000000003187211 */ /* 0x041fe400078c08ff */
[----:B------:R-:W3:Y:S02]  /*86d20*/  LDL.LU R6, [R1+0x1ce8] ;  /* 0x001ce80001067983 */ /* 0x000ee40000300800 */
[----:B------:R-:W-:-:S02]  /*86d30*/  LEA.HI.X.SX32 R25, R3, R2, 0x1, P6 ;  /* 0x0000000203197211 */ /* 0x000fc400030f0eff */
[----:B--2---:R-:W-:Y:S01]  /*86d40*/  ISETP.LT.AND P2, PT, R4, c[0x0][0x17c], !P0 ;  /* 0x00005f0004007a0c */ /* 0x004fe20004741270 */
[----:B------:R-:W-:Y:S02]  /*86d50*/  IMAD R4, R11, 0x2, R3 ;  /* 0x000000020b047824 */ /* 0x000fe400078e0203 */
[----:B------:R-:W2:Y:S04]  /*86d60*/  LDL.LU R3, [R1+0x1d4] ;  /* 0x0001d40001037983 */ /* 0x000ea80000300800 */
[----:B------:R0:W-:Y:S04]  /*86d70*/  @P5 STG.E.U16 [R26.64], R5 ;  /* 0x000000051a005986 */ /* 0x0001e8000c10150a */
[----:B------:R1:W-:Y:S01]  /*86d80*/  @P4 STG.E.U16 [R24.64], R29 ;  /* 0x0000001d18004986 */ /* 0x0003e2000c10150a */
[----:B0-----:R-:W-:-:S03]  /*86d90*/  LEA R26, P6, R4, R0, 0x1 ;  /* 0x00000000041a7211 */ /* 0x001fc600078c08ff */
[----:B------:R-:W3:Y:S01]  /*86da0*/  LDL.LU R5, [R1+0x1ce4] ;  /* 0x001ce40001057983 */ /* 0x000ee20000300800 */
[----:B------:R-:W-:Y:S02]  /*86db0*/  LEA.HI.X.SX32 R27, R4, R2, 0x1, P6 ;  /* 0x00000002041b7211 */ /* 0x000fe400030f0eff */
[----:B------:R-:W-:Y:S02]  /*86dc0*/  ISETP.LT.AND P4, PT, R20, c[0x0][0x17c], !P0 ;  /* 0x00005f0014007a0c */ /* 0x000fe40004781270 */
[----:B------:R-:W4:Y:S01]  /*86dd0*/  LDL.LU R20, [R1+0x1f0] ;  /* 0x0001f00001147983 */ /* 0x000f220000300800 */
[----:B--2---:R-:W-:Y:S01]  /*86de0*/  ISETP.LT.AND P5, PT, R3, c[0x0][0x17c], !P0 ;  /* 0x00005f0003007a0c */ /* 0x004fe200047a1270 */
[----:B------:R-:W-:-:S05]  /*86df0*/  IMAD R3, R11, 0x2, R4 ;  /* 0x000000020b037824 */ /* 0x000fca00078e0204 */
[----:B-1----:R-:W-:Y:S01]  /*86e00*/  LEA R24, P6, R3, R0, 0x1 ;  /* 0x0000000003187211 */ /* 0x002fe200078c08ff */
[----:B------:R-:W-:-:S03]  /*86e10*/  IMAD R4, R11, 0x2, R3 ;  /* 0x000000020b047824 */ /* 0x000fc600078e0203 */
[----:B------:R-:W-:Y:S02]  /*86e20*/  LEA.HI.X.SX32 R25, R3, R2, 0x1, P6 ;  /* 0x0000000203197211 */ /* 0x000fe400030f0eff */
[----:B------:R-:W2:Y:S04]  /*86e30*/  LDL.LU R3, [R1+0x1dc] ;  /* 0x0001dc0001037983 */ /* 0x000ea80000300800 */
[----:B---3--:R0:W-:Y:S02]  /*86e40*/  @P3 STG.E.U16 [R26.64], R5 ;  /* 0x000000051a003986 */ /* 0x0081e4000c10150a */
[----:B0-----:R-:W-:-:S04]  /*86e50*/  LEA R26, P6, R4, R0, 0x1 ;  /* 0x00000000041a7211 */ /* 0x001fc800078c08ff */
[----:B------:R-:W-:Y:S02]  /*86e60*/  LEA.HI.X.SX32 R27, R4, R2, 0x1, P6 ;  /* 0x00000002041b7211 */ /* 0x000fe400030f0eff */
[----:B--2---:R-:W-:Y:S01]  /*86e70*/  ISETP.LT.AND P3, PT, R3, c[0x0][0x17c], !P0 ;  /* 0x00005f0003007a0c */ /* 0x004fe20004761270 */
[----:B------:R-:W-:Y:S02]  /*86e80*/  IMAD R3, R11, 0x2, R4 ;  /* 0x000000020b037824 */ /* 0x000fe400078e0204 */
[----:B------:R-:W2:Y:S04]  /*86e90*/  LDL.LU R4, [R1+0x1e0] ;  /* 0x0001e00001047983 */ /* 0x000ea80000300800 */
[----:B------:R0:W-:Y:S02]  /*86ea0*/  @P1 STG.E.U16 [R24.64], R28 ;  /* 0x0000001c18001986 */ /* 0x0001e4000c10150a */
[----:B0-----:R-:W-:-:S02]  /*86eb0*/  LEA R24, P6, R3, R0, 0x1 ;  /* 0x0000000003187211 */ /* 0x001fc400078c08ff */
[----:B------:R-:W3:Y:S02]  /*86ec0*/  LDL.LU R28, [R1+0x1f8] ;  /* 0x0001f800011c7983 */ /* 0x000ee40000300800 */
[----:B------:R-:W-:Y:S02]  /*86ed0*/  LEA.HI.X.SX32 R25, R3, R2, 0x1, P6 ;  /* 0x0000000203197211 */ /* 0x000fe400030f0eff */
[----:B--2---:R-:W-:Y:S01]  /*86ee0*/  ISETP.LT.AND P1, PT, R4, c[0x0][0x17c], !P0 ;  /* 0x00005f0004007a0c */ /* 0x004fe20004721270 */
[----:B------:R-:W-:Y:S02]  /*86ef0*/  IMAD R4, R11, 0x2, R3 ;  /* 0x000000020b047824 */ /* 0x000fe400078e0203 */
[----:B------:R-:W2:Y:S04]  /*86f00*/  LDL.LU R3, [R1+0x1e4] ;  /* 0x0001e40001037983 */ /* 0x000ea80000300800 */
[----:B----4-:R0:W-:Y:S02]  /*86f10*/  @P2 STG.E.U16 [R26.64], R9 ;  /* 0x000000091a002986 */ /* 0x0101e4000c10150a */
[----:B0-----:R-:W-:-:S02]  /*86f20*/  LEA R26, P6, R4, R0, 0x1 ;  /* 0x00000000041a7211 */ /* 0x001fc400078c08ff */
[----:B------:R-:W4:Y:S02]  /*86f30*/  LDL.LU R9, [R1+0x1ce0] ;  /* 0x001ce00001097983 */ /* 0x000f240000300800 */
[----:B------:R-:W-:Y:S02]  /*86f40*/  LEA.HI.X.SX32 R27, R4, R2, 0x1, P6 ;  /* 0x00000002041b7211 */ /* 0x000fe400030f0eff */
[----:B--2---:R-:W-:Y:S01]  /*86f50*/  ISETP.LT.AND P2, PT, R3, c[0x0][0x17c], !P0 ;  /* 0x00005f0003007a0c */ /* 0x004fe20004741270 */
[----:B------:R-:W-:Y:S02]  /*86f60*/  IMAD R3, R11, 0x2, R4 ;  /* 0x000000020b037824 */ /* 0x000fe400078e0204 */
[----:B------:R-:W2:Y:S04]  /*86f70*/  LDL.LU R4, [R1+0x1e8] ;  /* 0x0001e80001047983 */ /* 0x000ea80000300800 */
[----:B-----5:R0:W-:Y:S02]  /*86f80*/  @P5 STG.E.U16 [R24.64], R10 ;  /* 0x0000000a18005986 */ /* 0x0201e4000c10150a */
[----:B0-----:R-:W-:-:S04]  /*86f90*/  LEA R24, P6, R3, R0, 0x1 ;  /* 0x0000000003187211 */ /* 0x001fc800078c08ff */
[----:B------:R-:W-:Y:S02]  /*86fa0*/  LEA.HI.X.SX32 R25, R3, R2, 0x1, P6 ;  /* 0x0000000203197211 */ /* 0x000fe400030f0eff */
[----:B--2---:R-:W-:Y:S01]  /*86fb0*/  ISETP.LT.AND P5, PT, R4, c[0x0][0x17c], !P0 ;  /* 0x00005f0004007a0c */ /* 0x004fe200047a1270 */
[----:B------:R-:W-:Y:S02]  /*86fc0*/  IMAD R4, R11, 0x2, R3 ;  /* 0x000000020b047824 */ /* 0x000fe400078e0203 */
[----:B------:R-:W2:Y:S04]  /*86fd0*/  LDL.LU R3, [R1+0x1ec] ;  /* 0x0001ec0001037983 */ /* 0x000ea80000300800 */
[----:B----4-:R0:W-:Y:S04]  /*86fe0*/  @P4 STG.E.U16 [R26.64], R9 ;  /* 0x000000091a004986 */ /* 0x0101e8000c10150a */
[----:B------:R1:W-:Y:S01]  /*86ff0*/  @P3 STG.E.U16 [R24.64], R6 ;  /* 0x0000000618003986 */ /* 0x0003e2000c10150a */
[----:B0-----:R-:W-:-:S04]  /*87000*/  LEA R26, P6, R4, R0, 0x1 ;  /* 0x00000000041a7211 */ /* 0x001fc800078c08ff */
[----:B------:R-:W-:Y:S02]  /*87010*/  LEA.HI.X.SX32 R27, R4, R2, 0x1, P6 ;  /* 0x00000002041b7211 */ /* 0x000fe400030f0eff */
[----:B------:R-:W-:Y:S02]  /*87020*/  ISETP.LT.AND P3, PT, R20, c[0x0][0x17c], !P0 ;  /* 0x00005f0014007a0c */ /* 0x000fe40004761270 */
[----:B------:R-:W4:Y:S04]  /*87030*/  LDL.LU R20, [R1+0x208] ;  /* 0x0002080001147983 */ /* 0x000f280000300800 */
[----:B------:R-:W-:Y:S01]  /*87040*/  @P1 STG.E.U16 [R26.64], R13 ;  /* 0x0000000d1a001986 */ /* 0x000fe2000c10150a */
[----:B--2---:R-:W-:Y:S01]  /*87050*/  ISETP.LT.AND P4, PT, R3, c[0x0][0x17c], !P0 ;  /* 0x00005f0003007a0c */ /* 0x004fe20004781270 */
[----:B------:R-:W-:-:S05]  /*87060*/  IMAD R3, R11, 0x2, R4 ;  /* 0x000000020b037824 */ /* 0x000fca00078e0204 */
[----:B-1----:R-:W-:Y:S01]  /*87070*/  LEA R24, P6, R3, R0, 0x1 ;  /* 0x0000000003187211 */ /* 0x002fe200078c08ff */
[----:B------:R-:W-:-:S03]  /*87080*/  IMAD R4, R11, 0x2, R3 ;  /* 0x000000020b047824 */ /* 0x000fc600078e0203 */
[----:B------:R-:W-:Y:S02]  /*87090*/  LEA.HI.X.SX32 R25, R3, R2, 0x1, P6 ;  /* 0x0000000203197211 */ /* 0x000fe400030f0eff */
[----:B------:R-:W2:Y:S04]  /*870a0*/  LDL.LU R3, [R1+0x1f4] ;  /* 0x0001f40001037983 */ /* 0x000ea80000300800 */
[----:B------:R0:W-:Y:S01]  /*870b0*/  @P2 STG.E.U16 [R24.64], R17 ;  /* 0x0000001118002986 */ /* 0x0001e2000c10150a */
[----:B---3--:R-:W-:-:S03]  /*870c0*/  ISETP.LT.AND P2, PT, R28, c[0x0][0x17c], !P0 ;  /* 0x00005f001c007a0c */ /* 0x008fc60004741270 */
[----:B------:R-:W3:Y:S04]  /*870d0*/  LDL.LU R28, [R1+0x20c] ;  /* 0x00020c00011c7983 */ /* 0x000ee80000300800 */
[----:B0-----:R-:W5:Y:S01]  /*870e0*/  LDL.LU R25, [R1+0x1fc] ;  /* 0x0001fc0001197983 */ /* 0x001f620000300800 */
[----:B------:R-:W-:-:S04]  /*870f0*/  LEA R26, P6, R4, R0, 0x1 ;  /* 0x00000000041a7211 */ /* 0x000fc800078c08ff */
[----:B------:R-:W-:-:S05]  /*87100*/  LEA.HI.X.SX32 R27, R4, R2, 0x1, P6 ;  /* 0x00000002041b7211 */ /* 0x000fca00030f0eff */
[----:B------:R0:W-:Y:S01]  /*87110*/  @P5 STG.E.U16 [R26.64], R21 ;  /* 0x000000151a005986 */ /* 0x0001e2000c10150a */
[----:B--2---:R-:W-:Y:S01]  /*87120*/  ISETP.LT.AND P1, PT, R3, c[0x0][0x17c], !P0 ;  /* 0x00005f0003007a0c */ /* 0x004fe20004721270 */
[----:B------:R-:W-:-:S05]  /*87130*/  IMAD R3, R11, 0x2, R4 ;  /* 0x000000020b037824 */ /* 0x000fca00078e0204 */
[----:B------:R-:W-:Y:S01]  /*87140*/  LEA R24, P6, R3, R0, 0x1 ;  /* 0x0000000003187211 */ /* 0x000fe200078c08ff */
[----:B------:R-:W-:Y:S01]  /*87150*/  IMAD R4, R11, 0x2, R3 ;  /* 0x000000020b047824 */ /* 0x000fe200078e0203 */
[----:B-----5:R-:W-:Y:S02]  /*87160*/  ISETP.LT.AND P5, PT, R25, c[0x0][0x17c], !P0 ;  /* 0x00005f0019007a0c */ /* 0x020fe400047a1270 */
[----:B------:R-:W-:Y:S02]  /*87170*/  LEA.HI.X.SX32 R25, R3, R2, 0x1, P6 ;  /* 0x0000000203197211 */ /* 0x000fe400030f0eff */
[----:B------:R-:W2:Y:S04]  /*87180*/  LDL.LU R3, [R1+0x44] ;  /* 0x0000440001037983 */ /* 0x000ea80000300800 */
[----:B0-----:R-:W5:Y:S01]  /*87190*/  LDL.LU R27, [R1+0x64] ;  /* 0x00006400011b7983 */ /* 0x001f620000300800 */
[----:B------:R-:W-:-:S02]  /*871a0*/  LEA R26, P6, R4, R0, 0x1 ;  /* 0x00000000041a7211 */ /* 0x000fc400078c08ff */
[----:B--2---:R-:W-:Y:S01]  /*871b0*/  PRMT R5, R3, 0x7632, R5 ;  /* 0x0000763203057816 */ /* 0x004fe20000000005 */
[----:B------:R-:W-:Y:S01]  /*871c0*/  IMAD R3, R11, 0x2, R4 ;  /* 0x000000020b037824 */ /* 0x000fe200078e0204 */
[----:B-----5:R-:W-:Y:S02]  /*871d0*/  PRMT R8, R27, 0x7632, R8 ;  /* 0x000076321b087816 */ /* 0x020fe40000000008 */
[----:B------:R-:W-:Y:S02]  /*871e0*/  LEA.HI.X.SX32 R27, R4, R2, 0x1, P6 ;  /* 0x00000002041b7211 */ /* 0x000fe400030f0eff */
[----:B------:R-:W2:Y:S04]  /*871f0*/  LDL.LU R4, [R1+0x200] ;  /* 0x0002000001047983 */ /* 0x000ea80000300800 */
[----:B------:R-:W-:Y:S04]  /*87200*/  @P4 STG.E.U16 [R24.64], R8 ;  /* 0x0000000818004986 */ /* 0x000fe8000c10150a */
[----:B------:R0:W-:Y:S04]  /*87210*/  @P3 STG.E.U16 [R26.64], R5 ;  /* 0x000000051a003986 */ /* 0x0001e8000c10150a */
[----:B0-----:R-:W5:Y:S04]  /*87220*/  LDL.LU R26, [R1+0x74] ;  /* 0x00007400011a7983 */ /* 0x001f680000300800 */
[----:B------:R-:W3:Y:S01]  /*87230*/  LDL.LU R27, [R1+0x204] ;  /* 0x00020400011b7983 */ /* 0x000ee20000300800 */
[----:B------:R-:W-:-:S04]  /*87240*/  LEA R24, P6, R3, R0, 0x1 ;  /* 0x0000000003187211 */ /* 0x000fc800078c08ff */
[----:B------:R-:W-:Y:S02]  /*87250*/  LEA.HI.X.SX32 R25, R3, R2, 0x1, P6 ;  /* 0x0000000203197211 */ /* 0x000fe400030f0eff */
[----:B--2---:R-:W-:Y:S01]  /*87260*/  ISETP.LT.AND P4, PT, R4, c[0x0][0x17c], !P0 ;  /* 0x00005f0004007a0c */ /* 0x004fe20004781270 */
[----:B------:R-:W-:-:S04]  /*87270*/  IMAD R4, R11, 0x2, R3 ;  /* 0x000000020b047824 */ /* 0x000fc800078e0203 */
[----:B------:R-:W-:Y:S01]  /*87280*/  IMAD R3, R11, 0x2, R4 ;  /* 0x000000020b037824 */ /* 0x000fe200078e0204 */
[----:B-----5:R-:W-:Y:S02]  /*87290*/  PRMT R5, R26, 0x7632, R5 ;  /* 0x000076321a057816 */ /* 0x020fe40000000005 */
[----:B------:R-:W-:Y:S02]  /*872a0*/  LEA R26, P6, R4, R0, 0x1 ;  /* 0x00000000041a7211 */ /* 0x000fe400078c08ff */
[----:B---3--:R-:W-:Y:S01]  /*872b0*/  ISETP.LT.AND P3, PT, R27, c[0x0][0x17c], !P0 ;  /* 0x00005f001b007a0c */ /* 0x008fe20004761270 */
[----:B------:R0:W-:Y:S01]  /*872c0*/  @P1 STG.E.U16 [R24.64], R5 ;  /* 0x0000000518001986 */ /* 0x0001e2000c10150a */
[----:B----4-:R-:W-:Y:S02]  /*872d0*/  ISETP.LT.AND P1, PT, R20, c[0x0][0x17c], !P0 ;  /* 0x00005f0014007a0c */ /* 0x010fe40004721270 */
[----:B------:R-:W-:Y:S01]  /*872e0*/  LEA.HI.X.SX32 R27, R4, R2, 0x1, P6 ;  /* 0x00000002041b7211 */ /* 0x000fe200030f0eff */
[----:B------:R-:W2:Y:S04]  /*872f0*/  LDL.LU R20, [R1+0x218] ;  /* 0x0002180001147983 */ /* 0x000ea80000300800 */
[----:B------:R-:W3:Y:S04]  /*87300*/  LDL.LU R4, [R1+0xa4] ;  /* 0x0000a40001047983 */ /* 0x000ee80000300800 */
[----:B0-----:R-:W4:Y:S01]  /*87310*/  LDL.LU R25, [R1+0x14] ;  /* 0x0000140001197983 */ /* 0x001f220000300800 */
[----:B------:R-:W-:-:S02]  /*87320*/  LEA R24, P6, R3, R0, 0x1 ;  /* 0x0000000003187211 */ /* 0x000fc400078c08ff */
[----:B---3--:R-:W-:Y:S02]  /*87330*/  PRMT R5, R4, 0x7632, R5 ;  /* 0x0000763204057816 */ /* 0x008fe40000000005 */
[----:B----4-:R-:W-:Y:S02]  /*87340*/  PRMT R8, R25, 0x7632, R8 ;  /* 0x0000763219087816 */ /* 0x010fe40000000008 */
[----:B------:R-:W-:Y:S01]  /*87350*/  LEA.HI.X.SX32 R25, R3, R2, 0x1, P6 ;  /* 0x0000000203197211 */ /* 0x000fe200030f0eff */
[----:B------:R-:W-:Y:S02]  /*87360*/  IMAD R4, R11, 0x2, R3 ;  /* 0x000000020b047824 */ /* 0x000fe400078e0203 */
[----:B------:R-:W-:Y:S01]  /*87370*/  @P2 STG.E.U16 [R26.64], R8 ;  /* 0x000000081a002986 */ /* 0x000fe2000c10150a */
[----:B------:R-:W-:-:S03]  /*87380*/  ISETP.LT.AND P2, PT, R28, c[0x0][0x17c], !P0 ;  /* 0x00005f001c007a0c */ /* 0x000fc60004741270 */
[----:B------:R-:W3:Y:S04]  /*87390*/  LDL.LU R3, [R1+0x210] ;  /* 0x0002100001037983 */ /* 0x000ee80000300800 */
[----:B------:R-:W4:Y:S04]  /*873a0*/  LDL.LU R28, [R1+0x220] ;  /* 0x00022000011c7983 */ /* 0x000f280000300800 */
[----:B------:R0:W-:Y:S04]  /*873b0*/  @P5 STG.E.U16 [R24.64], R5 ;  /* 0x0000000518005986 */ /* 0x0001e8000c10150a */
[----:B0-----:R-:W5:Y:S01]  /*873c0*/  LDL.LU R25, [R1+0x94] ;  /* 0x0000940001197983 */ /* 0x001f620000300800 */
[----:B------:R-:W-:Y:S01]  /*873d0*/  LEA R26, P6, R4, R0, 0x1 ;  /* 0x00000000041a7211 */ /* 0x000fe200078c08ff */
[----:B------:R-:W-:-:S03]  /*873e0*/  IMAD R8, R11, 0x2, R4 ;  /* 0x000000020b087824 */ /* 0x000fc600078e0204 */
[----:B------:R-:W-:Y:S02]  /*873f0*/  LEA.HI.X.SX32 R27, R4, R2, 0x1, P6 ;  /* 0x00000002041b7211 */ /* 0x000fe400030f0eff */
[----:B-----5:R-:W-:Y:S02]  /*87400*/  PRMT R4, R25, 0x7632, R4 ;  /* 0x0000763219047816 */ /* 0x020fe40000000004 */
[----:B------:R-:W5:Y:S01]  /*87410*/  LDL.LU R25, [R1+0x214] ;  /* 0x0002140001197983 */ /* 0x000f620000300800 */
[----:B---3--:R-:W-:Y:S01]  /*87420*/  ISETP.LT.AND P5, PT, R3, c[0x0][0x17c], !P0 ;  /* 0x00005f0003007a0c */ /* 0x008fe200047a1270 */
[----:B------:R-:W-:Y:S01]  /*87430*/  IMAD R3, R11, 0x2, R8 ;  /* 0x000000020b037824 */ /* 0x000fe200078e0208 */
[----:B------:R-:W-:Y:S01]  /*87440*/  LEA R24, P6, R8, R0, 0x1 ;  /* 0x0000000008187211 */ /* 0x000fe200078c08ff */
[----:B------:R0:W-:Y:S01]  /*87450*/  @P4 STG.E.U16 [R26.64], R4 ;  /* 0x000000041a004986 */ /* 0x0001e2000c10150a */
[----:B------:R-:W-:Y:S02]  /*87460*/  PRMT R12, R29, 0x7632, R12 ;  /* 0x000076321d0c7816 */ /* 0x000fe4000000000c */
[----:B------:R-:W-:Y:S01]  /*87470*/  PRMT R9, R5, 0x7632, R9 ;  /* 0x0000763205097816 */ /* 0x000fe20000000009 */
[----:B0-----:R-:W3:Y:S04]  /*87480*/  LDL.LU R26, [R1+0x34] ;  /* 0x00003400011a7983 */ /* 0x001ee80000300800 */
[----:B------:R-:W3:Y:S04]  /*87490*/  LDL.LU R27, [R1+0x224] ;  /* 0x00022400011b7983 */ /* 0x000ee80000300800 */
[----:B------:R-:W3:Y:S01]  /*874a0*/  LDL.LU R29, [R1+0x228] ;  /* 0x00022800011d7983 */ /* 0x000ee20000300800 */
[----:B-----5:R-:W-:-:S02]  /*874b0*/  ISETP.LT.AND P4, PT, R25, c[0x0][0x17c], !P0 ;  /* 0x00005f0019007a0c */ /* 0x020fc40004781270 */
[----:B------:R-:W-:Y:S02]  /*874c0*/  LEA.HI.X.SX32 R25, R8, R2, 0x1, P6 ;  /* 0x0000000208197211 */ /* 0x000fe400030f0eff */
[----:B------:R-:W-:Y:S01]  /*874d0*/  LEA R4, P6, R3, R0, 0x1 ;  /* 0x0000000003047211 */ /* 0x000fe200078c08ff */
[----:B------:R-:W-:-:S03]  /*874e0*/  IMAD R8, R11, 0x2, R3 ;  /* 0x000000020b087824 */ /* 0x000fc600078e0203 */
[----:B------:R-:W-:Y:S01]  /*874f0*/  LEA.HI.X.SX32 R5, R3, R2, 0x1, P6 ;  /* 0x0000000203057211 */ /* 0x000fe200030f0eff */
[----:B------:R-:W-:Y:S01]  /*87500*/  @P3 STG.E.U16 [R24.64], R12 ;  /* 0x0000000c18003986 */ /* 0x000fe2000c10150a */
[----:B--2---:R-:W-:-:S03]  /*87510*/  ISETP.LT.AND P3, PT, R20, c[0x0][0x17c], !P0 ;  /* 0x00005f0014007a0c */ /* 0x004fc60004761270 */
[----:B------:R-:W2:Y:S04]  /*87520*/  LDL.LU R3, [R1+0x21c] ;  /* 0x00021c0001037983 */ /* 0x000ea80000300800 */
[----:B------:R-:W5:Y:S04]  /*87530*/  LDL.LU R20, [R1+0x22c] ;  /* 0x00022c0001147983 */ /* 0x000f680000300800 */
[----:B------:R0:W-:Y:S04]  /*87540*/  @P1 STG.E.U16 [R4.64], R9 ;  /* 0x0000000904001986 */ /* 0x0001e8000c10150a */
[----:B0-----:R-:W3:Y:S01]  /*87550*/  LDL.LU R4, [R1+0x54] ;  /* 0x0000540001047983 */ /* 0x001ee20000300800 */
[----:B------:R-:W-:Y:S01]  /*87560*/  LEA R24, P6, R8, R0, 0x1 ;  /* 0x0000000008187211 */ /* 0x000fe200078c08ff */
[----:B------:R-:W-:-:S03]  /*87570*/  IMAD R5, R11, 0x2, R8 ;  /* 0x000000020b057824 */ /* 0x000fc600078e0208 */
[----:B------:R-:W-:Y:S02]  /*87580*/  LEA.HI.X.SX32 R25, R8, R2, 0x1, P6 ;  /* 0x0000000208197211 */ /* 0x000fe400030f0eff */
[----:B------:R-:W-:Y:S02]  /*87590*/  PRMT R9, R10, 0x7632, R9 ;  /* 0x000076320a097816 */ /* 0x000fe40000000009 */
[----:B--2---:R-:W-:Y:S01]  /*875a0*/  ISETP.LT.AND P1, PT, R3, c[0x0][0x17c], !P0 ;  /* 0x00005f0003007a0c */ /* 0x004fe20004721270 */
[----:B------:R-:W-:Y:S01]  /*875b0*/  IMAD R3, R11, 0x2, R5 ;  /* 0x000000020b037824 */ /* 0x000fe200078e0205 */
[----:B---3--:R-:W-:-:S05]  /*875c0*/  PRMT R8, R4, 0x7632, R8 ;  /* 0x0000763204087816 */ /* 0x008fca0000000008 */
[----:B------:R0:W-:Y:S01]  /*875d0*/  @P2 STG.E.U16 [R24.64], R8 ;  /* 0x0000000818002986 */ /* 0x0001e2000c10150a */
[----:B----4-:R-:W-:-:S03]  /*875e0*/  ISETP.LT.AND P2, PT, R28, c[0x0][0x17c], !P0 ;  /* 0x00005f001c007a0c */ /* 0x010fc60004741270 */
[----:B------:R-:W2:Y:S04]  /*875f0*/  LDL.LU R28, [R1+0x230] ;  /* 0x00023000011c7983 */ /* 0x000ea80000300800 */
[----:B------:R-:W3:Y:S01]  /*87600*/  LDL.LU R10, [R1+0x1cdc] ;  /* 0x001cdc00010a7983 */ /* 0x000ee20000300800 */
[----:B0-----:R-:W-:-:S03]  /*87610*/  IMAD R8, R11, 0x2, R3 ;  /* 0x000000020b087824 */ /* 0x001fc600078e0203 */
[----:B------:R-:W4:Y:S01]  /*87620*/  LDL.LU R11, [R1+0x234] ;  /* 0x00023400010b7983 */ /* 0x000f220000300800 */
[----:B------:R-:W-:-:S04]  /*87630*/  LEA R4, P6, R5, R0, 0x1 ;  /* 0x0000000005047211 */ /* 0x000fc800078c08ff */
[----:B------:R-:W-:Y:S02]  /*87640*/  LEA.HI.X.SX32 R5, R5, R2, 0x1, P6 ;  /* 0x0000000205057211 */ /* 0x000fe400030f0eff */
[C---:B------:R-:W-:Y:S02]  /*87650*/  LEA R24, P6, R3.reuse, R0, 0x1 ;  /* 0x0000000003187211 */ /* 0x040fe400078c08ff */
[----:B------:R-:W-:Y:S02]  /*87660*/  PRMT R12, R26, 0x7632, R12 ;  /* 0x000076321a0c7816 */ /* 0x000fe4000000000c */
[----:B------:R-:W-:-:S03]  /*87670*/  LEA.HI.X.SX32 R25, R3, R2, 0x1, P6 ;  /* 0x0000000203197211 */ /* 0x000fc600030f0eff */
[----:B------:R0:W-:Y:S04]  /*87680*/  @P5 STG.E.U16 [R4.64], R12 ;  /* 0x0000000c04005986 */ /* 0x0001e8000c10150a */
[----:B------:R1:W-:Y:S01]  /*87690*/  @P4 STG.E.U16 [R24.64], R9 ;  /* 0x0000000918004986 */ /* 0x0003e2000c10150a */
[----:B0-----:R-:W-:Y:S01]  /*876a0*/  LEA R4, P6, R8, R0, 0x1 ;  /* 0x0000000008047211 */ /* 0x001fe200078c08ff */
[----:B-1----:R-:W-:-:S03]  /*876b0*/  IMAD.MOV.U32 R24, RZ, RZ, c[0x0][0x198] ;  /* 0x00006600ff187624 */ /* 0x002fc600078e00ff */
[----:B------:R-:W-:Y:S01]  /*876c0*/  LEA.HI.X.SX32 R5, R8, R2, 0x1, P6 ;  /* 0x0000000208057211 */ /* 0x000fe200030f0eff */
[----:B------:R-:W-:Y:S01]  /*876d0*/  IMAD R3, R24, 0x2, R8 ;  /* 0x0000000218037824 */ /* 0x000fe200078e0208 */
[----:B------:R-:W-:-:S03]  /*876e0*/  PRMT R9, R9, 0x7632, R9 ;  /* 0x0000763209097816 */ /* 0x000fc60000000009 */
[----:B------:R-:W-:Y:S01]  /*876f0*/  IMAD R12, R24, 0x2, R3 ;  /* 0x00000002180c7824 */ /* 0x000fe200078e0203 */
[----:B------:R-:W-:Y:S01]  /*87700*/  LEA R8, P6, R3, R0, 0x1 ;  /* 0x0000000003087211 */ /* 0x000fe200078c08ff */
[----:B------:R0:W-:Y:S01]  /*87710*/  @P3 STG.E.U16 [R4.64], R9 ;  /* 0x0000000904003986 */ /* 0x0001e2000c10150a */
[----:B------:R-:W-:Y:S02]  /*87720*/  PRMT R16, R6, 0x7632, R16 ;  /* 0x0000763206107816 */ /* 0x000fe40000000010 */
[----:B------:R-:W-:Y:S02]  /*87730*/  ISETP.LT.AND P5, PT, R27, c[0x0][0x17c], !P0 ;  /* 0x00005f001b007a0c */ /* 0x000fe400047a1270 */
[----:B------:R-:W-:Y:S02]  /*87740*/  ISETP.LT.AND P4, PT, R29, c[0x0][0x17c], !P0 ;  /* 0x00005f001d007a0c */ /* 0x000fe40004781270 */
[----:B------:R-:W-:Y:S01]  /*87750*/  PRMT R13, R13, 0x7632, R13 ;  /* 0x000076320d0d7816 */ /* 0x000fe2000000000d */
[----:B------:R-:W3:Y:S01]  /*87760*/  LDL.LU R29, [R1+0x238] ;  /* 0x00023800011d7983 */ /* 0x000ee20000300800 */
[----:B0-----:R-:W-:Y:S01]  /*87770*/  LEA.HI.X.SX32 R9, R3, R2, 0x1, P6 ;  /* 0x0000000203097211 */ /* 0x001fe200030f0eff */
[----:B------:R-:W-:Y:S01]  /*87780*/  IMAD R3, R24, 0x2, R12 ;  /* 0x0000000218037824 */ /* 0x000fe200078e020c */
[C---:B------:R-:W-:Y:S01]  /*87790*/  LEA R4, P6, R12.reuse, R0, 0x1 ;  /* 0x000000000c047211 */ /* 0x040fe200078c08ff */
[----:B------:R-:W3:Y:S03]  /*877a0*/  LDL.LU R6, [R1+0x1cd8] ;  /* 0x001cd80001067983 */ /* 0x000ee60000300800 */
[----:B------:R-:W-:Y:S01]  /*877b0*/  LEA.HI.X.SX32 R5, R12, R2, 0x1, P6 ;  /* 0x000000020c057211 */ /* 0x000fe200030f0eff */
[----:B------:R0:W-:Y:S01]  /*877c0*/  @P1 STG.E.U16 [R8.64], R16 ;  /* 0x0000001008001986 */ /* 0x0001e2000c10150a */
[----:B-----5:R-:W-:-:S02]  /*877d0*/  ISETP.LT.AND P3, PT, R20, c[0x0][0x17c], !P0 ;  /* 0x00005f0014007a0c */ /* 0x020fc40004761270 */
[----:B------:R-:W-:Y:S01]  /*877e0*/  PRMT R17, R17, 0x7632, R17 ;  /* 0x0000763211117816 */ /* 0x000fe20000000011 */
[----:B------:R-:W5:Y:S04]  /*877f0*/  LDL R20, [R1+0x68] ;  /* 0x0000680001147983 */ /* 0x000f680000100800 */
[----:B------:R-:W5:Y:S01]  /*87800*/  LDL.LU R27, [R1+0x48] ;  /* 0x00004800011b7983 */ /* 0x000f620000300800 */
[----:B0-----:R-:W-:-:S03]  /*87810*/  LEA R8, P6, R3, R0, 0x1 ;  /* 0x0000000003087211 */ /* 0x001fc600078c08ff */
[----:B------:R0:W-:Y:S01]  /*87820*/  @P2 STG.E.U16 [R4.64], R13 ;  /* 0x0000000d04002986 */ /* 0x0001e2000c10150a */
[----:B------:R-:W-:-:S05]  /*87830*/  LEA.HI.X.SX32 R9, R3, R2, 0x1, P6 ;  /* 0x0000000203097211 */ /* 0x000fca00030f0eff */
[----:B------:R1:W-:Y:S01]  /*87840*/  @P5 STG.E.U16 [R8.64], R17 ;  /* 0x0000001108005986 */ /* 0x0003e2000c10150a */
[----:B--2---:R-:W-:-:S03]  /*87850*/  ISETP.LT.AND P1, PT, R28, c[0x0][0x17c], !P0 ;  /* 0x00005f001c007a0c */ /* 0x004fc60004721270 */
[----:B------:R-:W2:Y:S04]  /*87860*/  LDL.LU R28, [R1+0x240] ;  /* 0x00024000011c7983 */ /* 0x000ea80000300800 */
[----:B0-----:R-:W2:Y:S04]  /*87870*/  LDL.LU R13, [R1+0x244] ;  /* 0x00024400010d7983 */ /* 0x001ea80000300800 */
[----:B------:R-:W2:Y:S01]  /*87880*/  LDL R16, [R1+0x78] ;  /* 0x0000780001107983 */ /* 0x000ea20000100800 */
[----:B----4-:R-:W-:-:S03]  /*87890*/  ISETP.LT.AND P2, PT, R11, c[0x0][0x17c], !P0 ;  /* 0x00005f000b007a0c */ /* 0x010fc60004741270 */
[----:B------:R-:W4:Y:S04]  /*878a0*/  LDL.LU R25, [R1+0x248] ;  /* 0x0002480001197983 */ /* 0x000f280000300800 */
[----:B------:R-:W2:Y:S04]  /*878b0*/  LDL.LU R11, [R1+0x18] ;  /* 0x00001800010b7983 */ /* 0x000ea80000300800 */
[----:B-1----:R-:W2:Y:S01]  /*878c0*/  LDL.LU R17, [R1+0x23c] ;  /* 0x00023c0001117983 */ /* 0x002ea20000300800 */
[----:B------:R-:W-:Y:S01]  /*878d0*/  IMAD R5, R24, 0x2, R3 ;  /* 0x0000000218057824 */ /* 0x000fe200078e0203 */
[----:B------:R-:W-:-:S02]  /*878e0*/  PRMT R21, R21, 0x7632, R21 ;  /* 0x0000763215157816 */ /* 0x000fc40000000015 */
[----:B------:R-:W4:Y:S02]  /*878f0*/  LDL.LU R26, [R1+0x24c] ;  /* 0x00024c00011a7983 */ /* 0x000f240000300800 */
[----:B------:R-:W-:Y:S01]  /*87900*/  LEA R4, P6, R5, R0, 0x1 ;  /* 0x0000000005047211 */ /* 0x000fe200078c08ff */
[----:B------:R-:W-:-:S03]  /*87910*/  IMAD R3, R24, 0x2, R5 ;  /* 0x0000000218037824 */ /* 0x000fc600078e0205 */
[----:B------:R-:W-:-:S05]  /*87920*/  LEA.HI.X.SX32 R5, R5, R2, 0x1, P6 ;  /* 0x0000000205057211 */ /* 0x000fca00030f0eff */
[----:B------:R0:W-:Y:S01]  /*87930*/  @P4 STG.E.U16 [R4.64], R21 ;  /* 0x0000001504004986 */ /* 0x0001e2000c10150a */
[----:B---3--:R-:W-:-:S03]  /*87940*/  ISETP.LT.AND P5, PT, R29, c[0x0][0x17c], !P0 ;  /* 0x00005f001d007a0c */ /* 0x008fc600047a1270 */
[----:B------:R-:W3:Y:S01]  /*87950*/  LDL.LU R29, [R1+0xa8] ;  /* 0x0000a800011d7983 */ /* 0x000ee20000300800 */
[----:B--2---:R-:W-:-:S03]  /*87960*/  ISETP.LT.AND P4, PT, R17, c[0x0][0x17c], !P0 ;  /* 0x00005f0011007a0c */ /* 0x004fc60004781270 */
[----:B------:R-:W2:Y:S01]  /*87970*/  LDL.LU R17, [R1+0x250] ;  /* 0x0002500001117983 */ /* 0x000ea20000300800 */
[C---:B------:R-:W-:Y:S01]  /*87980*/  LEA R8, P6, R3.reuse, R0, 0x1 ;  /* 0x0000000003087211 */ /* 0x040fe200078c08ff */
[C---:B------:R-:W-:Y:S02]  /*87990*/  IMAD R12, R24.reuse, 0x2, R3 ;  /* 0x00000002180c7824 */ /* 0x040fe400078e0203 */
[----:B0-----:R-:W2:Y:S01]  /*879a0*/  LDL.LU R21, [R1+0x98] ;  /* 0x0000980001157983 */ /* 0x001ea20000300800 */
[----:B------:R-:W-:Y:S01]  /*879b0*/  LEA.HI.X.SX32 R9, R3, R2, 0x1, P6 ;  /* 0x0000000203097211 */ /* 0x000fe200030f0eff */
[----:B------:R-:W-:Y:S01]  /*879c0*/  IMAD R3, R24, 0x2, R12 ;  /* 0x0000000218037824 */ /* 0x000fe200078e020c */
[----:B------:R-:W-:-:S03]  /*879d0*/  LEA R4, P6, R12, R0, 0x1 ;  /* 0x000000000c047211 */ /* 0x000fc600078c08ff */
[----:B-----5:R0:W-:Y:S01]  /*879e0*/  @P3 STG.E.U16 [R8.64], R20 ;  /* 0x0000001408003986 */ /* 0x0201e2000c10150a */
[----:B------:R-:W-:Y:S01]  /*879f0*/  LEA.HI.X.SX32 R5, R12, R2, 0x1, P6 ;  /* 0x000000020c057211 */ /* 0x000fe200030f0eff */
[----:B------:R-:W-:-:S04]  /*87a00*/  IMAD R12, R24, 0x2, R3 ;  /* 0x00000002180c7824 */ /* 0x000fc800078e0203 */
[----:B------:R1:W-:Y:S01]  /*87a10*/  @P1 STG.E.U16 [R4.64], R27 ;  /* 0x0000001b04001986 */ /* 0x0003e2000c10150a */
[----:B0-----:R-:W-:-:S03]  /*87a20*/  LEA R8, P6, R3, R0, 0x1 ;  /* 0x0000000003087211 */ /* 0x001fc600078c08ff */
[----:B------:R-:W5:Y:S01]  /*87a30*/  LDL.LU R20, [R1+0x258] ;  /* 0x0002580001147983 */ /* 0x000f620000300800 */
[----:B------:R-:W-:Y:S01]  /*87a40*/  LEA.HI.X.SX32 R9, R3, R2, 0x1, P6 ;  /* 0x0000000203097211 */ /* 0x000fe200030f0eff */
[----:B------:R-:W-:Y:S01]  /*87a50*/  IMAD R3, R24, 0x2, R12 ;  /* 0x0000000218037824 */ /* 0x000fe200078e020c */
[----:B-1----:R-:W-:-:S03]  /*87a60*/  LEA R4, P6, R12, R0, 0x1 ;  /* 0x000000000c047211 */ /* 0x002fc600078c08ff */
[----:B------:R0:W-:Y:S01]  /*87a70*/  @P2 STG.E.U16 [R8.64], R16 ;  /* 0x0000001008002986 */ /* 0x0001e2000c10150a */
[----:B------:R-:W-:Y:S01]  /*87a80*/  LEA.HI.X.SX32 R5, R12, R2, 0x1, P6 ;  /* 0x000000020c057211 */ /* 0x000fe200030f0eff */
[----:B------:R-:W-:-:S04]  /*87a90*/  IMAD R12, R24, 0x2, R3 ;  /* 0x00000002180c7824 */ /* 0x000fc800078e0203 */
[----:B------:R1:W-:Y:S01]  /*87aa0*/  @P5 STG.E.U16 [R4.64], R11 ;  /* 0x0000000b04005986 */ /* 0x0003e2000c10150a */
[----:B0-----:R-:W-:-:S04]  /*87ab0*/  LEA R8, P6, R3, R0, 0x1 ;  /* 0x0000000003087211 */ /* 0x001fc800078c08ff */
[----:B------:R-:W-:Y:S01]  /*87ac0*/  LEA.HI.X.SX32 R9, R3, R2, 0x1, P6 ;  /* 0x0000000203097211 */ /* 0x000fe200030f0eff */
[----:B------:R-:W-:Y:S01]  /*87ad0*/  IMAD R3, R24, 0x2, R12 ;  /* 0x0000000218037824 */ /* 0x000fe200078e020c */
[----:B-1----:R-:W-:Y:S02]  /*87ae0*/  LEA R4, P6, R12, R0, 0x1 ;  /* 0x000000000c047211 */ /* 0x002fe400078c08ff */
[----:B------:R-:W-:Y:S01]  /*87af0*/  ISETP.LT.AND P3, PT, R28, c[0x0][0x17c], !P0 ;  /* 0x00005f001c007a0c */ /* 0x000fe20004761270 */
[----:B---3--:R0:W-:Y:S01]  /*87b00*/  @P4 STG.E.U16 [R8.64], R29 ;  /* 0x0000001d08004986 */ /* 0x0081e2000c10150a */
[----:B------:R-:W-:Y:S02]  /*87b10*/  ISETP.LT.AND P1, PT, R13, c[0x0][0x17c], !P0 ;  /* 0x00005f000d007a0c */ /* 0x000fe40004721270 */
[----:B------:R-:W-:Y:S01]  /*87b20*/  LEA.HI.X.SX32 R5, R12, R2, 0x1, P6 ;  /* 0x000000020c057211 */ /* 0x000fe200030f0eff */
[----:B------:R-:W3:Y:S01]  /*87b30*/  LDL.LU R28, [R1+0x88] ;  /* 0x00008800011c7983 */ /* 0x000ee20000300800 */
[----:B----4-:R-:W-:-:S03]  /*87b40*/  ISETP.LT.AND P2, PT, R25, c[0x0][0x17c], !P0 ;  /* 0x00005f0019007a0c */ /* 0x010fc60004741270 */
[----:B------:R-:W4:Y:S01]  /*87b50*/  LDL.LU R13, [R1+0x58] ;  /* 0x00005800010d7983 */ /* 0x000f220000300800 */
[----:B------:R-:W-:Y:S02]  /*87b60*/  ISETP.LT.AND P5, PT, R26, c[0x0][0x17c], !P0 ;  /* 0x00005f001a007a0c */ /* 0x000fe400047a1270 */
[----:B0-----:R-:W-:Y:S01]  /*87b70*/  LEA R8, P6, R3, R0, 0x1 ;  /* 0x0000000003087211 */ /* 0x001fe200078c08ff */
[----:B------:R-:W4:Y:S01]  /*87b80*/  LDL.LU R16, [R1+0x260] ;  /* 0x0002600001107983 */ /* 0x000f220000300800 */
[----:B------:R-:W-:-:S03]  /*87b90*/  IMAD R12, R24, 0x2, R3 ;  /* 0x00000002180c7824 */ /* 0x000fc600078e0203 */
[----:B------:R-:W4:Y:S01]  /*87ba0*/  LDL.LU R25, [R1+0x38] ;  /* 0x0000380001197983 */ /* 0x000f220000300800 */
[----:B------:R-:W-:-:S03]  /*87bb0*/  LEA.HI.X.SX32 R9, R3, R2, 0x1, P6 ;  /* 0x0000000203097211 */ /* 0x000fc600030f0eff */
[----:B------:R-:W4:Y:S01]  /*87bc0*/  LDL.LU R26, [R1+0x28] ;  /* 0x00002800011a7983 */ /* 0x000f220000300800 */
[----:B--2---:R-:W-:-:S03]  /*87bd0*/  ISETP.LT.AND P4, PT, R17, c[0x0][0x17c], !P0 ;  /* 0x00005f0011007a0c */ /* 0x004fc60004781270 */
[----:B------:R-:W2:Y:S04]  /*87be0*/  LDL.LU R17, [R1+0x268] ;  /* 0x0002680001117983 */ /* 0x000ea80000300800 */
[----:B------:R-:W2:Y:S04]  /*87bf0*/  LDL.LU R3, [R1+0x254] ;  /* 0x0002540001037983 */ /* 0x000ea80000300800 */
[----:B------:R0:W-:Y:S02]  /*87c00*/  @P3 STG.E.U16 [R4.64], R21 ;  /* 0x0000001504003986 */ /* 0x0001e4000c10150a */
[----:B0-----:R-:W-:-:S04]  /*87c10*/  LEA R4, P6, R12, R0, 0x1 ;  /* 0x000000000c047211 */ /* 0x001fc800078c08ff */
[----:B------:R-:W-:Y:S01]  /*87c20*/  LEA.HI.X.SX32 R5, R12, R2, 0x1, P6 ;  /* 0x000000020c057211 */ /* 0x000fe200030f0eff */
[----:B---3--:R0:W-:Y:S01]  /*87c30*/  @P1 STG.E.U16 [R8.64], R28 ;  /* 0x0000001c08001986 */ /* 0x0081e2000c10150a */
[----:B-----5:R-:W-:-:S03]  /*87c40*/  ISETP.LT.AND P1, PT, R20, c[0x0][0x17c], !P0 ;  /* 0x00005f0014007a0c */ /* 0x020fc60004721270 */
[----:B------:R-:W3:Y:S01]  /*87c50*/  LDL.LU R20, [R1+0x270] ;  /* 0x0002700001147983 */ /* 0x000ee20000300800 */
[----:B--2---:R-:W-:Y:S01]  /*87c60*/  ISETP.LT.AND P3, PT, R3, c[0x0][0x17c], !P0 ;  /* 0x00005f0003007a0c */ /* 0x004fe20004761270 */
[----:B------:R-:W-:-:S05]  /*87c70*/  IMAD R3, R24, 0x2, R12 ;  /* 0x0000000218037824 */ /* 0x000fca00078e020c */
[----:B0-----:R-:W-:Y:S01]  /*87c80*/  LEA R8, P6, R3, R0, 0x1 ;  /* 0x0000000003087211 */ /* 0x001fe200078c08ff */
[----:B------:R-:W-:-:S03]  /*87c90*/  IMAD R12, R24, 0x2, R3 ;  /* 0x00000002180c7824 */ /* 0x000fc600078e0203 */
[----:B------:R-:W-:Y:S02]  /*87ca0*/  LEA.HI.X.SX32 R9, R3, R2, 0x1, P6 ;  /* 0x0000000203097211 */ /* 0x000fe400030f0eff */
[----:B------:R-:W2:Y:S04]  /*87cb0*/  LDL.LU R3, [R1+0x25c] ;  /* 0x00025c0001037983 */ /* 0x000ea80000300800 */
[----:B------:R0:W-:Y:S04]  /*87cc0*/  @P2 STG.E.U16 [R4.64], R6 ;  /* 0x0000000604002986 */ /* 0x0001e8000c10150a */
[----:B----4-:R1:W-:Y:S01]  /*87cd0*/  @P5 STG.E.U16 [R8.64], R13 ;  /* 0x0000000d08005986 */ /* 0x0103e2000c10150a */
[----:B0-----:R-:W-:-:S04]  /*87ce0*/  LEA R4, P6, R12, R0, 0x1 ;  /* 0x000000000c047211 */ /* 0x001fc800078c08ff */
        /* <DEDUP_REMOVED lines=9> */
[----:B------:R0:W-:Y:S04]  /*87d80*/  @P4 STG.E.U16 [R4.64], R25 ;  /* 0x0000001904004986 */ /* 0x0001e8000c10150a */
[----:B------:R1:W-:Y:S01]  /*87d90*/  @P3 STG.E.U16 [R8.64], R26 ;  /* 0x0000001a08003986 */ /* 0x0003e2000c10150a */
[----:B0-----:R-:W-:-:S04]  /*87da0*/  LEA R4, P6, R12, R0, 0x1 ;  /* 0x000000000c047211 */ /* 0x001fc800078c08ff */
[----:B------:R-:W-:Y:S02]  /*87db0*/  LEA.HI.X.SX32 R5, R12, R2, 0x1, P6 ;  /* 0x000000020c057211 */ /* 0x000fe400030f0eff */
[----:B------:R-:W-:Y:S02]  /*87dc0*/  ISETP.LT.AND P3, PT, R17, c[0x0][0x17c], !P0 ;  /* 0x00005f0011007a0c */ /* 0x000fe40004761270 */
[----:B------:R-:W5:Y:S01]  /*87dd0*/  LDL.LU R17, [R1+0x280] ;  /* 0x0002800001117983 */ /* 0x000f620000300800 */
        /* <DEDUP_REMOVED lines=10> */
[----:B---3--:R-:W-:Y:S02]  /*87e80*/  ISETP.LT.AND P2, PT, R20, c[0x0][0x17c], !P0 ;  /* 0x00005f0014007a0c */ /* 0x008fe40004741270 */
[----:B------:R-:W3:Y:S04]  /*87e90*/  LDL.LU R20, [R1+0x284] ;  /* 0x0002840001147983 */ /* 0x000ee80000300800 */
        /* <DEDUP_REMOVED lines=8> */
[----:B----4-:R-:W-:-:S03]  /*87f20*/  ISETP.LT.AND P4, PT, R16, c[0x0][0x17c], !P0 ;  /* 0x00005f0010007a0c */ /* 0x010fc60004781270 */
[----:B------:R-:W4:Y:S04]  /*87f30*/  LDL.LU R16, [R1+0x28c] ;  /* 0x00028c0001107983 */ /* 0x000f280000300800 */
[----:B0-----:R-:W3:Y:S01]  /*87f40*/  LDL.LU R9, [R1+0x27c] ;  /* 0x00027c0001097983 */ /* 0x001ee20000300800 */
[----:B------:R-:W-:-:S04]  /*87f50*/  LEA R4, P6, R12, R0, 0x1 ;  /* 0x000000000c047211 */ /* 0x000fc800078c08ff */
[----:B------:R-:W-:-:S05]  /*87f60*/  LEA.HI.X.SX32 R5, R12, R2, 0x1, P6 ;  /* 0x000000020c057211 */ /* 0x000fca00030f0eff */
[----:B------:R0:W-:Y:S01]  /*87f70*/  @P3 STG.E.U16 [R4.64], R22 ;  /* 0x0000001604003986 */ /* 0x0001e2000c10150a */
[----:B--2---:R-:W-:Y:S01]  /*87f80*/  ISETP.LT.AND P5, PT, R3, c[0x0][0x17c], !P0 ;  /* 0x00005f0003007a0c */ /* 0x004fe200047a1270 */
[----:B------:R-:W-:-:S05]  /*87f90*/  IMAD R3, R24, 0x2, R12 ;  /* 0x0000000218037824 */ /* 0x000fca00078e020c */
[----:B------:R-:W-:Y:S01]  /*87fa0*/  LEA R8, P6, R3, R0, 0x1 ;  /* 0x0000000003087211 */ /* 0x000fe200078c08ff */
[----:B------:R-:W-:Y:S01]  /*87fb0*/  IMAD R12, R24, 0x2, R3 ;  /* 0x00000002180c7824 */ /* 0x000fe200078e0203 */
[----:B---3--:R-:W-:Y:S02]  /*87fc0*/  ISETP.LT.AND P3, PT, R9, c[0x0][0x17c], !P0 ;  /* 0x00005f0009007a0c */ /* 0x008fe40004761270 */
[----:B------:R-:W-:Y:S02]  /*87fd0*/  LEA.HI.X.SX32 R9, R3, R2, 0x1, P6 ;  /* 0x0000000203097211 */ /* 0x000fe400030f0eff */
[----:B------:R-:W2:Y:S01]  /*87fe0*/  LDL.LU R3, [R1+0x68] ;  /* 0x0000680001037983 */ /* 0x000ea20000300800 */
[C---:B0-----:R-:W-:Y:S02]  /*87ff0*/  LEA R4, P6, R12.reuse, R0, 0x1 ;  /* 0x000000000c047211 */ /* 0x041fe400078c08ff */
[----:B------:R-:W-:Y:S02]  /*88000*/  PRMT R6, R27, 0x7632, R6 ;  /* 0x000076321b067816 */ /* 0x000fe40000000006 */
[----:B------:R-:W-:Y:S01]  /*88010*/  LEA.HI.X.SX32 R5, R12, R2, 0x1, P6 ;  /* 0x000000020c057211 */ /* 0x000fe200030f0eff */
[----:B------:R-:W3:Y:S01]  /*88020*/  LDL.LU R27, [R1+0x290] ;  /* 0x00029000011b7983 */ /* 0x000ee20000300800 */
[----:B--2---:R-:W-:Y:S01]  /*88030*/  PRMT R10, R3, 0x7632, R10 ;  /* 0x00007632030a7816 */ /* 0x004fe2000000000a */
[----:B------:R-:W-:-:S02]  /*88040*/  IMAD R3, R24, 0x2, R12 ;  /* 0x0000000218037824 */ /* 0x000fc400078e020c */
[----:B------:R-:W2:Y:S04]  /*88050*/  LDL.LU R12, [R1+0x288] ;  /* 0x00028800010c7983 */ /* 0x000ea80000300800 */
[----:B------:R-:W-:Y:S01]  /*88060*/  @P1 STG.E.U16 [R8.64], R10 ;  /* 0x0000000a08001986 */ /* 0x000fe2000c10150a */
[----:B-----5:R-:W-:-:S03]  /*88070*/  ISETP.LT.AND P1, PT, R17, c[0x0][0x17c], !P0 ;  /* 0x00005f0011007a0c */ /* 0x020fc60004721270 */
[----:B------:R-:W5:Y:S04]  /*88080*/  LDL.LU R17, [R1+0x294] ;  /* 0x0002940001117983 */ /* 0x000f680000300800 */
[----:B------:R0:W-:Y:S04]  /*88090*/  @P2 STG.E.U16 [R4.64], R6 ;  /* 0x0000000604002986 */ /* 0x0001e8000c10150a */
[----:B0-----:R-:W2:Y:S01]  /*880a0*/  LDL.LU R4, [R1+0x78] ;  /* 0x0000780001047983 */ /* 0x001ea20000300800 */
[----:B------:R-:W-:Y:S01]  /*880b0*/  LEA R8, P6, R3, R0, 0x1 ;  /* 0x0000000003087211 */ /* 0x000fe200078c08ff */
[----:B------:R-:W-:-:S03]  /*880c0*/  IMAD R5, R24, 0x2, R3 ;  /* 0x0000000218057824 */ /* 0x000fc600078e0203 */
[----:B------:R-:W-:Y:S01]  /*880d0*/  LEA.HI.X.SX32 R9, R3, R2, 0x1, P6 ;  /* 0x0000000203097211 */ /* 0x000fe200030f0eff */
[----:B------:R-:W-:Y:S01]  /*880e0*/  IMAD R3, R24, 0x2, R5 ;  /* 0x0000000218037824 */ /* 0x000fe200078e0205 */
[----:B------:R-:W-:Y:S02]  /*880f0*/  PRMT R10, R11, 0x7632, R10 ;  /* 0x000076320b0a7816 */ /* 0x000fe4000000000a */
[----:B------:R-:W-:Y:S02]  /*88100*/  ISETP.LT.AND P2, PT, R20, c[0x0][0x17c], !P0 ;  /* 0x00005f0014007a0c */ /* 0x000fe40004741270 */
[----:B------:R-:W3:Y:S04]  /*88110*/  LDL.LU R20, [R1+0x298] ;  /* 0x0002980001147983 */ /* 0x000ee80000300800 */
[----:B------:R-:W3:Y:S01]  /*88120*/  LDL.LU R11, [R1+0x1cd4] ;  /* 0x001cd400010b7983 */ /* 0x000ee20000300800 */
[----:B--2---:R-:W-:-:S02]  /*88130*/  PRMT R6, R4, 0x7632, R6 ;  /* 0x0000763204067816 */ /* 0x004fc40000000006 */
[----:B------:R-:W-:-:S03]  /*88140*/  LEA R4, P6, R5, R0, 0x1 ;  /* 0x0000000005047211 */ /* 0x000fc600078c08ff */
[----:B------:R0:W-:Y:S01]  /*88150*/  @P5 STG.E.U16 [R8.64], R6 ;  /* 0x0000000608005986 */ /* 0x0001e2000c10150a */
[----:B------:R-:W-:Y:S02]  /*88160*/  LEA.HI.X.SX32 R5, R5, R2, 0x1, P6 ;  /* 0x0000000205057211 */ /* 0x000fe400030f0eff */
[----:B------:R-:W-:Y:S01]  /*88170*/  ISETP.LT.AND P5, PT, R12, c[0x0][0x17c], !P0 ;  /* 0x00005f000c007a0c */ /* 0x000fe200047a1270 */
[----:B------:R-:W-:Y:S02]  /*88180*/  IMAD R12, R24, 0x2, R3 ;  /* 0x00000002180c7824 */ /* 0x000fe400078e0203 */
[----:B------:R1:W-:Y:S01]  /*88190*/  @P4 STG.E.U16 [R4.64], R10 ;  /* 0x0000000a04004986 */ /* 0x0003e2000c10150a */
[----:B0-----:R-:W-:Y:S02]  /*881a0*/  LEA R8, P6, R3, R0, 0x1 ;  /* 0x0000000003087211 */ /* 0x001fe400078c08ff */
[----:B------:R-:W-:Y:S02]  /*881b0*/  PRMT R6, R29, 0x7632, R6 ;  /* 0x000076321d067816 */ /* 0x000fe40000000006 */
[----:B------:R-:W-:Y:S01]  /*881c0*/  LEA.HI.X.SX32 R9, R3, R2, 0x1, P6 ;  /* 0x0000000203097211 */ /* 0x000fe200030f0eff */
[----:B------:R-:W2:Y:S01]  /*881d0*/  LDL.LU R29, [R1+0x2a4] ;  /* 0x0002a400011d7983 */ /* 0x000ea20000300800 */
[----:B-1----:R-:W-:-:S02]  /*881e0*/  LEA R4, P6, R12, R0, 0x1 ;  /* 0x000000000c047211 */ /* 0x002fc400078c08ff */
[----:B----4-:R-:W-:Y:S01]  /*881f0*/  ISETP.LT.AND P4, PT, R16, c[0x0][0x17c], !P0 ;  /* 0x00005f0010007a0c */ /* 0x010fe20004781270 */
[----:B------:R0:W-:Y:S01]  /*88200*/  @P3 STG.E.U16 [R8.64], R6 ;  /* 0x0000000608003986 */ /* 0x0001e2000c10150a */
[----:B------:R-:W-:Y:S02]  /*88210*/  LEA.HI.X.SX32 R5, R12, R2, 0x1, P6 ;  /* 0x000000020c057211 */ /* 0x000fe400030f0eff */
[----:B---3--:R-:W-:Y:S01]  /*88220*/  ISETP.LT.AND P3, PT, R27, c[0x0][0x17c], !P0 ;  /* 0x00005f001b007a0c */ /* 0x008fe20004761270 */
[----:B------:R-:W3:Y:S04]  /*88230*/  LDL.LU R16, [R1+0x2a8] ;  /* 0x0002a80001107983 */ /* 0x000ee80000300800 */
[----:B------:R-:W4:Y:S01]  /*88240*/  LDL.LU R27, [R1+0x2b0] ;  /* 0x0002b000011b7983 */ /* 0x000f220000300800 */
[--C-:B0-----:R-:W-:Y:S01]  /*88250*/  IMAD R9, R24, 0x2, R12.reuse ;  /* 0x0000000218097824 */ /* 0x101fe200078e020c */
[----:B------:R-:W-:-:S02]  /*88260*/  PRMT R12, R28, 0x7632, R12 ;  /* 0x000076321c0c7816 */ /* 0x000fc4000000000c */
[----:B------:R-:W3:Y:S01]  /*88270*/  LDL.LU R28, [R1+0x2b4] ;  /* 0x0002b400011c7983 */ /* 0x000ee20000300800 */
[----:B------:R-:W-:Y:S01]  /*88280*/  PRMT R6, R21, 0x7632, R6 ;  /* 0x0000763215067816 */ /* 0x000fe20000000006 */
[----:B------:R-:W-:Y:S01]  /*88290*/  IMAD R3, R24, 0x2, R9 ;  /* 0x0000000218037824 */ /* 0x000fe200078e0209 */
[C---:B------:R-:W-:Y:S02]  /*882a0*/  LEA R8, P6, R9.reuse, R0, 0x1 ;  /* 0x0000000009087211 */ /* 0x040fe400078c08ff */
[----:B------:R-:W-:Y:S01]  /*882b0*/  PRMT R10, R6, 0x7632, R10 ;  /* 0x00007632060a7816 */ /* 0x000fe2000000000a */
[----:B------:R0:W-:Y:S01]  /*882c0*/  @P1 STG.E.U16 [R4.64], R6 ;  /* 0x0000000604001986 */ /* 0x0001e2000c10150a */
[----:B------:R-:W-:-:S05]  /*882d0*/  LEA.HI.X.SX32 R9, R9, R2, 0x1, P6 ;  /* 0x0000000209097211 */ /* 0x000fca00030f0eff */
[----:B------:R1:W-:Y:S01]  /*882e0*/  @P2 STG.E.U16 [R8.64], R12 ;  /* 0x0000000c08002986 */ /* 0x0003e2000c10150a */
[----:B0-----:R-:W-:Y:S01]  /*882f0*/  LEA R4, P6, R3, R0, 0x1 ;  /* 0x0000000003047211 */ /* 0x001fe200078c08ff */
[----:B------:R-:W-:-:S03]  /*88300*/  IMAD R6, R24, 0x2, R3 ;  /* 0x0000000218067824 */ /* 0x000fc600078e0203 */
[----:B------:R-:W-:Y:S01]  /*88310*/  LEA.HI.X.SX32 R5, R3, R2, 0x1, P6 ;  /* 0x0000000203057211 */ /* 0x000fe200030f0eff */
[----:B------:R-:W-:Y:S01]  /*88320*/  IMAD R3, R24, 0x2, R6 ;  /* 0x0000000218037824 */ /* 0x000fe200078e0206 */
[----:B-1----:R-:W-:-:S03]  /*88330*/  LEA R8, P6, R6, R0, 0x1 ;  /* 0x0000000006087211 */ /* 0x002fc600078c08ff */
[----:B------:R0:W-:Y:S01]  /*88340*/  @P5 STG.E.U16 [R4.64], R10 ;  /* 0x0000000a04005986 */ /* 0x0001e2000c10150a */
[----:B------:R-:W-:Y:S01]  /*88350*/  LEA.HI.X.SX32 R9, R6, R2, 0x1, P6 ;  /* 0x0000000206097211 */ /* 0x000fe200030f0eff */
[----:B------:R-:W-:Y:S01]  /*88360*/  IMAD R6, R24, 0x2, R3 ;  /* 0x0000000218067824 */ /* 0x000fe200078e0203 */
[----:B-----5:R-:W-:Y:S02]  /*88370*/  ISETP.LT.AND P1, PT, R17, c[0x0][0x17c], !P0 ;  /* 0x00005f0011007a0c */ /* 0x020fe40004721270 */
[----:B0-----:R-:W-:Y:S02]  /*88380*/  PRMT R5, R13, 0x7632, R5 ;  /* 0x000076320d057816 */ /* 0x001fe40000000005 */
[----:B------:R-:W-:-:S03]  /*88390*/  LEA R4, P6, R3, R0, 0x1 ;  /* 0x0000000003047211 */ /* 0x000fc600078c08ff */
[----:B------:R0:W-:Y:S01]  /*883a0*/  @P4 STG.E.U16 [R8.64], R5 ;  /* 0x0000000508004986 */ /* 0x0001e2000c10150a */
[----:B------:R-:W-:Y:S02]  /*883b0*/  ISETP.LT.AND P2, PT, R20, c[0x0][0x17c], !P0 ;  /* 0x00005f0014007a0c */ /* 0x000fe40004741270 */
[----:B------:R-:W-:Y:S01]  /*883c0*/  PRMT R12, R25, 0x7632, R12 ;  /* 0x00007632190c7816 */ /* 0x000fe2000000000c */
[----:B------:R-:W5:Y:S01]  /*883d0*/  LDL.LU R20, [R1+0x2b8] ;  /* 0x0002b80001147983 */ /* 0x000f620000300800 */
[----:B------:R-:W-:Y:S02]  /*883e0*/  PRMT R10, R26, 0x7632, R10 ;  /* 0x000076321a0a7816 */ /* 0x000fe4000000000a */
[----:B0-----:R-:W-:Y:S02]  /*883f0*/  LEA.HI.X.SX32 R5, R3, R2, 0x1, P6 ;  /* 0x0000000203057211 */ /* 0x001fe400030f0eff */
[----:B------:R-:W-:-:S04]  /*88400*/  LEA R8, P6, R6, R0, 0x1 ;  /* 0x0000000006087211 */ /* 0x000fc800078c08ff */
[----:B------:R-:W-:Y:S01]  /*88410*/  LEA.HI.X.SX32 R9, R6, R2, 0x1, P6 ;  /* 0x0000000206097211 */ /* 0x000fe200030f0eff */
[----:B------:R-:W-:Y:S04]  /*88420*/  @P3 STG.E.U16 [R4.64], R12 ;  /* 0x0000000c04003986 */ /* 0x000fe8000c10150a */
[----:B------:R0:W-:Y:S01]  /*88430*/  @P1 STG.E.U16 [R8.64], R10 ;  /* 0x0000000a08001986 */ /* 0x0001e2000c10150a */
[----:B--2---:R-:W-:-:S03]  /*88440*/  ISETP.LT.AND P5, PT, R29, c[0x0][0x17c], !P0 ;  /* 0x00005f001d007a0c */ /* 0x004fc600047a1270 */
[----:B------:R-:W2:Y:S04]  /*88450*/  LDL.LU R29, [R1+0x2bc] ;  /* 0x0002bc00011d7983 */ /* 0x000ea80000300800 */
[----:B------:R-:W2:Y:S01]  /*88460*/  LDL.LU R25, [R1+0x2c0] ;  /* 0x0002c00001197983 */ /* 0x000ea20000300800 */
[----:B---3--:R-:W-:-:S03]  /*88470*/  ISETP.LT.AND P1, PT, R28, c[0x0][0x17c], !P0 ;  /* 0x00005f001c007a0c */ /* 0x008fc60004721270 */
[----:B------:R-:W3:Y:S01]  /*88480*/  LDL.LU R28, [R1+0x2c4] ;  /* 0x0002c400011c7983 */ /* 0x000ee20000300800 */
[----:B------:R-:W-:Y:S01]  /*88490*/  IMAD R3, R24, 0x2, R6 ;  /* 0x0000000218037824 */ /* 0x000fe200078e0206 */
[----:B0-----:R-:W-:-:S03]  /*884a0*/  PRMT R10, R10, 0x7632, R10 ;  /* 0x000076320a0a7816 */ /* 0x001fc6000000000a */
[----:B------:R-:W-:Y:S01]  /*884b0*/  IMAD R6, R24, 0x2, R3 ;  /* 0x0000000218067824 */ /* 0x000fe200078e0203 */
[----:B------:R-:W-:-:S04]  /*884c0*/  LEA R4, P6, R3, R0, 0x1 ;  /* 0x0000000003047211 */ /* 0x000fc800078c08ff */
[----:B------:R-:W-:Y:S01]  /*884d0*/  LEA.HI.X.SX32 R5, R3, R2, 0x1, P6 ;  /* 0x0000000203057211 */ /* 0x000fe200030f0eff */
[----:B------:R-:W-:Y:S01]  /*884e0*/  IMAD R3, R24, 0x2, R6 ;  /* 0x0000000218037824 */ /* 0x000fe200078e0206 */
[----:B------:R-:W-:Y:S02]  /*884f0*/  LEA R8, P6, R6, R0, 0x1 ;  /* 0x0000000006087211 */ /* 0x000fe400078c08ff */
[----:B------:R-:W-:Y:S01]  /*88500*/  ISETP.LT.AND P4, PT, R16, c[0x0][0x17c], !P0 ;  /* 0x00005f0010007a0c */ /* 0x000fe20004781270 */
[----:B------:R0:W-:Y:S01]  /*88510*/  @P2 STG.E.U16 [R4.64], R10 ;  /* 0x0000000a04002986 */ /* 0x0001e2000c10150a */
[----:B------:R-:W-:Y:S01]  /*88520*/  LEA.HI.X.SX32 R9, R6, R2, 0x1, P6 ;  /* 0x0000000206097211 */ /* 0x000fe200030f0eff */
[----:B------:R-:W-:Y:S01]  /*88530*/  IMAD R6, R24, 0x2, R3 ;  /* 0x0000000218067824 */ /* 0x000fe200078e0203 */
[----:B----4-:R-:W-:Y:S02]  /*88540*/  ISETP.LT.AND P3, PT, R27, c[0x0][0x17c], !P0 ;  /* 0x00005f001b007a0c */ /* 0x010fe40004761270 */
[----:B------:R-:W-:-:S02]  /*88550*/  PRMT R14, R14, 0x7632, R14 ;  /* 0x000076320e0e7816 */ /* 0x000fc4000000000e */
[----:B0-----:R-:W-:Y:S02]  /*88560*/  PRMT R10, R7, 0x7632, R10 ;  /* 0x00007632070a7816 */ /* 0x001fe4000000000a */
[C---:B------:R-:W-:Y:S01]  /*88570*/  LEA R4, P6, R3.reuse, R0, 0x1 ;  /* 0x0000000003047211 */ /* 0x040fe200078c08ff */
[----:B------:R-:W4:Y:S03]  /*88580*/  LDL.LU R7, [R1+0x1cd0] ;  /* 0x001cd00001077983 */ /* 0x000f260000300800 */
[----:B------:R-:W-:Y:S01]  /*88590*/  LEA.HI.X.SX32 R5, R3, R2, 0x1, P6 ;  /* 0x0000000203057211 */ /* 0x000fe200030f0eff */
[----:B------:R0:W-:Y:S01]  /*885a0*/  @P5 STG.E.U16 [R8.64], R10 ;  /* 0x0000000a08005986 */ /* 0x0001e2000c10150a */
[----:B------:R-:W-:Y:S01]  /*885b0*/  IMAD R3, R24, 0x2, R6 ;  /* 0x0000000218037824 */ /* 0x000fe200078e0206 */
[----:B------:R-:W-:Y:S02]  /*885c0*/  PRMT R18, R18, 0x7632, R18 ;  /* 0x0000763212127816 */ /* 0x000fe40000000012 */
[----:B------:R1:W-:Y:S01]  /*885d0*/  @P4 STG.E.U16 [R4.64], R14 ;  /* 0x0000000e04004986 */ /* 0x0003e2000c10150a */
[----:B0-----:R-:W-:-:S02]  /*885e0*/  LEA R8, P6, R6, R0, 0x1 ;  /* 0x0000000006087211 */ /* 0x001fc400078c08ff */
[----:B-----5:R-:W-:Y:S02]  /*885f0*/  ISETP.LT.AND P2, PT, R20, c[0x0][0x17c], !P0 ;  /* 0x00005f0014007a0c */ /* 0x020fe40004741270 */
[----:B------:R-:W5:Y:S01]  /*88600*/  LDL.LU R20, [R1+0x2c8] ;  /* 0x0002c80001147983 */ /* 0x000f620000300800 */
[----:B------:R-:W-:Y:S02]  /*88610*/  LEA.HI.X.SX32 R9, R6, R2, 0x1, P6 ;  /* 0x0000000206097211 */ /* 0x000fe400030f0eff */
[C---:B-1----:R-:W-:Y:S01]  /*88620*/  LEA R4, P6, R3.reuse, R0, 0x1 ;  /* 0x0000000003047211 */ /* 0x042fe200078c08ff */
[----:B------:R-:W4:Y:S01]  /*88630*/  LDL.LU R26, [R1+0x6c] ;  /* 0x00006c00011a7983 */ /* 0x000f220000300800 */
[----:B------:R-:W-:Y:S02]  /*88640*/  PRMT R22, R22, 0x7632, R22 ;  /* 0x0000763216167816 */ /* 0x000fe40000000016 */
[----:B------:R-:W-:Y:S01]  /*88650*/  LEA.HI.X.SX32 R5, R3, R2, 0x1, P6 ;  /* 0x0000000203057211 */ /* 0x000fe200030f0eff */
[----:B------:R-:W-:Y:S04]  /*88660*/  @P3 STG.E.U16 [R8.64], R18 ;  /* 0x0000001208003986 */ /* 0x000fe8000c10150a */
[----:B------:R0:W-:Y:S01]  /*88670*/  @P1 STG.E.U16 [R4.64], R22 ;  /* 0x0000001604001986 */ /* 0x0001e2000c10150a */
[----:B--2---:R-:W-:-:S03]  /*88680*/  ISETP.LT.AND P5, PT, R29, c[0x0][0x17c], !P0 ;  /* 0x00005f001d007a0c */ /* 0x004fc600047a1270 */
[----:B------:R-:W2:Y:S01]  /*88690*/  LDL.LU R29, [R1+0x2cc] ;  /* 0x0002cc00011d7983 */ /* 0x000ea20000300800 */
[----:B------:R-:W-:-:S03]  /*886a0*/  ISETP.LT.AND P4, PT, R25, c[0x0][0x17c], !P0 ;  /* 0x00005f0019007a0c */ /* 0x000fc60004781270 */
[----:B------:R-:W2:Y:S04]  /*886b0*/  LDL.LU R27, [R1+0x4c] ;  /* 0x00004c00011b7983 */ /* 0x000ea80000300800 */
[----:B------:R-:W2:Y:S04]  /*886c0*/  LDL.LU R16, [R1+0x2d0] ;  /* 0x0002d00001107983 */ /* 0x000ea80000300800 */
[----:B------:R-:W2:Y:S04]  /*886d0*/  LDL.LU R25, [R1+0x2d4] ;  /* 0x0002d40001197983 */ /* 0x000ea80000300800 */
[----:B------:R-:W2:Y:S01]  /*886e0*/  LDL.LU R14, [R1+0x1c] ;  /* 0x00001c00010e7983 */ /* 0x000ea20000300800 */
[----:B---3--:R-:W-:-:S03]  /*886f0*/  ISETP.LT.AND P3, PT, R28, c[0x0][0x17c], !P0 ;  /* 0x00005f001c007a0c */ /* 0x008fc60004761270 */
[----:B------:R-:W3:Y:S04]  /*88700*/  LDL.LU R28, [R1+0x2d8] ;  /* 0x0002d800011c7983 */ /* 0x000ee80000300800 */
[----:B------:R-:W3:Y:S04]  /*88710*/  LDL.LU R21, [R1+0xac] ;  /* 0x0000ac0001157983 */ /* 0x000ee80000300800 */
[----:B0-----:R-:W3:Y:S01]  /*88720*/  LDL.LU R22, [R1+0x7c] ;  /* 0x00007c0001167983 */ /* 0x001ee20000300800 */
[----:B------:R-:W-:-:S03]  /*88730*/  IMAD R6, R24, 0x2, R3 ;  /* 0x0000000218067824 */ /* 0x000fc600078e0203 */
[----:B------:R-:W3:Y:S01]  /*88740*/  LDL.LU R13, [R1+0x9c] ;  /* 0x00009c00010d7983 */ /* 0x000ee20000300800 */
[----:B------:R-:W-:Y:S01]  /*88750*/  IMAD R3, R24, 0x2, R6 ;  /* 0x0000000218037824 */ /* 0x000fe200078e0206 */
[----:B------:R-:W-:-:S04]  /*88760*/  LEA R8, P6, R6, R0, 0x1 ;  /* 0x0000000006087211 */ /* 0x000fc800078c08ff */
[----:B------:R-:W-:Y:S01]  /*88770*/  LEA.HI.X.SX32 R9, R6, R2, 0x1, P6 ;  /* 0x0000000206097211 */ /* 0x000fe200030f0eff */
[----:B------:R-:W-:Y:S01]  /*88780*/  IMAD R6, R24, 0x2, R3 ;  /* 0x0000000218067824 */ /* 0x000fe200078e0203 */
[----:B------:R-:W-:-:S04]  /*88790*/  LEA R4, P6, R3, R0, 0x1 ;  /* 0x0000000003047211 */ /* 0x000fc800078c08ff */
[----:B------:R-:W-:Y:S01]  /*887a0*/  LEA.HI.X.SX32 R5, R3, R2, 0x1, P6 ;  /* 0x0000000203057211 */ /* 0x000fe200030f0eff */
[----:B------:R-:W-:Y:S01]  /*887b0*/  IMAD R3, R24, 0x2, R6 ;  /* 0x0000000218037824 */ /* 0x000fe200078e0206 */
[----:B----4-:R0:W-:Y:S02]  /*887c0*/  @P2 STG.E.U16 [R8.64], R26 ;  /* 0x0000001a08002986 */ /* 0x0101e4000c10150a */
[----:B0-----:R-:W-:-:S04]  /*887d0*/  LEA R8, P6, R6, R0, 0x1 ;  /* 0x0000000006087211 */ /* 0x001fc800078c08ff */
[----:B------:R-:W-:Y:S01]  /*887e0*/  LEA.HI.X.SX32 R9, R6, R2, 0x1, P6 ;  /* 0x0000000206097211 */ /* 0x000fe200030f0eff */
[----:B------:R-:W-:Y:S01]  /*887f0*/  IMAD R6, R24, 0x2, R3 ;  /* 0x0000000218067824 */ /* 0x000fe200078e0203 */
[----:B-----5:R-:W-:Y:S01]  /*88800*/  ISETP.LT.AND P1, PT, R20, c[0x0][0x17c], !P0 ;  /* 0x00005f0014007a0c */ /* 0x020fe20004721270 */
[----:B--2---:R0:W-:Y:S01]  /*88810*/  @P5 STG.E.U16 [R4.64], R27 ;  /* 0x0000001b04005986 */ /* 0x0041e2000c10150a */
[----:B------:R-:W-:-:S03]  /*88820*/  ISETP.LT.AND P2, PT, R29, c[0x0][0x17c], !P0 ;  /* 0x00005f001d007a0c */ /* 0x000fc60004741270 */
[----:B------:R-:W2:Y:S01]  /*88830*/  LDL.LU R29, [R1+0x2e0] ;  /* 0x0002e000011d7983 */ /* 0x000ea20000300800 */
[----:B0-----:R-:W-:-:S03]  /*88840*/  LEA R4, P6, R3, R0, 0x1 ;  /* 0x0000000003047211 */ /* 0x001fc600078c08ff */
[----:B------:R-:W4:Y:S01]  /*88850*/  LDL.LU R18, [R1+0x2e4] ;  /* 0x0002e40001127983 */ /* 0x000f220000300800 */
[----:B------:R-:W-:Y:S01]  /*88860*/  LEA.HI.X.SX32 R5, R3, R2, 0x1, P6 ;  /* 0x0000000203057211 */ /* 0x000fe200030f0eff */
[----:B------:R-:W-:Y:S02]  /*88870*/  IMAD R3, R24, 0x2, R6 ;  /* 0x0000000218037824 */ /* 0x000fe400078e0206 */
[----:B------:R-:W5:Y:S01]  /*88880*/  LDL.LU R20, [R1+0x8c] ;  /* 0x00008c0001147983 */ /* 0x000f620000300800 */
[----:B------:R-:W-:-:S03]  /*88890*/  ISETP.LT.AND P5, PT, R16, c[0x0][0x17c], !P0 ;  /* 0x00005f0010007a0c */ /* 0x000fc600047a1270 */
[----:B------:R-:W4:Y:S04]  /*888a0*/  LDL.LU R17, [R1+0x2e8] ;  /* 0x0002e80001117983 */ /* 0x000f280000300800 */
[----:B---3--:R0:W-:Y:S01]  /*888b0*/  @P4 STG.E.U16 [R8.64], R22 ;  /* 0x0000001608004986 */ /* 0x0081e2000c10150a */
[----:B------:R-:W-:-:S03]  /*888c0*/  ISETP.LT.AND P4, PT, R25, c[0x0][0x17c], !P0 ;  /* 0x00005f0019007a0c */ /* 0x000fc60004781270 */
[----:B------:R1:W-:Y:S04]  /*888d0*/  @P3 STG.E.U16 [R4.64], R14 ;  /* 0x0000000e04003986 */ /* 0x0003e8000c10150a */
[----:B------:R-:W3:Y:S01]  /*888e0*/  LDL.LU R16, [R1+0x5c] ;  /* 0x00005c0001107983 */ /* 0x000ee20000300800 */
[----:B0-----:R-:W-:-:S03]  /*888f0*/  LEA R8, P6, R6, R0, 0x1 ;  /* 0x0000000006087211 */ /* 0x001fc600078c08ff */
[----:B------:R-:W3:Y:S01]  /*88900*/  LDL.LU R25, [R1+0x3c] ;  /* 0x00003c0001197983 */ /* 0x000ee20000300800 */
[----:B------:R-:W-:Y:S02]  /*88910*/  LEA.HI.X.SX32 R9, R6, R2, 0x1, P6 ;  /* 0x0000000206097211 */ /* 0x000fe400030f0eff */
[C---:B-1----:R-:W-:Y:S01]  /*88920*/  LEA R4, P6, R3.reuse, R0, 0x1 ;  /* 0x0000000003047211 */ /* 0x042fe200078c08ff */
[----:B------:R-:W-:Y:S01]  /*88930*/  IMAD R6, R24, 0x2, R3 ;  /* 0x0000000218067824 */ /* 0x000fe200078e0203 */
[----:B------:R-:W-:Y:S02]  /*88940*/  ISETP.LT.AND P3, PT, R28, c[0x0][0x17c], !P0 ;  /* 0x00005f001c007a0c */ /* 0x000fe40004761270 */
[----:B------:R-:W3:Y:S01]  /*88950*/  LDL.LU R28, [R1+0x2c] ;  /* 0x00002c00011c7983 */ /* 0x000ee20000300800 */
[----:B------:R-:W-:-:S03]  /*88960*/  LEA.HI.X.SX32 R5, R3, R2, 0x1, P6 ;  /* 0x0000000203057211 */ /* 0x000fc600030f0eff */
[----:B------:R-:W3:Y:S04]  /*88970*/  LDL.LU R3, [R1+0x2dc] ;  /* 0x0002dc0001037983 */ /* 0x000ee80000300800 */
[----:B------:R0:W-:Y:S04]  /*88980*/  @P1 STG.E.U16 [R8.64], R21 ;  /* 0x0000001508001986 */ /* 0x0001e8000c10150a */
[----:B------:R1:W-:Y:S01]  /*88990*/  @P2 STG.E.U16 [R4.64], R13 ;  /* 0x0000000d04002986 */ /* 0x0003e2000c10150a */
[----:B0-----:R-:W-:-:S04]  /*889a0*/  LEA R8, P6, R6, R0, 0x1 ;  /* 0x0000000006087211 */ /* 0x001fc800078c08ff */
[----:B------:R-:W-:Y:S02]  /*889b0*/  LEA.HI.X.SX32 R9, R6, R2, 0x1, P6 ;  /* 0x0000000206097211 */ /* 0x000fe400030f0eff */
[----:B--2---:R-:W-:Y:S02]  /*889c0*/  ISETP.LT.AND P2, PT, R29, c[0x0][0x17c], !P0 ;  /* 0x00005f001d007a0c */ /* 0x004fe40004741270 */
[----:B------:R-:W2:Y:S04]  /*889d0*/  LDL.LU R29, [R1+0xc] ;  /* 0x00000c00011d7983 */ /* 0x000ea80000300800 */
[----:B-----5:R0:W-:Y:S01]  /*889e0*/  @P5 STG.E.U16 [R8.64], R20 ;  /* 0x0000001408005986 */ /* 0x0201e2000c10150a */
[----:B----4-:R-:W-:Y:S02]  /*889f0*/  ISETP.LT.AND P5, PT, R18, c[0x0][0x17c], !P0 ;  /* 0x00005f0012007a0c */ /* 0x010fe400047a1270 */
[----:B---3--:R-:W-:Y:S01]  /*88a00*/  ISETP.LT.AND P1, PT, R3, c[0x0][0x17c], !P0 ;  /* 0x00005f0003007a0c */ /* 0x008fe20004721270 */
[----:B------:R-:W-:-:S04]  /*88a10*/  IMAD R3, R24, 0x2, R6 ;  /* 0x0000000218037824 */ /* 0x000fc800078e0206 */
[----:B------:R-:W-:Y:S01]  /*88a20*/  IMAD R6, R24, 0x2, R3 ;  /* 0x0000000218067824 */ /* 0x000fe200078e0203 */
[----:B-1----:R-:W-:-:S04]  /*88a30*/  LEA R4, P6, R3, R0, 0x1 ;  /* 0x0000000003047211 */ /* 0x002fc800078c08ff */
[----:B------:R-:W-:Y:S01]  /*88a40*/  LEA.HI.X.SX32 R5, R3, R2, 0x1, P6 ;  /* 0x0000000203057211 */ /* 0x000fe200030f0eff */
[----:B------:R-:W-:Y:S01]  /*88a50*/  IMAD R3, R24, 0x2, R6 ;  /* 0x0000000218037824 */ /* 0x000fe200078e0206 */
[----:B0-----:R-:W-:-:S03]  /*88a60*/  LEA R8, P6, R6, R0, 0x1 ;  /* 0x0000000006087211 */ /* 0x001fc600078c08ff */
[----:B------:R0:W-:Y:S01]  /*88a70*/  @P4 STG.E.U16 [R4.64], R7 ;  /* 0x0000000704004986 */ /* 0x0001e2000c10150a */
[----:B------:R-:W-:Y:S02]  /*88a80*/  LEA.HI.X.SX32 R9, R6, R2, 0x1, P6 ;  /* 0x0000000206097211 */ /* 0x000fe400030f0eff */
[----:B------:R-:W-:Y:S01]  /*88a90*/  ISETP.LT.AND P4, PT, R17, c[0x0][0x17c], !P0 ;  /* 0x00005f0011007a0c */ /* 0x000fe20004781270 */
[----:B------:R-:W-:Y:S01]  /*88aa0*/  IMAD R6, R24, 0x2, R3 ;  /* 0x0000000218067824 */ /* 0x000fe200078e0203 */
[----:B------:R-:W3:Y:S04]  /*88ab0*/  LDL.LU R17, [R1+0x300] ;  /* 0x0003000001117983 */ /* 0x000ee80000300800 */
[----:B------:R-:W4:Y:S01]  /*88ac0*/  LDL.LU R18, [R1+0x304] ;  /* 0x0003040001127983 */ /* 0x000f220000300800 */
[----:B0-----:R-:W-:-:S04]  /*88ad0*/  LEA R4, P6, R3, R0, 0x1 ;  /* 0x0000000003047211 */ /* 0x001fc800078c08ff */
[----:B------:R-:W-:Y:S02]  /*88ae0*/  LEA.HI.X.SX32 R5, R3, R2, 0x1, P6 ;  /* 0x0000000203057211 */ /* 0x000fe400030f0eff */
[----:B------:R-:W5:Y:S04]  /*88af0*/  LDL.LU R3, [R1+0x2ec] ;  /* 0x0002ec0001037983 */ /* 0x000f680000300800 */
[----:B------:R0:W-:Y:S02]  /*88b00*/  @P3 STG.E.U16 [R8.64], R16 ;  /* 0x0000001008003986 */ /* 0x0001e4000c10150a */
[----:B0-----:R-:W-:-:S04]  /*88b10*/  LEA R8, P6, R6, R0, 0x1 ;  /* 0x0000000006087211 */ /* 0x001fc800078c08ff */
[----:B------:R-:W-:Y:S02]  /*88b20*/  LEA.HI.X.SX32 R9, R6, R2, 0x1, P6 ;  /* 0x0000000206097211 */ /* 0x000fe400030f0eff */
[----:B-----5:R-:W-:Y:S01]  /*88b30*/  ISETP.LT.AND P3, PT, R3, c[0x0][0x17c], !P0 ;  /* 0x00005f0003007a0c */ /* 0x020fe20004761270 */
[----:B------:R-:W-:Y:S02]  /*88b40*/  IMAD R3, R24, 0x2, R6 ;  /* 0x0000000218037824 */ /* 0x000fe400078e0206 */
        /* <DEDUP_REMOVED lines=13> */
[----:B------:R0:W-:Y:S04]  /*88c20*/  @P5 STG.E.U16 [R4.64], R11 ;  /* 0x0000000b04005986 */ /* 0x0001e8000c10150a */
[----:B--2---:R1:W-:Y:S01]  /*88c30*/  @P4 STG.E.U16 [R8.64], R29 ;  /* 0x0000001d08004986 */ /* 0x0043e2000c10150a */
[----:B0-----:R-:W-:-:S04]  /*88c40*/  LEA R4, P6, R3, R0, 0x1 ;  /* 0x0000000003047211 */ /* 0x001fc800078c08ff */
[----:B------:R-:W-:-:S05]  /*88c50*/  LEA.HI.X.SX32 R5, R3, R2, 0x1, P6 ;  /* 0x0000000203057211 */ /* 0x000fca00030f0eff */
[----:B------:R-:W-:Y:S01]  /*88c60*/  @P3 STG.E.U16 [R4.64], R15 ;  /* 0x0000000f04003986 */ /* 0x000fe2000c10150a */
[----:B---3--:R-:W-:Y:S02]  /*88c70*/  ISETP.LT.AND P3, PT, R17, c[0x0][0x17c], !P0 ;  /* 0x00005f0011007a0c */ /* 0x008fe40004761270 */
[----:B-----5:R-:W-:Y:S01]  /*88c80*/  ISETP.LT.AND P5, PT, R6, c[0x0][0x17c], !P0 ;  /* 0x00005f0006007a0c */ /* 0x020fe200047a1270 */
[----:B------:R-:W-:Y:S02]  /*88c90*/  IMAD R6, R24, 0x2, R3 ;  /* 0x0000000218067824 */ /* 0x000fe400078e0203 */
[----:B------:R-:W2:Y:S03]  /*88ca0*/  LDL.LU R3, [R1+0x2fc] ;  /* 0x0002fc0001037983 */ /* 0x000ea60000300800 */
[C---:B-1----:R-:W-:Y:S01]  /*88cb0*/  LEA R8, P6, R6.reuse, R0, 0x1 ;  /* 0x0000000006087211 */ /* 0x042fe200078c08ff */
[----:B------:R-:W3:Y:S03]  /*88cc0*/  LDL.LU R17, [R1+0x314] ;  /* 0x0003140001117983 */ /* 0x000ee60000300800 */
[----:B------:R-:W-:-:S05]  /*88cd0*/  LEA.HI.X.SX32 R9, R6, R2, 0x1, P6 ;  /* 0x0000000206097211 */ /* 0x000fca00030f0eff */
[----:B------:R0:W-:Y:S01]  /*88ce0*/  @P1 STG.E.U16 [R8.64], R19 ;  /* 0x0000001308001986 */ /* 0x0001e2000c10150a */
[----:B----4-:R-:W-:-:S03]  /*88cf0*/  ISETP.LT.AND P1, PT, R18, c[0x0][0x17c], !P0 ;  /* 0x00005f0012007a0c */ /* 0x010fc60004721270 */
[----:B------:R-:W4:Y:S04]  /*88d00*/  LDL.LU R18, [R1+0x318] ;  /* 0x0003180001127983 */ /* 0x000f280000300800 */
[----:B0-----:R-:W5:Y:S01]  /*88d10*/  LDL.LU R9, [R1+0x308] ;  /* 0x0003080001097983 */ /* 0x001f620000300800 */
[----:B------:R-:W-:Y:S02]  /*88d20*/  PRMT R7, R26, 0x7632, R7 ;  /* 0x000076321a077816 */ /* 0x000fe40000000007 */
[----:B------:R-:W-:Y:S01]  /*88d30*/  PRMT R10, R27, 0x7632, R10 ;  /* 0x000076321b0a7816 */ /* 0x000fe2000000000a */
[----:B------:R-:W3:Y:S04]  /*88d40*/  LDL.LU R26, [R1+0x31c] ;  /* 0x00031c00011a7983 */ /* 0x000ee80000300800 */
[----:B------:R-:W3:Y:S01]  /*88d50*/  LDL.LU R27, [R1+0x320] ;  /* 0x00032000011b7983 */ /* 0x000ee20000300800 */
[----:B--2---:R-:W-:Y:S01]  /*88d60*/  ISETP.LT.AND P4, PT, R3, c[0x0][0x17c], !P0 ;  /* 0x00005f0003007a0c */ /* 0x004fe20004781270 */
[----:B------:R-:W-:-:S05]  /*88d70*/  IMAD R3, R24, 0x2, R6 ;  /* 0x0000000218037824 */ /* 0x000fca00078e0206 */
[----:B------:R-:W-:Y:S01]  /*88d80*/  LEA R4, P6, R3, R0, 0x1 ;  /* 0x0000000003047211 */ /* 0x000fe200078c08ff */
[----:B------:R-:W-:-:S03]  /*88d90*/  IMAD R6, R24, 0x2, R3 ;  /* 0x0000000218067824 */ /* 0x000fc600078e0203 */
[----:B------:R-:W-:Y:S01]  /*88da0*/  LEA.HI.X.SX32 R5, R3, R2, 0x1, P6 ;  /* 0x0000000203057211 */ /* 0x000fe200030f0eff */
[----:B------:R-:W-:Y:S01]  /*88db0*/  IMAD R3, R24, 0x2, R6 ;  /* 0x0000000218037824 */ /* 0x000fe200078e0206 */
[----:B------:R-:W-:-:S03]  /*88dc0*/  LEA R8, P6, R6, R0, 0x1 ;  /* 0x0000000006087211 */ /* 0x000fc600078c08ff */
[----:B------:R0:W-:Y:S01]  /*88dd0*/  @P2 STG.E.U16 [R4.64], R23 ;  /* 0x0000001704002986 */ /* 0x0001e2000c10150a */
[----:B-----5:R-:W-:Y:S02]  /*88de0*/  ISETP.LT.AND P2, PT, R9, c[0x0][0x17c], !P0 ;  /* 0x00005f0009007a0c */ /* 0x020fe40004741270 */
[----:B------:R-:W-:Y:S02]  /*88df0*/  LEA.HI.X.SX32 R9, R6, R2, 0x1, P6 ;  /* 0x0000000206097211 */ /* 0x000fe400030f0eff */
[C---:B0-----:R-:W-:Y:S01]  /*88e00*/  LEA R4, P6, R3.reuse, R0, 0x1 ;  /* 0x0000000003047211 */ /* 0x041fe200078c08ff */
[----:B------:R-:W-:Y:S02]  /*88e10*/  IMAD R6, R24, 0x2, R3 ;  /* 0x0000000218067824 */ /* 0x000fe400078e0203 */
[----:B------:R0:W-:Y:S01]  /*88e20*/  @P5 STG.E.U16 [R8.64], R7 ;  /* 0x0000000708005986 */ /* 0x0001e2000c10150a */
[----:B------:R-:W-:-:S03]  /*88e30*/  LEA.HI.X.SX32 R5, R3, R2, 0x1, P6 ;  /* 0x0000000203057211 */ /* 0x000fc600030f0eff */
[----:B------:R-:W2:Y:S04]  /*88e40*/  LDL.LU R3, [R1+0x30c] ;  /* 0x00030c0001037983 */ /* 0x000ea80000300800 */
[----:B0-----:R-:W5:Y:S01]  /*88e50*/  LDL.LU R9, [R1+0x310] ;  /* 0x0003100001097983 */ /* 0x001f620000300800 */
[----:B------:R-:W-:-:S03]  /*88e60*/  LEA R8, P6, R6, R0, 0x1 ;  /* 0x0000000006087211 */ /* 0x000fc600078c08ff */
[----:B------:R0:W-:Y:S01]  /*88e70*/  @P4 STG.E.U16 [R4.64], R10 ;  /* 0x0000000a04004986 */ /* 0x0001e2000c10150a */
[----:B------:R-:W-:Y:S02]  /*88e80*/  PRMT R11, R22, 0x7632, R11 ;  /* 0x00007632160b7816 */ /* 0x000fe4000000000b */
[----:B------:R-:W-:Y:S02]  /*88e90*/  PRMT R12, R14, 0x7632, R12 ;  /* 0x000076320e0c7816 */ /* 0x000fe4000000000c */
[----:B------:R-:W4:Y:S01]  /*88ea0*/  LDL.LU R14, [R1+0x328] ;  /* 0x00032800010e7983 */ /* 0x000f220000300800 */
[----:B0-----:R-:W-:Y:S02]  /*88eb0*/  PRMT R10, R13, 0x7632, R10 ;  /* 0x000076320d0a7816 */ /* 0x001fe4000000000a */
[----:B--2---:R-:W-:Y:S01]  /*88ec0*/  ISETP.LT.AND P5, PT, R3, c[0x0][0x17c], !P0 ;  /* 0x00005f0003007a0c */ /* 0x004fe200047a1270 */
[----:B------:R-:W-:Y:S01]  /*88ed0*/  IMAD R3, R24, 0x2, R6 ;  /* 0x0000000218037824 */ /* 0x000fe200078e0206 */
[----:B-----5:R-:W-:-:S02]  /*88ee0*/  ISETP.LT.AND P4, PT, R9, c[0x0][0x17c], !P0 ;  /* 0x00005f0009007a0c */ /* 0x020fc40004781270 */
[----:B------:R-:W-:-:S05]  /*88ef0*/  LEA.HI.X.SX32 R9, R6, R2, 0x1, P6 ;  /* 0x0000000206097211 */ /* 0x000fca00030f0eff */
[----:B------:R0:W-:Y:S01]  /*88f00*/  @P3 STG.E.U16 [R8.64], R11 ;  /* 0x0000000b08003986 */ /* 0x0001e2000c10150a */
[----:B---3--:R-:W-:-:S03]  /*88f10*/  ISETP.LT.AND P3, PT, R17, c[0x0][0x17c], !P0 ;  /* 0x00005f0011007a0c */ /* 0x008fc60004761270 */
[----:B------:R-:W2:Y:S01]  /*88f20*/  LDL.LU R17, [R1+0x32c] ;  /* 0x00032c0001117983 */ /* 0x000ea20000300800 */
[----:B------:R-:W-:Y:S01]  /*88f30*/  LEA R4, P6, R3, R0, 0x1 ;  /* 0x0000000003047211 */ /* 0x000fe200078c08ff */
[----:B------:R-:W-:-:S03]  /*88f40*/  IMAD R6, R24, 0x2, R3 ;  /* 0x0000000218067824 */ /* 0x000fc600078e0203 */
[----:B------:R-:W-:Y:S01]  /*88f50*/  LEA.HI.X.SX32 R5, R3, R2, 0x1, P6 ;  /* 0x0000000203057211 */ /* 0x000fe200030f0eff */
[----:B------:R-:W-:Y:S01]  /*88f60*/  IMAD R3, R24, 0x2, R6 ;  /* 0x0000000218037824 */ /* 0x000fe200078e0206 */
[----:B0-----:R-:W-:-:S03]  /*88f70*/  LEA R8, P6, R6, R0, 0x1 ;  /* 0x0000000006087211 */ /* 0x001fc600078c08ff */
[----:B------:R0:W-:Y:S01]  /*88f80*/  @P1 STG.E.U16 [R4.64], R12 ;  /* 0x0000000c04001986 */ /* 0x0001e2000c10150a */
[----:B------:R-:W-:Y:S02]  /*88f90*/  LEA.HI.X.SX32 R9, R6, R2, 0x1, P6 ;  /* 0x0000000206097211 */ /* 0x000fe400030f0eff */
[----:B------:R-:W-:Y:S02]  /*88fa0*/  PRMT R6, R21, 0x7632, R6 ;  /* 0x0000763215067816 */ /* 0x000fe40000000006 */
[----:B0-----:R-:W-:-:S04]  /*88fb0*/  LEA R4, P6, R3, R0, 0x1 ;  /* 0x0000000003047211 */ /* 0x001fc800078c08ff */
[----:B------:R-:W-:Y:S01]  /*88fc0*/  LEA.HI.X.SX32 R5, R3, R2, 0x1, P6 ;  /* 0x0000000203057211 */ /* 0x000fe200030f0eff */
[----:B------:R0:W-:Y:S01]  /*88fd0*/  @P2 STG.E.U16 [R8.64], R6 ;  /* 0x0000000608002986 */ /* 0x0001e2000c10150a */
[----:B------:R-:W-:Y:S02]  /*88fe0*/  PRMT R11, R20, 0x7632, R11 ;  /* 0x00007632140b7816 */ /* 0x000fe4000000000b */
[----:B------:R-:W-:Y:S01]  /*88ff0*/  ISETP.LT.AND P2, PT, R26, c[0x0][0x17c], !P0 ;  /* 0x00005f001a007a0c */ /* 0x000fe20004741270 */
[----:B------:R1:W-:Y:S01]  /*89000*/  @P5 STG.E.U16 [R4.64], R10 ;  /* 0x0000000a04005986 */ /* 0x0003e2000c10150a */
[----:B------:R-:W-:-:S03]  /*89010*/  ISETP.LT.AND P5, PT, R27, c[0x0][0x17c], !P0 ;  /* 0x00005f001b007a0c */ /* 0x000fc600047a1270 */
[----:B------:R-:W3:Y:S04]  /*89020*/  LDL.LU R20, [R1+0x330] ;  /* 0x0003300001147983 */ /* 0x000ee80000300800 */
[----:B------:R-:W5:Y:S04]  /*89030*/  LDL.LU R26, [R1+0x334] ;  /* 0x00033400011a7983 */ /* 0x000f680000300800 */
[----:B------:R-:W5:Y:S01]  /*89040*/  LDL.LU R27, [R1+0x324] ;  /* 0x00032400011b7983 */ /* 0x000f620000300800 */
[----:B------:R-:W-:Y:S01]  /*89050*/  IMAD R13, R24, 0x2, R3 ;  /* 0x00000002180d7824 */ /* 0x000fe200078e0203 */
[----:B------:R-:W-:-:S03]  /*89060*/  PRMT R12, R7, 0x7632, R12 ;  /* 0x00007632070c7816 */ /* 0x000fc6000000000c */
[----:B------:R-:W-:Y:S01]  /*89070*/  IMAD R3, R24, 0x2, R13 ;  /* 0x0000000218037824 */ /* 0x000fe200078e020d */
[----:B0-----:R-:W-:-:S03]  /*89080*/  LEA R8, P6, R13, R0, 0x1 ;  /* 0x000000000d087211 */ /* 0x001fc600078c08ff */
[C---:B------:R-:W-:Y:S01]  /*89090*/  IMAD R7, R24.reuse, 0x2, R3 ;  /* 0x0000000218077824 */ /* 0x040fe200078e0203 */
[----:B------:R-:W-:Y:S02]  /*890a0*/  LEA.HI.X.SX32 R9, R13, R2, 0x1, P6 ;  /* 0x000000020d097211 */ /* 0x000fe400030f0eff */
[C---:B-1----:R-:W-:Y:S01]  /*890b0*/  LEA R4, P6, R3.reuse, R0, 0x1 ;  /* 0x0000000003047211 */ /* 0x042fe200078c08ff */
[----:B------:R-:W-:Y:S01]  /*890c0*/  IMAD R21, R24, 0x2, R7 ;  /* 0x0000000218157824 */ /* 0x000fe200078e0207 */
[----:B----4-:R-:W-:Y:S02]  /*890d0*/  ISETP.LT.AND P1, PT, R18, c[0x0][0x17c], !P0 ;  /* 0x00005f0012007a0c */ /* 0x010fe40004721270 */
[----:B------:R-:W-:Y:S01]  /*890e0*/  LEA.HI.X.SX32 R5, R3, R2, 0x1, P6 ;  /* 0x0000000203057211 */ /* 0x000fe200030f0eff */
[----:B------:R-:W-:Y:S01]  /*890f0*/  IMAD R3, R24, 0x2, R21 ;  /* 0x0000000218037824 */ /* 0x000fe200078e0215 */
[----:B------:R0:W-:Y:S01]  /*89100*/  @P4 STG.E.U16 [R8.64], R11 ;  /* 0x0000000b08004986 */ /* 0x0001e2000c10150a */
[----:B------:R-:W-:-:S02]  /*89110*/  LEA R6, P6, R7, R0, 0x1 ;  /* 0x0000000007067211 */ /* 0x000fc400078c08ff */
[----:B------:R-:W-:Y:S01]  /*89120*/  IMAD R13, R24, 0x2, R3 ;  /* 0x00000002180d7824 */ /* 0x000fe200078e0203 */
[----:B------:R1:W-:Y:S01]  /*89130*/  @P3 STG.E.U16 [R4.64], R12 ;  /* 0x0000000c04003986 */ /* 0x0003e2000c10150a */
[----:B------:R-:W-:Y:S02]  /*89140*/  LEA.HI.X.SX32 R7, R7, R2, 0x1, P6 ;  /* 0x0000000207077211 */ /* 0x000fe400030f0eff */
[----:B------:R-:W-:Y:S02]  /*89150*/  PRMT R10, R25, 0x7632, R10 ;  /* 0x00007632190a7816 */ /* 0x000fe4000000000a */
[----:B0-----:R-:W-:Y:S02]  /*89160*/  PRMT R9, R16, 0x7632, R9 ;  /* 0x0000763210097816 */ /* 0x001fe40000000009 */
[----:B-1----:R-:W-:-:S03]  /*89170*/  LEA R4, P6, R21, R0, 0x1 ;  /* 0x0000000015047211 */ /* 0x002fc600078c08ff */
[----:B------:R0:W-:Y:S01]  /*89180*/  @P1 STG.E.U16 [R6.64], R9 ;  /* 0x0000000906001986 */ /* 0x0001e2000c10150a */
[----:B------:R-:W-:-:S05]  /*89190*/  LEA.HI.X.SX32 R5, R21, R2, 0x1, P6 ;  /* 0x0000000215057211 */ /* 0x000fca00030f0eff */
[----:B------:R1:W-:Y:S01]  /*891a0*/  @P2 STG.E.U16 [R4.64], R10 ;  /* 0x0000000a04002986 */ /* 0x0003e2000c10150a */
[----:B0-----:R-:W-:-:S04]  /*891b0*/  LEA R6, P1, R3, R0, 0x1 ;  /* 0x0000000003067211 */ /* 0x001fc800078208ff */
[----:B------:R-:W-:Y:S02]  /*891c0*/  LEA.HI.X.SX32 R7, R3, R2, 0x1, P1 ;  /* 0x0000000203077211 */ /* 0x000fe400008f0eff */
[C---:B------:R-:W-:Y:S02]  /*891d0*/  LEA R8, P2, R13.reuse, R0, 0x1 ;  /* 0x000000000d087211 */ /* 0x040fe400078408ff */
[----:B------:R-:W-:Y:S02]  /*891e0*/  ISETP.LT.AND P4, PT, R14, c[0x0][0x17c], !P0 ;  /* 0x00005f000e007a0c */ /* 0x000fe40004781270 */
[----:B------:R-:W-:Y:S02]  /*891f0*/  LEA.HI.X.SX32 R9, R13, R2, 0x1, P2 ;  /* 0x000000020d097211 */ /* 0x000fe400010f0eff */
[----:B------:R-:W-:Y:S02]  /*89200*/  PRMT R11, R11, 0x7632, R11 ;  /* 0x000076320b0b7816 */ /* 0x000fe4000000000b */
[----:B------:R-:W-:-:S02]  /*89210*/  PRMT R15, R15, 0x7632, R15 ;  /* 0x000076320f0f7816 */ /* 0x000fc4000000000f */
[----:B-1----:R-:W-:Y:S02]  /*89220*/  PRMT R10, R19, 0x7632, R10 ;  /* 0x00007632130a7816 */ /* 0x002fe4000000000a */
[----:B--2---:R-:W-:Y:S01]  /*89230*/  ISETP.LT.AND P3, PT, R17, c[0x0][0x17c], !P0 ;  /* 0x00005f0011007a0c */ /* 0x004fe20004761270 */
[----:B------:R-:W-:-:S04]  /*89240*/  IMAD R17, R24, 0x2, R13 ;  /* 0x0000000218117824 */ /* 0x000fc800078e020d */
[----:B------:R-:W-:-:S04]  /*89250*/  IMAD R25, R24, 0x2, R17 ;  /* 0x0000000218197824 */ /* 0x000fc800078e0211 */
[----:B------:R-:W-:Y:S01]  /*89260*/  IMAD R21, R24, 0x2, R25 ;  /* 0x0000000218157824 */ /* 0x000fe200078e0219 */
[----:B------:R-:W-:-:S03]  /*89270*/  LEA R4, P1, R17, R0, 0x1 ;  /* 0x0000000011047211 */ /* 0x000fc600078208ff */
[----:B------:R-:W-:Y:S01]  /*89280*/  IMAD R3, R24, 0x2, R21 ;  /* 0x0000000218037824 */ /* 0x000fe200078e0215 */
[----:B------:R-:W-:Y:S02]  /*89290*/  LEA.HI.X.SX32 R5, R17, R2, 0x1, P1 ;  /* 0x0000000211057211 */ /* 0x000fe400008f0eff */
[-C--:B------:R-:W-:Y:S02]  /*892a0*/  LEA R16, P6, R25, R0.reuse, 0x1 ;  /* 0x0000000019107211 */ /* 0x080fe400078c08ff */
[----:B------:R-:W-:Y:S02]  /*892b0*/  LEA R12, P1, R3, R0, 0x1 ;  /* 0x00000000030c7211 */ /* 0x000fe400078208ff */
[-C--:B------:R-:W-:Y:S02]  /*892c0*/  LEA.HI.X.SX32 R17, R25, R2.reuse, 0x1, P6 ;  /* 0x0000000219117211 */ /* 0x080fe400030f0eff */
[----:B------:R-:W-:Y:S02]  /*892d0*/  LEA.HI.X.SX32 R13, R3, R2, 0x1, P1 ;  /* 0x00000002030d7211 */ /* 0x000fe400008f0eff */
[----:B------:R-:W-:-:S02]  /*892e0*/  PRMT R3, R28, 0x7632, R3 ;  /* 0x000076321c037816 */ /* 0x000fc40000000003 */
[----:B---3--:R-:W-:Y:S02]  /*892f0*/  ISETP.LT.AND P2, PT, R20, c[0x0][0x17c], !P0 ;  /* 0x00005f0014007a0c */ /* 0x008fe40004741270 */
[----:B------:R-:W-:Y:S02]  /*89300*/  LEA R20, P6, R21, R0, 0x1 ;  /* 0x0000000015147211 */ /* 0x000fe400078c08ff */
[----:B-----5:R-:W-:Y:S02]  /*89310*/  ISETP.LT.AND P1, PT, R26, c[0x0][0x17c], !P0 ;  /* 0x00005f001a007a0c */ /* 0x020fe40004721270 */
[----:B------:R-:W-:Y:S02]  /*89320*/  ISETP.LT.AND P0, PT, R27, c[0x0][0x17c], !P0 ;  /* 0x00005f001b007a0c */ /* 0x000fe40004701270 */
[----:B------:R-:W-:Y:S02]  /*89330*/  LEA.HI.X.SX32 R21, R21, R2, 0x1, P6 ;  /* 0x0000000215157211 */ /* 0x000fe400030f0eff */
[----:B------:R-:W-:Y:S01]  /*89340*/  PRMT R2, R29, 0x7632, R2 ;  /* 0x000076321d027816 */ /* 0x000fe20000000002 */
[----:B------:R0:W-:Y:S04]  /*89350*/  @P5 STG.E.U16 [R6.64], R3 ;  /* 0x0000000306005986 */ /* 0x0001e8000c10150a */
[----:B------:R0:W-:Y:S04]  /*89360*/  @P4 STG.E.U16 [R8.64], R11 ;  /* 0x0000000b08004986 */ /* 0x0001e8000c10150a */
[----:B------:R0:W-:Y:S04]  /*89370*/  @P3 STG.E.U16 [R4.64], R2 ;  /* 0x0000000204003986 */ /* 0x0001e8000c10150a */
[----:B------:R0:W-:Y:S04]  /*89380*/  @P2 STG.E.U16 [R16.64], R15 ;  /* 0x0000000f10002986 */ /* 0x0001e8000c10150a */
[----:B------:R0:W-:Y:S01]  /*89390*/  @P1 STG.E.U16 [R20.64], R10 ;  /* 0x0000000a14001986 */ /* 0x0001e2000c10150a */
[----:B------:R-:W-:Y:S05]  /*893a0*/  @!P0 EXIT ;  /* 0x000000000000894d */ /* 0x000fea0003800000 */
[----:B0-----:R-:W-:-:S05]  /*893b0*/  PRMT R6, R23, 0x7632, R6 ;  /* 0x0000763217067816 */ /* 0x001fca0000000006 */
[----:B------:R-:W-:Y:S01]  /*893c0*/  STG.E.U16 [R12.64], R6 ;  /* 0x000000060c007986 */ /* 0x000fe2000c10150a */
[----:B------:R-:W-:Y:S05]  /*893d0*/  EXIT ;  /* 0x000000000000794d */ /* 0x000fea0003800000 */
.L_x_4:
[----:B------:R-:W-:-:S00]  /*893e0*/  BRA `(.L_x_4) ;  /* 0xfffffff000007947 */ /* 0x000fc0000383ffff */
[----:B------:R-:W-:-:S00]  /*893f0*/  NOP ;  /* 0x0000000000007918 */ /* 0x000fc00000000000 */
        /* <DEDUP_REMOVED lines=8> */
.L_x_5:


//--------------------- .nv.shared.matmul_kernel  --------------------------
	.section	.nv.shared.matmul_kernel,"aw",@nobits
	.sectionflags	@""
	.align	16
